// auto-generated by cutlass_sweep.fmha — config: {"arch": "sm_90", "direction": "fwd", "dtype": "bf16", "head_dim": 48, "mask": "causal", "schedule": "tma", "tile_kv": 256, "tile_q": 64}
#include "cutlass/cutlass.h"
#include "cute/tensor.hpp"
#include "cutlass/device_kernel.h"
#include "cutlass/kernel_hardware_info.h"
#include "88_hopper_fmha/collective/fmha_fusion.hpp"
#include "88_hopper_fmha/kernel/fmha_kernel_builder.hpp"

using namespace cute;
using Element = cutlass::bfloat16_t;
using TileShape = Shape<_64, _256, _48>;
using StrideQ = cute::tuple<int, _1, cute::tuple<int, int>>;
using StrideK = cute::tuple<int, _1, cute::tuple<int, int>>;
using StrideV = cute::tuple<int, cute::_1, cute::tuple<int, int>>;

using Kernel = typename cutlass::fmha::kernel::FmhaBuilder<
    Element, float, float,
    TileShape, StrideQ, StrideK, StrideV,
    cutlass::fmha::collective::CausalFusion,
    cutlass::gemm::KernelTma
  >::Kernel;

auto* _anchor = &cutlass::device_kernel<Kernel>;


// ===== COMPILED SASS (sm_90a) =====

	.target	sm_90a

	.elftype	@"ET_EXEC"


//--------------------- .note.nv.tkinfo           --------------------------
	.section	.note.nv.tkinfo,"",@"SHT_NOTE"
	.sectionflags	@"SHF_NOTE_NV_TKINFO"
	.tkinfo
        /*0018*/ 	.word	0x00000002
        /*0030*/ 	.string	""
        /*0030*/ 	.string	"ptxas"
        /*0030*/ 	.string	"Cuda compilation tools, release 13.0, V13.0.88"
        /*0030*/ 	.string	"Build cuda_13.0.r13.0/compiler.36424714_0"
        /*0030*/ 	.string	"-arch sm_90a -m 64 "



//--------------------- .note.nv.cuinfo           --------------------------
	.section	.note.nv.cuinfo,"",@"SHT_NOTE"
	.sectionflags	@"SHF_NOTE_NV_CUINFO"
        /*0018*/ 	.short	0x0002
        /*001a*/ 	.short	0x005a
        /*001c*/ 	.short	0x0082
	.zero		2


//--------------------- .nv.info                  --------------------------
	.section	.nv.info,"",@"SHT_CUDA_INFO"
	.align	4


	//----- nvinfo : EIATTR_REGCOUNT
	.align		4
        /*0000*/ 	.byte	0x04, 0x2f
        /*0002*/ 	.short	(.L_16 - .L_15)
	.align		4
.L_15:
        /*0004*/ 	.word	index@(_ZN7cutlass13device_kernelINS_4fmha6kernel13FmhaKernelTmaINS1_10collective15FmhaMainloopTmaINS_10bfloat16_tEfN4cute5tupleIJNS7_1CILi64EEENS9_ILi256EEENS9_ILi48EEEEEENS4_12CausalFusionEJEEENS4_15FmhaFwdEpilogueIS6_fNS8_IJSA_SC_SB_EEEEEJEEEEEvNT_6ParamsE)
        /*0008*/ 	.word	0x000000d2


	//----- nvinfo : EIATTR_FRAME_SIZE
	.align		4
.L_16:
        /*000c*/ 	.byte	0x04, 0x11
        /*000e*/ 	.short	(.L_18 - .L_17)
	.align		4
.L_17:
        /*0010*/ 	.word	index@($__internal_0_$__cuda_sm20_rcp_rn_f32_slowpath)
        /*0014*/ 	.word	0x00000000


	//----- nvinfo : EIATTR_FRAME_SIZE
	.align		4
.L_18:
        /*0018*/ 	.byte	0x04, 0x11
        /*001a*/ 	.short	(.L_20 - .L_19)
	.align		4
.L_19:
        /*001c*/ 	.word	index@(_ZN7cutlass13device_kernelINS_4fmha6kernel13FmhaKernelTmaINS1_10collective15FmhaMainloopTmaINS_10bfloat16_tEfN4cute5tupleIJNS7_1CILi64EEENS9_ILi256EEENS9_ILi48EEEEEENS4_12CausalFusionEJEEENS4_15FmhaFwdEpilogueIS6_fNS8_IJSA_SC_SB_EEEEEJEEEEEvNT_6ParamsE)
        /*0020*/ 	.word	0x00000000


	//----- nvinfo : EIATTR_MIN_STACK_SIZE
	.align		4
.L_20:
        /*0024*/ 	.byte	0x04, 0x12
        /*0026*/ 	.short	(.L_22 - .L_21)
	.align		4
.L_21:
        /*0028*/ 	.word	index@(_ZN7cutlass13device_kernelINS_4fmha6kernel13FmhaKernelTmaINS1_10collective15FmhaMainloopTmaINS_10bfloat16_tEfN4cute5tupleIJNS7_1CILi64EEENS9_ILi256EEENS9_ILi48EEEEEENS4_12CausalFusionEJEEENS4_15FmhaFwdEpilogueIS6_fNS8_IJSA_SC_SB_EEEEEJEEEEEvNT_6ParamsE)
        /*002c*/ 	.word	0x00000000
.L_22:


//--------------------- .nv.compat                --------------------------
	.section	.nv.compat,"",@"SHT_CUDA_COMPAT_INFO"
	.align	4
        /*0000*/ 	.byte	0x02, 0x09, 0x01, 0x00, 0x02, 0x02, 0x04, 0x00, 0x02, 0x05, 0x05, 0x00, 0x03, 0x07, 0x01, 0x01
        /*0010*/ 	.byte	0x02, 0x03, 0x01, 0x00, 0x02, 0x06, 0x01, 0x00, 0x04, 0x0b, 0x08, 0x00, 0x00, 0x00, 0x00, 0x00
        /*0020*/ 	.byte	0x00, 0x00, 0x00, 0x00


//--------------------- .nv.info._ZN7cutlass13device_kernelINS_4fmha6kernel13FmhaKernelTmaINS1_10collective15FmhaMainloopTmaINS_10bfloat16_tEfN4cute5tupleIJNS7_1CILi64EEENS9_ILi256EEENS9_ILi48EEEEEENS4_12CausalFusionEJEEENS4_15FmhaFwdEpilogueIS6_fNS8_IJSA_SC_SB_EEEEEJEEEEEvNT_6ParamsE --------------------------
	.section	.nv.info._ZN7cutlass13device_kernelINS_4fmha6kernel13FmhaKernelTmaINS1_10collective15FmhaMainloopTmaINS_10bfloat16_tEfN4cute5tupleIJNS7_1CILi64EEENS9_ILi256EEENS9_ILi48EEEEEENS4_12CausalFusionEJEEENS4_15FmhaFwdEpilogueIS6_fNS8_IJSA_SC_SB_EEEEEJEEEEEvNT_6ParamsE,"",@"SHT_CUDA_INFO"
	.sectionflags	@""
	.align	4


	//----- nvinfo : EIATTR_CUDA_API_VERSION
	.align		4
        /*0000*/ 	.byte	0x04, 0x37
        /*0002*/ 	.short	(.L_24 - .L_23)
.L_23:
        /*0004*/ 	.word	0x00000082


	//----- nvinfo : EIATTR_KPARAM_INFO
	.align		4
.L_24:
        /*0008*/ 	.byte	0x04, 0x17
        /*000a*/ 	.short	(.L_26 - .L_25)
.L_25:
        /*000c*/ 	.word	0x00000000
        /*0010*/ 	.short	0x0000
        /*0012*/ 	.short	0x0070
        /*0014*/ 	.byte	0x00, 0xf0, 0x01, 0x20


	//----- nvinfo : EIATTR_SPARSE_MMA_MASK
	.align		4
.L_26:
        /*0018*/ 	.byte	0x03, 0x50
        /*001a*/ 	.short	0x0000


	//----- nvinfo : EIATTR_MAXREG_COUNT
	.align		4
        /*001c*/ 	.byte	0x03, 0x1b
        /*001e*/ 	.short	0x00ff


	//----- nvinfo : EIATTR_NUM_BARRIERS
	.align		4
        /*0020*/ 	.byte	0x02, 0x4c
        /*0022*/ 	.byte	0x02
	.zero		1


	//----- nvinfo : EIATTR_EXTERNS
	.align		4
        /*0024*/ 	.byte	0x04, 0x0f
        /*0026*/ 	.short	(.L_28 - .L_27)


	//   ....[0]....
	.align		4
.L_27:
        /*0028*/ 	.word	index@(__assertfail)


	//----- nvinfo : EIATTR_MERCURY_ISA_VERSION
	.align		4
.L_28:
        /*002c*/ 	.byte	0x03, 0x5f
        /*002e*/ 	.short	0x0101


	//----- nvinfo : EIATTR_COOP_GROUP_MASK_REGIDS
	.align		4
        /*0030*/ 	.byte	0x04, 0x29
        /*0032*/ 	.short	(.L_30 - .L_29)


	//   ....[0]....
.L_29:
        /*0034*/ 	.word	0xffffffff


	//   ....[1]....
        /*0038*/ 	.word	0xffffffff


	//   ....[2]....
        /*003c*/ 	.word	0xffffffff


	//   ....[3]....
        /*0040*/ 	.word	0xffffffff


	//   ....[4]....
        /*0044*/ 	.word	0xffffffff


	//   ....[5]....
        /*0048*/ 	.word	0xffffffff


	//   ....[6]....
        /*004c*/ 	.word	0xffffffff


	//   ....[7]....
        /*0050*/ 	.word	0xffffffff


	//   ....[8]....
        /*0054*/ 	.word	0xffffffff


	//   ....[9]....
        /*0058*/ 	.word	0xffffffff


	//   ....[10]....
        /*005c*/ 	.word	0xffffffff


	//   ....[11]....
        /*0060*/ 	.word	0xffffffff


	//   ....[12]....
        /*0064*/ 	.word	0xffffffff


	//   ....[13]....
        /*0068*/ 	.word	0xffffffff


	//   ....[14]....
        /*006c*/ 	.word	0xffffffff


	//   ....[15]....
        /*0070*/ 	.word	0xffffffff


	//   ....[16]....
        /*0074*/ 	.word	0xffffffff


	//   ....[17]....
        /*0078*/ 	.word	0xffffffff


	//   ....[18]....
        /*007c*/ 	.word	0xffffffff


	//   ....[19]....
        /*0080*/ 	.word	0xffffffff


	//   ....[20]....
        /*0084*/ 	.word	0xffffffff


	//----- nvinfo : EIATTR_COOP_GROUP_INSTR_OFFSETS
	.align		4
.L_30:
        /*0088*/ 	.byte	0x04, 0x28
        /*008a*/ 	.short	(.L_32 - .L_31)


	//   ....[0]....
.L_31:
        /*008c*/ 	.word	0x00000050


	//   ....[1]....
        /*0090*/ 	.word	0x00000140


	//   ....[2]....
        /*0094*/ 	.word	0x00000270


	//   ....[3]....
        /*0098*/ 	.word	0x00000410


	//   ....[4]....
        /*009c*/ 	.word	0x000005a0


	//   ....[5]....
        /*00a0*/ 	.word	0x00003210


	//   ....[6]....
        /*00a4*/ 	.word	0x00003320


	//   ....[7]....
        /*00a8*/ 	.word	0x000033a0


	//   ....[8]....
        /*00ac*/ 	.word	0x00003470


	//   ....[9]....
        /*00b0*/ 	.word	0x00008e50


	//   ....[10]....
        /*00b4*/ 	.word	0x00008e60


	//   ....[11]....
        /*00b8*/ 	.word	0x00008e90


	//   ....[12]....
        /*00bc*/ 	.word	0x00008ea0


	//   ....[13]....
        /*00c0*/ 	.word	0x0000fd80


	//   ....[14]....
        /*00c4*/ 	.word	0x0000fd90


	//   ....[15]....
        /*00c8*/ 	.word	0x0000fdc0


	//   ....[16]....
        /*00cc*/ 	.word	0x0000fdd0


	//   ....[17]....
        /*00d0*/ 	.word	0x00014f80


	//   ....[18]....
        /*00d4*/ 	.word	0x00014fc0


	//   ....[19]....
        /*00d8*/ 	.word	0x00015000


	//   ....[20]....
        /*00dc*/ 	.word	0x00015020


	//----- nvinfo : EIATTR_SYSCALL_OFFSETS
	.align		4
.L_32:
        /*00e0*/ 	.byte	0x04, 0x46
        /*00e2*/ 	.short	(.L_34 - .L_33)


	//   ....[0]....
.L_33:
        /*00e4*/ 	.word	0x000158e0


	//   ....[1]....
        /*00e8*/ 	.word	0x00015a00


	//----- nvinfo : EIATTR_MBARRIER_INSTR_OFFSETS
	.align		4
.L_34:
        /*00ec*/ 	.byte	0x04, 0x39
        /*00ee*/ 	.short	(.L_36 - .L_35)


	//   ....[0]....
.L_35:
        /*00f0*/ 	.word	0x00000240
        /*00f4*/ 	.word	0x000000ff
        /*00f8*/ 	.word	0x00019840
        /*00fc*/ 	.short	0x0100
        /*00fe*/ 	.byte	0x08
	.zero		1


	//   ....[1]....
        /*0100*/ 	.word	0x00000250
        /*0104*/ 	.word	0x000000ff
        /*0108*/ 	.word	0x00019848
        /*010c*/ 	.short	0x0100
        /*010e*/ 	.byte	0x08
	.zero		1


	//   ....[2]....
        /*0110*/ 	.word	0x00000380
        /*0114*/ 	.word	0x000000ff
        /*0118*/ 	.word	0x00019800
        /*011c*/ 	.short	0x0100
        /*011e*/ 	.byte	0x08
	.zero		1


	//   ....[3]....
        /*0120*/ 	.word	0x00000390
        /*0124*/ 	.word	0x000000ff
        /*0128*/ 	.word	0x00019820
        /*012c*/ 	.short	0x0100
        /*012e*/ 	.byte	0x08
	.zero		1


	//   ....[4]....
        /*0130*/ 	.word	0x000003a0
        /*0134*/ 	.word	0x000000ff
        /*0138*/ 	.word	0x00019808
        /*013c*/ 	.short	0x0100
        /*013e*/ 	.byte	0x08
	.zero		1


	//   ....[5]....
        /*0140*/ 	.word	0x000003b0
        /*0144*/ 	.word	0x000000ff
        /*0148*/ 	.word	0x00019828
        /*014c*/ 	.short	0x0100
        /*014e*/ 	.byte	0x08
	.zero		1


	//   ....[6]....
        /*0150*/ 	.word	0x000003c0
        /*0154*/ 	.word	0x000000ff
        /*0158*/ 	.word	0x00019810
        /*015c*/ 	.short	0x0100
        /*015e*/ 	.byte	0x08
	.zero		1


	//   ....[7]....
        /*0160*/ 	.word	0x000003d0
        /*0164*/ 	.word	0x000000ff
        /*0168*/ 	.word	0x00019830
        /*016c*/ 	.short	0x0100
        /*016e*/ 	.byte	0x08
	.zero		1


	//   ....[8]....
        /*0170*/ 	.word	0x000003e0
        /*0174*/ 	.word	0x000000ff
        /*0178*/ 	.word	0x00019818
        /*017c*/ 	.short	0x0100
        /*017e*/ 	.byte	0x08
	.zero		1


	//   ....[9]....
        /*0180*/ 	.word	0x000003f0
        /*0184*/ 	.word	0x000000ff
        /*0188*/ 	.word	0x00019838
        /*018c*/ 	.short	0x0100
        /*018e*/ 	.byte	0x08
	.zero		1


	//   ....[10]....
        /*0190*/ 	.word	0x00000520
        /*0194*/ 	.word	0x000000ff
        /*0198*/ 	.word	0x00019850
        /*019c*/ 	.short	0x0100
        /*019e*/ 	.byte	0x08
	.zero		1


	//   ....[11]....
        /*01a0*/ 	.word	0x00000530
        /*01a4*/ 	.word	0x000000ff
        /*01a8*/ 	.word	0x00019868
        /*01ac*/ 	.short	0x0100
        /*01ae*/ 	.byte	0x08
	.zero		1


	//   ....[12]....
        /*01b0*/ 	.word	0x00000540
        /*01b4*/ 	.word	0x000000ff
        /*01b8*/ 	.word	0x00019858
        /*01bc*/ 	.short	0x0100
        /*01be*/ 	.byte	0x08
	.zero		1


	//   ....[13]....
        /*01c0*/ 	.word	0x00000550
        /*01c4*/ 	.word	0x000000ff
        /*01c8*/ 	.word	0x00019870
        /*01cc*/ 	.short	0x0100
        /*01ce*/ 	.byte	0x08
	.zero		1


	//   ....[14]....
        /*01d0*/ 	.word	0x00000560
        /*01d4*/ 	.word	0x000000ff
        /*01d8*/ 	.word	0x00019860
        /*01dc*/ 	.short	0x0100
        /*01de*/ 	.byte	0x08
	.zero		1


	//   ....[15]....
        /*01e0*/ 	.word	0x00000570
        /*01e4*/ 	.word	0x000000ff
        /*01e8*/ 	.word	0x00019878
        /*01ec*/ 	.short	0x0100
        /*01ee*/ 	.byte	0x08
	.zero		1


	//   ....[16]....
        /*01f0*/ 	.word	0x00000780
        /*01f4*/ 	.word	0x00000004
        /*01f8*/ 	.word	0x00019848
        /*01fc*/ 	.short	0x010a
        /*01fe*/ 	.byte	0x3f
	.zero		1


	//   ....[17]....
        /*0200*/ 	.word	0x00000ad0
        /*0204*/ 	.word	0x00000004
        /*0208*/ 	.word	0x00019820
        /*020c*/ 	.short	0x010a
        /*020e*/ 	.byte	0x3f
	.zero		1


	//   ....[18]....
        /*0210*/ 	.word	0x00000d90
        /*0214*/ 	.word	0x00000003
        /*0218*/ 	.word	0x00019820
        /*021c*/ 	.short	0x010a
        /*021e*/ 	.byte	0x3f
	.zero		1


	//   ....[19]....
        /*0220*/ 	.word	0x000010a0
        /*0224*/ 	.word	0x00000003
        /*0228*/ 	.word	0x00019820
        /*022c*/ 	.short	0x010a
        /*022e*/ 	.byte	0x3f
	.zero		1


	//   ....[20]....
        /*0230*/ 	.word	0x000013c0
        /*0234*/ 	.word	0x00000008
        /*0238*/ 	.word	0x00019820
        /*023c*/ 	.short	0x010a
        /*023e*/ 	.byte	0x3f
	.zero		1


	//   ....[21]....
        /*0240*/ 	.word	0x00001720
        /*0244*/ 	.word	0x00000002
        /*0248*/ 	.word	0x00019840
        /*024c*/ 	.short	0x010a
        /*024e*/ 	.byte	0x3f
	.zero		1


	//   ....[22]....
        /*0250*/ 	.word	0x00001800
        /*0254*/ 	.word	0x00000002
        /*0258*/ 	.word	0x00019800
        /*025c*/ 	.short	0x010a
        /*025e*/ 	.byte	0x3f
	.zero		1


	//   ....[23]....
        /*0260*/ 	.word	0x00006fe0
        /*0264*/ 	.word	0x00000002
        /*0268*/ 	.word	0x00019808
        /*026c*/ 	.short	0x010a
        /*026e*/ 	.byte	0x3f
	.zero		1


	//   ....[24]....
        /*0270*/ 	.word	0x00008070
        /*0274*/ 	.word	0x00000015
        /*0278*/ 	.word	0x00000000
        /*027c*/ 	.short	0x0101
        /*027e*/ 	.byte	0x3f
	.zero		1


	//   ....[25]....
        /*0280*/ 	.word	0x00008130
        /*0284*/ 	.word	0x00000013
        /*0288*/ 	.word	0x00019800
        /*028c*/ 	.short	0x010a
        /*028e*/ 	.byte	0x3f
	.zero		1


	//   ....[26]....
        /*0290*/ 	.word	0x00008310
        /*0294*/ 	.word	0x00000012
        /*0298*/ 	.word	0x00019820
        /*029c*/ 	.short	0x010a
        /*029e*/ 	.byte	0x3f
	.zero		1


	//   ....[27]....
        /*02a0*/ 	.word	0x00008f90
        /*02a4*/ 	.word	0x00000017
        /*02a8*/ 	.word	0x00000000
        /*02ac*/ 	.short	0x0101
        /*02ae*/ 	.byte	0x3f
	.zero		1


	//   ....[28]....
        /*02b0*/ 	.word	0x000091b0
        /*02b4*/ 	.word	0x000000b8
        /*02b8*/ 	.word	0x00019800
        /*02bc*/ 	.short	0x010a
        /*02be*/ 	.byte	0x3f
	.zero		1


	//   ....[29]....
        /*02c0*/ 	.word	0x0000d7a0
        /*02c4*/ 	.word	0x0000000f
        /*02c8*/ 	.word	0x00000000
        /*02cc*/ 	.short	0x0101
        /*02ce*/ 	.byte	0x3f
	.zero		1


	//   ....[30]....
        /*02d0*/ 	.word	0x0000d850
        /*02d4*/ 	.word	0x00000015
        /*02d8*/ 	.word	0x00019820
        /*02dc*/ 	.short	0x010a
        /*02de*/ 	.byte	0x3f
	.zero		1


	//   ....[31]....
        /*02e0*/ 	.word	0x0000dc00
        /*02e4*/ 	.word	0x00000013
        /*02e8*/ 	.word	0x00019800
        /*02ec*/ 	.short	0x010a
        /*02ee*/ 	.byte	0x3f
	.zero		1


	//   ....[32]....
        /*02f0*/ 	.word	0x0000de50
        /*02f4*/ 	.word	0x00000012
        /*02f8*/ 	.word	0x00019820
        /*02fc*/ 	.short	0x010a
        /*02fe*/ 	.byte	0x3f
	.zero		1


	//   ....[33]....
        /*0300*/ 	.word	0x0000ff10
        /*0304*/ 	.word	0x000000b0
        /*0308*/ 	.word	0x00000000
        /*030c*/ 	.short	0x0101
        /*030e*/ 	.byte	0x3f
	.zero		1


	//   ....[34]....
        /*0310*/ 	.word	0x00010130
        /*0314*/ 	.word	0x000000b1
        /*0318*/ 	.word	0x00019800
        /*031c*/ 	.short	0x010a
        /*031e*/ 	.byte	0x3f
	.zero		1


	//   ....[35]....
        /*0320*/ 	.word	0x00014b00
        /*0324*/ 	.word	0x00000007
        /*0328*/ 	.word	0x00000000
        /*032c*/ 	.short	0x0101
        /*032e*/ 	.byte	0x3f
	.zero		1


	//   ....[36]....
        /*0330*/ 	.word	0x00014b80
        /*0334*/ 	.word	0x00000004
        /*0338*/ 	.word	0x00019820
        /*033c*/ 	.short	0x010a
        /*033e*/ 	.byte	0x3f
	.zero		1


	//----- nvinfo : EIATTR_NUM_MBARRIERS
	.align		4
.L_36:
        /*0340*/ 	.byte	0x03, 0x38
        /*0342*/ 	.short	0x0010


	//----- nvinfo : EIATTR_EXIT_INSTR_OFFSETS
	.align		4
        /*0344*/ 	.byte	0x04, 0x1c
        /*0346*/ 	.short	(.L_38 - .L_37)


	//   ....[0]....
.L_37:
        /*0348*/ 	.word	0x00016220


	//----- nvinfo : EIATTR_MAX_THREADS
	.align		4
.L_38:
        /*034c*/ 	.byte	0x04, 0x05
        /*034e*/ 	.short	(.L_40 - .L_39)
.L_39:
        /*0350*/ 	.word	0x00000080
        /*0354*/ 	.word	0x00000001
        /*0358*/ 	.word	0x00000001


	//----- nvinfo : EIATTR_CRS_STACK_SIZE
	.align		4
.L_40:
        /*035c*/ 	.byte	0x04, 0x1e
        /*035e*/ 	.short	(.L_42 - .L_41)
.L_41:
        /*0360*/ 	.word	0x00000000


	//----- nvinfo : EIATTR_CBANK_PARAM_SIZE
	.align		4
.L_42:
        /*0364*/ 	.byte	0x03, 0x19
        /*0366*/ 	.short	0x0870


	//----- nvinfo : EIATTR_PARAM_CBANK
	.align		4
        /*0368*/ 	.byte	0x04, 0x0a
        /*036a*/ 	.short	(.L_44 - .L_43)
	.align		4
.L_43:
        /*036c*/ 	.word	index@(.nv.constant0._ZN7cutlass13device_kernelINS_4fmha6kernel13FmhaKernelTmaINS1_10collective15FmhaMainloopTmaINS_10bfloat16_tEfN4cute5tupleIJNS7_1CILi64EEENS9_ILi256EEENS9_ILi48EEEEEENS4_12CausalFusionEJEEENS4_15FmhaFwdEpilogueIS6_fNS8_IJSA_SC_SB_EEEEEJEEEEEvNT_6ParamsE)
        /*0370*/ 	.short	0x0210
        /*0372*/ 	.short	0x0870


	//----- nvinfo : EIATTR_SW_WAR
	.align		4
.L_44:
        /*0374*/ 	.byte	0x04, 0x36
        /*0376*/ 	.short	(.L_46 - .L_45)
.L_45:
        /*0378*/ 	.word	0x00000008
.L_46:


//--------------------- .nv.callgraph             --------------------------
	.section	.nv.callgraph,"",@"SHT_CUDA_CALLGRAPH"
	.align	4
	.sectionentsize	8
	.align		4
        /*0000*/ 	.word	0x00000000
	.align		4
        /*0004*/ 	.word	0xffffffff
	.align		4
        /*0008*/ 	.word	index@(_ZN7cutlass13device_kernelINS_4fmha6kernel13FmhaKernelTmaINS1_10collective15FmhaMainloopTmaINS_10bfloat16_tEfN4cute5tupleIJNS7_1CILi64EEENS9_ILi256EEENS9_ILi48EEEEEENS4_12CausalFusionEJEEENS4_15FmhaFwdEpilogueIS6_fNS8_IJSA_SC_SB_EEEEEJEEEEEvNT_6ParamsE)
	.align		4
        /*000c*/ 	.word	index@(__assertfail)
	.align		4
        /*0010*/ 	.word	0x00000000
	.align		4
        /*0014*/ 	.word	0xfffffffe
	.align		4
        /*0018*/ 	.word	0x00000000
	.align		4
        /*001c*/ 	.word	0xfffffffd
	.align		4
        /*0020*/ 	.word	0x00000000
	.align		4
        /*0024*/ 	.word	0xfffffffc


//--------------------- .nv.constant4             --------------------------
	.section	.nv.constant4,"a",@progbits
	.align	8
	.align		8
.nv.constant4:
        /*0000*/ 	.dword	__assertfail
	.align		8
        /*0008*/ 	.dword	__unnamed_1
	.align		8
        /*0010*/ 	.dword	__unnamed_2
	.align		8
        /*0018*/ 	.dword	_ZN39_INTERNAL_22e4a64a_4_k_cu_cf365eac_29654cuda3std3__45__cpo5beginE
	.align		8
        /*0020*/ 	.dword	_ZN39_INTERNAL_22e4a64a_4_k_cu_cf365eac_29654cuda3std3__45__cpo3endE
	.align		8
        /*0028*/ 	.dword	_ZN39_INTERNAL_22e4a64a_4_k_cu_cf365eac_29654cuda3std3__45__cpo6cbeginE
	.align		8
        /*0030*/ 	.dword	_ZN39_INTERNAL_22e4a64a_4_k_cu_cf365eac_29654cuda3std3__45__cpo4cendE
	.align		8
        /*0038*/ 	.dword	_ZN39_INTERNAL_22e4a64a_4_k_cu_cf365eac_29654cuda3std3__441_GLOBAL__N__22e4a64a_4_k_cu_cf365eac_29656ignoreE
	.align		8
        /*0040*/ 	.dword	_ZN39_INTERNAL_22e4a64a_4_k_cu_cf365eac_29654cuda3std3__419piecewise_constructE
	.align		8
        /*0048*/ 	.dword	_ZN39_INTERNAL_22e4a64a_4_k_cu_cf365eac_29654cuda3std3__48in_placeE
	.align		8
        /*0050*/ 	.dword	_ZN39_INTERNAL_22e4a64a_4_k_cu_cf365eac_29654cuda3std6ranges3__45__cpo4swapE
	.align		8
        /*0058*/ 	.dword	_ZN39_INTERNAL_22e4a64a_4_k_cu_cf365eac_29654cuda3std6ranges3__45__cpo9iter_moveE
	.align		8
        /*0060*/ 	.dword	_ZN39_INTERNAL_22e4a64a_4_k_cu_cf365eac_29654cute7productE
	.align		8
        /*0068*/ 	.dword	_ZN39_INTERNAL_22e4a64a_4_k_cu_cf365eac_29654cute1_E
	.align		8
        /*0070*/ 	.dword	$str$23
	.align		8
        /*0078*/ 	.dword	$str$24


//--------------------- .text._ZN7cutlass13device_kernelINS_4fmha6kernel13FmhaKernelTmaINS1_10collective15FmhaMainloopTmaINS_10bfloat16_tEfN4cute5tupleIJNS7_1CILi64EEENS9_ILi256EEENS9_ILi48EEEEEENS4_12CausalFusionEJEEENS4_15FmhaFwdEpilogueIS6_fNS8_IJSA_SC_SB_EEEEEJEEEEEvNT_6ParamsE --------------------------
	.section	.text._ZN7cutlass13device_kernelINS_4fmha6kernel13FmhaKernelTmaINS1_10collective15FmhaMainloopTmaINS_10bfloat16_tEfN4cute5tupleIJNS7_1CILi64EEENS9_ILi256EEENS9_ILi48EEEEEENS4_12CausalFusionEJEEENS4_15FmhaFwdEpilogueIS6_fNS8_IJSA_SC_SB_EEEEEJEEEEEvNT_6ParamsE,"ax",@progbits
	.align	128
.text._ZN7cutlass13device_kernelINS_4fmha6kernel13FmhaKernelTmaINS1_10collective15FmhaMainloopTmaINS_10bfloat16_tEfN4cute5tupleIJNS7_1CILi64EEENS9_ILi256EEENS9_ILi48EEEEEENS4_12CausalFusionEJEEENS4_15FmhaFwdEpilogueIS6_fNS8_IJSA_SC_SB_EEEEEJEEEEEvNT_6ParamsE:
        .type           _ZN7cutlass13device_kernelINS_4fmha6kernel13FmhaKernelTmaINS1_10collective15FmhaMainloopTmaINS_10bfloat16_tEfN4cute5tupleIJNS7_1CILi64EEENS9_ILi256EEENS9_ILi48EEEEEENS4_12CausalFusionEJEEENS4_15FmhaFwdEpilogueIS6_fNS8_IJSA_SC_SB_EEEEEJEEEEEvNT_6ParamsE,@function
        .size           _ZN7cutlass13device_kernelINS_4fmha6kernel13FmhaKernelTmaINS1_10collective15FmhaMainloopTmaINS_10bfloat16_tEfN4cute5tupleIJNS7_1CILi64EEENS9_ILi256EEENS9_ILi48EEEEEENS4_12CausalFusionEJEEENS4_15FmhaFwdEpilogueIS6_fNS8_IJSA_SC_SB_EEEEEJEEEEEvNT_6ParamsE,(.L_x_80 - _ZN7cutlass13device_kernelINS_4fmha6kernel13FmhaKernelTmaINS1_10collective15FmhaMainloopTmaINS_10bfloat16_tEfN4cute5tupleIJNS7_1CILi64EEENS9_ILi256EEENS9_ILi48EEEEEENS4_12CausalFusionEJEEENS4_15FmhaFwdEpilogueIS6_fNS8_IJSA_SC_SB_EEEEEJEEEEEvNT_6ParamsE)
        .other          _ZN7cutlass13device_kernelINS_4fmha6kernel13FmhaKernelTmaINS1_10collective15FmhaMainloopTmaINS_10bfloat16_tEfN4cute5tupleIJNS7_1CILi64EEENS9_ILi256EEENS9_ILi48EEEEEENS4_12CausalFusionEJEEENS4_15FmhaFwdEpilogueIS6_fNS8_IJSA_SC_SB_EEEEEJEEEEEvNT_6ParamsE,@"STO_CUDA_ENTRY STV_DEFAULT"
_ZN7cutlass13device_kernelINS_4fmha6kernel13FmhaKernelTmaINS1_10collective15FmhaMainloopTmaINS_10bfloat16_tEfN4cute5tupleIJNS7_1CILi64EEENS9_ILi256EEENS9_ILi48EEEEEENS4_12CausalFusionEJEEENS4_15FmhaFwdEpilogueIS6_fNS8_IJSA_SC_SB_EEEEEJEEEEEvNT_6ParamsE:
[----:B------:R-:W1:Y:S01]  /*0000*/  LDC R1, c[0x0][0x28] ;  /* 0x00000a00ff017b82 */ /* 0x000e620000000800 */
[----:B------:R-:W2:Y:S01]  /*0010*/  S2R R16, SR_TID.X ;  /* 0x0000000000107919 */ /* 0x000ea20000002100 */
[----:B------:R-:W-:Y:S01]  /*0020*/  ELECT P0, URZ, PT ;  /* 0x00000000003f782f */ /* 0x000fe20003800000 */
[----:B------:R-:W-:Y:S01]  /*0030*/  BSSY B0, `(.L_x_0) ;  /* 0x0000010000007945 */ /* 0x000fe20003800000 */
[----:B--2---:R-:W-:-:S05]  /*0040*/  SHF.R.U32.HI R10, RZ, 0x5, R16 ;  /* 0x00000005ff0a7819 */ /* 0x004fca0000011610 */
[----:B------:R-:W2:Y:S02]  /*0050*/  SHFL.IDX PT, R0, R10, RZ, 0x1f ;  /* 0x00001fff0a007589 */ /* 0x000ea400000e0000 */
[----:B--2---:R-:W-:-:S13]  /*0060*/  ISETP.NE.OR P0, PT, R0, RZ, !P0 ;  /* 0x000000ff0000720c */ /* 0x004fda0004705670 */
[----:B-1----:R-:W-:Y:S05]  /*0070*/  @P0 BRA `(.L_x_1) ;  /* 0x00000000002c0947 */ /* 0x002fea0003800000 */
[----:B------:R-:W-:Y:S02]  /*0080*/  ULDC.64 UR4, c[0x0][0x198] ;  /* 0x0000660000047ab9 */ /* 0x000fe40000000a00 */
[----:B------:R-:W-:Y:S02]  /*0090*/  UIADD3 UR6, UP0, UR4, 0xf0, URZ ;  /* 0x000000f004067890 */ /* 0x000fe4000ff1e03f */
[----:B------:R-:W-:Y:S02]  /*00a0*/  UIADD3 UR8, UP1, UR4, 0x1f0, URZ ;  /* 0x000001f004087890 */ /* 0x000fe4000ff3e03f */
[----:B------:R-:W-:Y:S02]  /*00b0*/  UIADD3 UR4, UP2, UR4, 0x2f0, URZ ;  /* 0x000002f004047890 */ /* 0x000fe4000ff5e03f */
[----:B------:R-:W-:Y:S02]  /*00c0*/  UIADD3.X UR7, URZ, UR5, URZ, UP0, !UPT ;  /* 0x000000053f077290 */ /* 0x000fe400087fe43f */
[----:B------:R-:W-:-:S02]  /*00d0*/  UIADD3.X UR9, URZ, UR5, URZ, UP1, !UPT ;  /* 0x000000053f097290 */ /* 0x000fc40008ffe43f */
[----:B------:R-:W-:-:S05]  /*00e0*/  UIADD3.X UR5, URZ, UR5, URZ, UP2, !UPT ;  /* 0x000000053f057290 */ /* 0x000fca00097fe43f */
[----:B------:R1:W-:Y:S02]  /*00f0*/  UTMACCTL.PF [UR6] ;  /* 0x00000000060079b9 */ /* 0x0003e40008040000 */
[----:B------:R1:W-:Y:S02]  /*0100*/  UTMACCTL.PF [UR8] ;  /* 0x00000000080079b9 */ /* 0x0003e40008040000 */
[----:B------:R1:W-:Y:S02]  /*0110*/  UTMACCTL.PF [UR4] ;  /* 0x00000000040079b9 */ /* 0x0003e40008040000 */
[----:B-1----:R-:W-:Y:S01]  /*0120*/  NOP ;  /* 0x0000000000007918 */ /* 0x002fe20000000000 */
.L_x_1:
[----:B------:R-:W-:Y:S05]  /*0130*/  BSYNC B0 ;  /* 0x0000000000007941 */ /* 0x000fea0003800000 */
.L_x_0:
[----:B------:R-:W1:Y:S02]  /*0140*/  SHFL.IDX PT, R0, R10, RZ, 0x1f ;  /* 0x00001fff0a007589 */ /* 0x000e6400000e0000 */
[----:B-1----:R-:W-:-:S13]  /*0150*/  ISETP.NE.AND P0, PT, R0, RZ, PT ;  /* 0x000000ff0000720c */ /* 0x002fda0003f05270 */
[----:B------:R-:W-:Y:S05]  /*0160*/  @P0 BRA `(.L_x_2) ;  /* 0x0000000000400947 */ /* 0x000fea0003800000 */
[----:B------:R-:W1:Y:S01]  /*0170*/  S2UR UR8, SR_CgaCtaId ;  /* 0x00000000000879c3 */ /* 0x000e620000008800 */
[----:B------:R-:W-:Y:S01]  /*0180*/  UMOV UR4, 0x400 ;  /* 0x0000040000047882 */ /* 0x000fe20000000000 */
[----:B------:R-:W-:Y:S01]  /*0190*/  UMOV UR5, 0x1 ;  /* 0x0000000100057882 */ /* 0x000fe20000000000 */
[----:B------:R-:W-:Y:S01]  /*01a0*/  UMOV UR6, 0x80 ;  /* 0x0000008000067882 */ /* 0x000fe20000000000 */
[----:B------:R-:W-:Y:S01]  /*01b0*/  ELECT P0, URZ, PT ;  /* 0x00000000003f782f */ /* 0x000fe20003800000 */
[----:B------:R-:W-:-:S04]  /*01c0*/  UIADD3 UR6, -UR6, 0x100000, URZ ;  /* 0x0010000006067890 */ /* 0x000fc8000fffe13f */
[----:B------:R-:W-:Y:S02]  /*01d0*/  USHF.L.U32 UR7, UR6, 0xb, URZ ;  /* 0x0000000b06077899 */ /* 0x000fe4000800063f */
[----:B------:R-:W-:Y:S02]  /*01e0*/  USHF.L.U32 UR6, UR6, 0x1, URZ ;  /* 0x0000000106067899 */ /* 0x000fe4000800063f */
[----:B-1----:R-:W-:Y:S02]  /*01f0*/  ULEA UR8, UR8, UR4, 0x18 ;  /* 0x0000000408087291 */ /* 0x002fe4000f8ec03f */
[----:B------:R-:W-:-:S04]  /*0200*/  UIADD3 UR4, -UR5, 0x100000, URZ ;  /* 0x0010000005047890 */ /* 0x000fc8000fffe13f */
[----:B------:R-:W-:Y:S02]  /*0210*/  USHF.L.U32 UR5, UR4, 0xb, URZ ;  /* 0x0000000b04057899 */ /* 0x000fe4000800063f */
[----:B------:R-:W-:Y:S01]  /*0220*/  USHF.L.U32 UR4, UR4, 0x1, URZ ;  /* 0x0000000104047899 */ /* 0x000fe2000800063f */
[----:B------:R-:W1:Y:S11]  /*0230*/  FENCE.VIEW.ASYNC.S ;  /* 0x00000000000073c6 */ /* 0x000e760000000000 */
[----:B-1----:R1:W2:Y:S01]  /*0240*/  SYNCS.EXCH.64 URZ, [UR8+0x19840], UR4 ;  /* 0x01984004083f75b2 */ /* 0x0022a20008000100 */
[----:B------:R1:W3:Y:S01]  /*0250*/  SYNCS.EXCH.64 URZ, [UR8+0x19848], UR6 ;  /* 0x01984806083f75b2 */ /* 0x0002e20008000100 */
[----:B------:R-:W-:Y:S01]  /*0260*/  NOP ;  /* 0x0000000000007918 */ /* 0x000fe20000000000 */
.L_x_2:
[----:B------:R-:W4:Y:S01]  /*0270*/  SHFL.IDX PT, R0, R10, RZ, 0x1f ;  /* 0x00001fff0a007589 */ /* 0x000f2200000e0000 */
[----:B------:R-:W-:Y:S01]  /*0280*/  NOP ;  /* 0x0000000000007918 */ /* 0x000fe20000000000 */
[----:B----4-:R-:W-:-:S13]  /*0290*/  ISETP.NE.AND P0, PT, R0, RZ, PT ;  /* 0x000000ff0000720c */ /* 0x010fda0003f05270 */
[----:B------:R-:W-:Y:S05]  /*02a0*/  @P0 BRA `(.L_x_3) ;  /* 0x0000000000580947 */ /* 0x000fea0003800000 */
[----:B-1----:R-:W1:Y:S01]  /*02b0*/  S2UR UR5, SR_CgaCtaId ;  /* 0x00000000000579c3 */ /* 0x002e620000008800 */
[----:B------:R-:W-:Y:S01]  /*02c0*/  UMOV UR4, 0x400 ;  /* 0x0000040000047882 */ /* 0x000fe20000000000 */
[----:B------:R-:W-:Y:S01]  /*02d0*/  UMOV UR6, 0x1 ;  /* 0x0000000100067882 */ /* 0x000fe20000000000 */
[----:B------:R-:W-:Y:S01]  /*02e0*/  UMOV UR7, 0x80 ;  /* 0x0000008000077882 */ /* 0x000fe20000000000 */
[----:B------:R-:W-:Y:S01]  /*02f0*/  ELECT P0, URZ, PT ;  /* 0x00000000003f782f */ /* 0x000fe20003800000 */
[----:B-1----:R-:W-:Y:S02]  /*0300*/  ULEA UR8, UR5, UR4, 0x18 ;  /* 0x0000000405087291 */ /* 0x002fe4000f8ec03f */
[----:B------:R-:W-:-:S04]  /*0310*/  UIADD3 UR4, -UR6, 0x100000, URZ ;  /* 0x0010000006047890 */ /* 0x000fc8000fffe13f */
[----:B------:R-:W-:Y:S02]  /*0320*/  USHF.L.U32 UR5, UR4, 0xb, URZ ;  /* 0x0000000b04057899 */ /* 0x000fe4000800063f */
[----:B------:R-:W-:Y:S02]  /*0330*/  USHF.L.U32 UR4, UR4, 0x1, URZ ;  /* 0x0000000104047899 */ /* 0x000fe4000800063f */
[----:B------:R-:W-:-:S04]  /*0340*/  UIADD3 UR6, -UR7, 0x100000, URZ ;  /* 0x0010000007067890 */ /* 0x000fc8000fffe13f */
[----:B------:R-:W-:Y:S02]  /*0350*/  USHF.L.U32 UR7, UR6, 0xb, URZ ;  /* 0x0000000b06077899 */ /* 0x000fe4000800063f */
[----:B------:R-:W-:Y:S01]  /*0360*/  USHF.L.U32 UR6, UR6, 0x1, URZ ;  /* 0x0000000106067899 */ /* 0x000fe2000800063f */
[----:B------:R-:W1:Y:S03]  /*0370*/  FENCE.VIEW.ASYNC.S ;  /* 0x00000000000073c6 */ /* 0x000e660000000000 */
[----:B-1----:R4:W1:Y:S08]  /*0380*/  SYNCS.EXCH.64 URZ, [UR8+0x19800], UR4 ;  /* 0x01980004083f75b2 */ /* 0x0028700008000100 */
[----:B------:R4:W1:Y:S01]  /*0390*/  SYNCS.EXCH.64 URZ, [UR8+0x19820], UR6 ;  /* 0x01982006083f75b2 */ /* 0x0008620008000100 */
[----:B------:R4:W1:Y:S01]  /*03a0*/  SYNCS.EXCH.64 URZ, [UR8+0x19808], UR4 ;  /* 0x01980804083f75b2 */ /* 0x0008620008000100 */
[----:B------:R4:W1:Y:S01]  /*03b0*/  SYNCS.EXCH.64 URZ, [UR8+0x19828], UR6 ;  /* 0x01982806083f75b2 */ /* 0x0008620008000100 */
[----:B------:R4:W1:Y:S01]  /*03c0*/  SYNCS.EXCH.64 URZ, [UR8+0x19810], UR4 ;  /* 0x01981004083f75b2 */ /* 0x0008620008000100 */
[----:B------:R4:W1:Y:S01]  /*03d0*/  SYNCS.EXCH.64 URZ, [UR8+0x19830], UR6 ;  /* 0x01983006083f75b2 */ /* 0x0008620008000100 */
[----:B------:R4:W1:Y:S01]  /*03e0*/  SYNCS.EXCH.64 URZ, [UR8+0x19818], UR4 ;  /* 0x01981804083f75b2 */ /* 0x0008620008000100 */
[----:B------:R4:W1:Y:S02]  /*03f0*/  SYNCS.EXCH.64 URZ, [UR8+0x19838], UR6 ;  /* 0x01983806083f75b2 */ /* 0x0008640008000100 */
[----:B----4-:R-:W-:Y:S01]  /*0400*/  NOP ;  /* 0x0000000000007918 */ /* 0x010fe20000000000 */
.L_x_3:
        /* <DEDUP_REMOVED lines=22> */
[----:B------:R4:W1:Y:S02]  /*0570*/  SYNCS.EXCH.64 URZ, [UR8+0x19878], UR6 ;  /* 0x01987806083f75b2 */ /* 0x0008640008000100 */
[----:B----4-:R-:W-:Y:S01]  /*0580*/  NOP ;  /* 0x0000000000007918 */ /* 0x010fe20000000000 */
.L_x_4:
[----:B------:R-:W4:Y:S01]  /*0590*/  S2UR UR11, SR_CTAID.X ;  /* 0x00000000000b79c3 */ /* 0x000f220000002500 */
[----:B------:R-:W5:Y:S01]  /*05a0*/  SHFL.IDX PT, R10, R10, RZ, 0x1f ;  /* 0x00001fff0a0a7589 */ /* 0x000f6200000e0000 */
[----:B-1----:R-:W-:Y:S01]  /*05b0*/  ULDC UR4, c[0x0][0x28c] ;  /* 0x0000a30000047ab9 */ /* 0x002fe20000000800 */
[----:B------:R-:W-:Y:S02]  /*05c0*/  ELECT P0, URZ, PT ;  /* 0x00000000003f782f */ /* 0x000fe40003800000 */
[----:B------:R-:W-:Y:S01]  /*05d0*/  SHF.R.S32.HI R3, RZ, 0x1f, R16 ;  /* 0x0000001fff037819 */ /* 0x000fe20000011410 */
[----:B------:R-:W-:Y:S01]  /*05e0*/  UIADD3 UR4, UR4, 0xff, URZ ;  /* 0x000000ff04047890 */ /* 0x000fe2000fffe03f */
[----:B------:R-:W-:Y:S01]  /*05f0*/  NOP ;  /* 0x0000000000007918 */ /* 0x000fe20000000000 */
[----:B------:R-:W-:Y:S01]  /*0600*/  BSSY B0, `(.L_x_5) ;  /* 0x000003a000007945 */ /* 0x000fe20003800000 */
[----:B------:R-:W-:Y:S01]  /*0610*/  LEA.HI R3, R3, R16, RZ, 0x7 ;  /* 0x0000001003037211 */ /* 0x000fe200078f38ff */
[----:B------:R-:W-:Y:S01]  /*0620*/  USHF.R.S32.HI UR5, URZ, 0x1f, UR4 ;  /* 0x0000001f3f057899 */ /* 0x000fe20008011404 */
[----:B------:R-:W1:Y:S01]  /*0630*/  S2UR UR36, SR_CTAID.Y ;  /* 0x00000000002479c3 */ /* 0x000e620000002600 */
[----:B------:R-:W-:-:S02]  /*0640*/  MOV R9, RZ ;  /* 0x000000ff00097202 */ /* 0x000fc40000000f00 */
[----:B------:R-:W-:Y:S01]  /*0650*/  ULEA.HI UR5, UR5, UR4, URZ, 0x8 ;  /* 0x0000000405057291 */ /* 0x000fe2000f8f403f */
[----:B------:R-:W-:-:S03]  /*0660*/  LOP3.LUT R3, R3, 0xffffff80, RZ, 0xc0, !PT ;  /* 0xffffff8003037812 */ /* 0x000fc600078ec0ff */
[----:B------:R-:W-:Y:S01]  /*0670*/  USHF.R.S32.HI UR5, URZ, 0x8, UR5 ;  /* 0x000000083f057899 */ /* 0x000fe20008011405 */
[----:B------:R-:W1:Y:S01]  /*0680*/  S2UR UR37, SR_CTAID.Z ;  /* 0x00000000002579c3 */ /* 0x000e620000002700 */
[----:B----4-:R-:W-:-:S07]  /*0690*/  USHF.L.U32 UR11, UR11, 0x6, URZ ;  /* 0x000000060b0b7899 */ /* 0x010fce000800063f */
[----:B--23--:R-:W-:Y:S01]  /*06a0*/  BAR.SYNC.DEFER_BLOCKING 0x0 ;  /* 0x0000000000007b1d */ /* 0x00cfe20000010000 */
[----:B-----5:R-:W-:Y:S01]  /*06b0*/  ISETP.EQ.AND P1, PT, R10, RZ, P0 ;  /* 0x000000ff0a00720c */ /* 0x020fe20000722270 */
[----:B------:R-:W-:-:S04]  /*06c0*/  IMAD.U32 R0, RZ, RZ, UR11 ;  /* 0x0000000bff007e24 */ /* 0x000fc8000f8e00ff */
[----:B------:R-:W-:-:S05]  /*06d0*/  VIADD R0, R0, 0x13f ;  /* 0x0000013f00007836 */ /* 0x000fca0000000000 */
[----:B------:R-:W-:Y:S01]  /*06e0*/  SHF.R.U32.HI R20, RZ, 0x8, R0 ;  /* 0x00000008ff147819 */ /* 0x000fe20000011600 */
[----:B------:R-:W-:-:S03]  /*06f0*/  IMAD.IADD R0, R16, 0x1, -R3 ;  /* 0x0000000110007824 */ /* 0x000fc600078e0a03 */
[----:B------:R-:W-:Y:S01]  /*0700*/  VIMNMX R2, R20, UR5, PT ;  /* 0x0000000514027c48 */ /* 0x000fe2000bfe0100 */
[----:B-1----:R-:W-:Y:S06]  /*0710*/  @!P1 BRA `(.L_x_6) ;  /* 0x0000000000a09947 */ /* 0x002fec0003800000 */
[----:B------:R-:W1:Y:S01]  /*0720*/  S2R R4, SR_CgaCtaId ;  /* 0x0000000000047919 */ /* 0x000e620000008800 */
[----:B------:R-:W-:Y:S01]  /*0730*/  MOV R3, 0x400 ;  /* 0x0000040000037802 */ /* 0x000fe20000000f00 */
[----:B------:R-:W-:Y:S01]  /*0740*/  IMAD.MOV.U32 R5, RZ, RZ, 0x1 ;  /* 0x00000001ff057424 */ /* 0x000fe200078e00ff */
[----:B------:R-:W-:Y:S02]  /*0750*/  ISETP.NE.AND P3, PT, R0, RZ, PT ;  /* 0x000000ff0000720c */ /* 0x000fe40003f65270 */
[----:B-1----:R-:W-:Y:S02]  /*0760*/  LEA R4, R4, R3, 0x18 ;  /* 0x0000000304047211 */ /* 0x002fe400078ec0ff */
[----:B------:R-:W-:-:S09]  /*0770*/  SHF.L.U32 R3, R5, 0x1f, RZ ;  /* 0x0000001f05037819 */ /* 0x000fd200000006ff */
.L_x_7:
[----:B-1----:R1:W2:Y:S02]  /*0780*/  SYNCS.PHASECHK.TRANS64.TRYWAIT P2, [R4+URZ+0x19848], R3 ;  /* 0x01984803040075a7 */ /* 0x0022a4000804017f */
[----:B--2---:R-:W-:Y:S05]  /*0790*/  @!P2 NANOSLEEP.SYNCS 0x989680 ;  /* 0x009896800000a95d */ /* 0x004fea0003900000 */
[----:B------:R-:W2:Y:S02]  /*07a0*/  @!P2 SYNCS.PHASECHK.TRANS64 P2, [R4+URZ+0x19848], R3 ;  /* 0x019848030400a5a7 */ /* 0x000ea4000804007f */
[----:B--2---:R-:W-:Y:S05]  /*07b0*/  @!P2 BRA `(.L_x_7) ;  /* 0xfffffffc00f0a947 */ /* 0x004fea000383ffff */
[----:B------:R-:W-:Y:S05]  /*07c0*/  @P3 BRA `(.L_x_8) ;  /* 0x0000000000143947 */ /* 0x000fea0003800000 */
[----:B------:R-:W-:Y:S02]  /*07d0*/  LOP3.LUT P2, RZ, R16, 0x1f, RZ, 0xc0, !PT ;  /* 0x0000001f10ff7812 */ /* 0x000fe4000784c0ff */
[----:B-1----:R-:W-:-:S04]  /*07e0*/  MOV R3, 0x1800 ;  /* 0x0000180000037802 */ /* 0x002fc80000000f00 */
[----:B------:R2:W-:Y:S07]  /*07f0*/  SYNCS.ARRIVE.TRANS64 RZ, [R4+URZ+0x19840], R3 ;  /* 0x0198400304ff79a7 */ /* 0x0005ee000800003f */
[----:B------:R-:W-:Y:S05]  /*0800*/  @!P2 BRA `(.L_x_8) ;  /* 0x000000000004a947 */ /* 0x000fea0003800000 */
[----:B------:R-:W-:Y:S01]  /*0810*/  BPT.TRAP 0x1 ;  /* 0x000000040000795c */ /* 0x000fe20000300000 */
.L_x_8:
[----:B------:R-:W-:Y:S01]  /*0820*/  R2UR UR8, R4 ;  /* 0x00000000040872ca */ /* 0x000fe200000e0000 */
[----:B------:R-:W-:Y:S01]  /*0830*/  ULDC.64 UR4, c[0x0][0x198] ;  /* 0x0000660000047ab9 */ /* 0x000fe20000000a00 */
[----:B------:R-:W-:Y:S01]  /*0840*/  UMOV UR6, 0x0 ;  /* 0x0000000000067882 */ /* 0x000fe20000000000 */
[----:B------:R-:W-:Y:S01]  /*0850*/  UIADD3 UR4, UP0, UR4, 0xf0, URZ ;  /* 0x000000f004047890 */ /* 0x000fe2000ff1e03f */
[----:B------:R-:W-:Y:S01]  /*0860*/  UMOV UR7, 0x10000000 ;  /* 0x1000000000077882 */ /* 0x000fe20000000000 */
[----:B------:R-:W-:Y:S02]  /*0870*/  UMOV UR10, URZ ;  /* 0x0000003f000a7c82 */ /* 0x000fe40008000000 */
[----:B------:R-:W-:Y:S01]  /*0880*/  UIADD3.X UR5, URZ, UR5, URZ, UP0, !UPT ;  /* 0x000000053f057290 */ /* 0x000fe200087fe43f */
[----:B------:R-:W-:Y:S01]  /*0890*/  UMOV UR12, UR36 ;  /* 0x00000024000c7c82 */ /* 0x000fe20008000000 */
[----:B------:R-:W-:Y:S01]  /*08a0*/  UMOV UR13, UR37 ;  /* 0x00000025000d7c82 */ /* 0x000fe20008000000 */
[----:B------:R-:W-:Y:S01]  /*08b0*/  UMOV UR18, 0x10 ;  /* 0x0000001000127882 */ /* 0x000fe20000000000 */
[----:B------:R-:W-:-:S02]  /*08c0*/  UMOV UR19, UR11 ;  /* 0x0000000b00137c82 */ /* 0x000fc40008000000 */
[----:B------:R-:W-:Y:S02]  /*08d0*/  UIADD3 UR9, UR8, 0x19840, URZ ;  /* 0x0001984008097890 */ /* 0x000fe4000fffe03f */
[----:B------:R-:W-:Y:S02]  /*08e0*/  UIADD3 UR16, UR8, 0x800, URZ ;  /* 0x0000080008107890 */ /* 0x000fe4000fffe03f */
[----:B------:R-:W-:Y:S01]  /*08f0*/  UIADD3 UR32, UR8, 0x1000, URZ ;  /* 0x0000100008207890 */ /* 0x000fe2000fffe03f */
[----:B------:R-:W-:Y:S01]  /*0900*/  UMOV UR20, UR36 ;  /* 0x0000002400147c82 */ /* 0x000fe20008000000 */
[----:B------:R-:W-:Y:S01]  /*0910*/  UMOV UR21, UR37 ;  /* 0x0000002500157c82 */ /* 0x000fe20008000000 */
[----:B------:R-:W-:Y:S01]  /*0920*/  UMOV UR17, UR9 ;  /* 0x0000000900117c82 */ /* 0x000fe20008000000 */
[----:B------:R-:W-:Y:S01]  /*0930*/  UMOV UR34, 0x20 ;  /* 0x0000002000227882 */ /* 0x000fe20000000000 */
[----:B------:R-:W-:Y:S01]  /*0940*/  UMOV UR35, UR11 ;  /* 0x0000000b00237c82 */ /* 0x000fe20008000000 */
[----:B------:R-:W-:Y:S01]  /*0950*/  UMOV UR33, UR9 ;  /* 0x0000000900217c82 */ /* 0x000fe20008000000 */
[----:B------:R3:W-:Y:S01]  /*0960*/  UTMALDG.4D [UR8], [UR4], desc[UR6] ;  /* 0x00000608040075b4 */ /* 0x0007e20008019000 */
[----:B------:R3:W-:Y:S01]  /*0970*/  UTMALDG.4D [UR16], [UR4], desc[UR6] ;  /* 0x00000610040075b4 */ /* 0x0007e20008019000 */
[----:B------:R3:W-:Y:S02]  /*0980*/  UTMALDG.4D [UR32], [UR4], desc[UR6] ;  /* 0x00000620040075b4 */ /* 0x0007e40008019000 */
[----:B---3--:R-:W-:Y:S01]  /*0990*/  NOP ;  /* 0x0000000000007918 */ /* 0x008fe20000000000 */
.L_x_6:
[----:B------:R-:W-:Y:S05]  /*09a0*/  BSYNC B0 ;  /* 0x0000000000007941 */ /* 0x000fea0003800000 */
.L_x_5:
[----:B------:R-:W-:Y:S01]  /*09b0*/  BSSY B0, `(.L_x_9) ;  /* 0x00000d1000007945 */ /* 0x000fe20003800000 */
[----:B------:R-:W-:Y:S01]  /*09c0*/  IMAD.SHL.U32 R8, R2, 0x2, RZ ;  /* 0x0000000202087824 */ /* 0x000fe200078e00ff */
[----:B------:R-:W-:Y:S01]  /*09d0*/  MOV R6, 0x1 ;  /* 0x0000000100067802 */ /* 0x000fe20000000f00 */
[----:B------:R-:W-:Y:S02]  /*09e0*/  IMAD.MOV.U32 R7, RZ, RZ, 0x1 ;  /* 0x00000001ff077424 */ /* 0x000fe400078e00ff */
[----:B------:R-:W-:Y:S01]  /*09f0*/  IMAD.MOV.U32 R5, RZ, RZ, RZ ;  /* 0x000000ffff057224 */ /* 0x000fe200078e00ff */
[----:B------:R-:W-:Y:S06]  /*0a00*/  @!P1 BRA `(.L_x_10) ;  /* 0x0000000c002c9947 */ /* 0x000fec0003800000 */
[----:B------:R-:W-:Y:S01]  /*0a10*/  ISETP.GE.AND P1, PT, R2, 0x1, PT ;  /* 0x000000010200780c */ /* 0x000fe20003f26270 */
[----:B------:R-:W-:Y:S01]  /*0a20*/  IMAD.MOV.U32 R9, RZ, RZ, RZ ;  /* 0x000000ffff097224 */ /* 0x000fe200078e00ff */
[----:B------:R-:W-:Y:S02]  /*0a30*/  LOP3.LUT R11, R16, 0x1f, RZ, 0xc0, !PT ;  /* 0x0000001f100b7812 */ /* 0x000fe400078ec0ff */
[----:B------:R-:W-:-:S09]  /*0a40*/  MOV R5, RZ ;  /* 0x000000ff00057202 */ /* 0x000fd20000000f00 */
[----:B------:R-:W-:Y:S05]  /*0a50*/  @!P1 BRA `(.L_x_11) ;  /* 0x0000000400689947 */ /* 0x000fea0003800000 */
[----:B-12---:R-:W1:Y:S01]  /*0a60*/  S2R R4, SR_CgaCtaId ;  /* 0x0000000000047919 */ /* 0x006e620000008800 */
[----:B------:R-:W-:Y:S01]  /*0a70*/  MOV R3, 0x400 ;  /* 0x0000040000037802 */ /* 0x000fe20000000f00 */
[----:B------:R-:W-:Y:S01]  /*0a80*/  IMAD.MOV.U32 R6, RZ, RZ, 0x1 ;  /* 0x00000001ff067424 */ /* 0x000fe200078e00ff */
[----:B------:R-:W-:Y:S01]  /*0a90*/  ISETP.NE.AND P2, PT, R0, RZ, PT ;  /* 0x000000ff0000720c */ /* 0x000fe20003f45270 */
[----:B------:R-:W-:Y:S01]  /*0aa0*/  IMAD.MOV.U32 R5, RZ, RZ, 0x1 ;  /* 0x00000001ff057424 */ /* 0x000fe200078e00ff */
[----:B-1----:R-:W-:Y:S02]  /*0ab0*/  LEA R4, R4, R3, 0x18 ;  /* 0x0000000304047211 */ /* 0x002fe400078ec0ff */
[----:B------:R-:W-:-:S09]  /*0ac0*/  SHF.L.U32 R3, R6, 0x1f, RZ ;  /* 0x0000001f06037819 */ /* 0x000fd200000006ff */
.L_x_12:
[----:B-1----:R1:W2:Y:S02]  /*0ad0*/  SYNCS.PHASECHK.TRANS64.TRYWAIT P1, [R4+URZ+0x19820], R3 ;  /* 0x01982003040075a7 */ /* 0x0022a4000802017f */
[----:B--2---:R-:W-:Y:S05]  /*0ae0*/  @!P1 NANOSLEEP.SYNCS 0x989680 ;  /* 0x009896800000995d */ /* 0x004fea0003900000 */
[----:B------:R-:W2:Y:S02]  /*0af0*/  @!P1 SYNCS.PHASECHK.TRANS64 P1, [R4+URZ+0x19820], R3 ;  /* 0x01982003040095a7 */ /* 0x000ea4000802007f */
[----:B--2---:R-:W-:Y:S05]  /*0b00*/  @!P1 BRA `(.L_x_12) ;  /* 0xfffffffc00f09947 */ /* 0x004fea000383ffff */
[----:B------:R-:W-:Y:S05]  /*0b10*/  @P2 BRA `(.L_x_13) ;  /* 0x0000000000142947 */ /* 0x000fea0003800000 */
[----:B------:R-:W-:Y:S02]  /*0b20*/  ISETP.NE.AND P1, PT, R11, RZ, PT ;  /* 0x000000ff0b00720c */ /* 0x000fe40003f25270 */
[----:B-1----:R-:W-:-:S04]  /*0b30*/  MOV R3, 0x6000 ;  /* 0x0000600000037802 */ /* 0x002fc80000000f00 */
[----:B------:R2:W-:Y:S07]  /*0b40*/  SYNCS.ARRIVE.TRANS64 RZ, [R4+URZ+0x19800], R3 ;  /* 0x0198000304ff79a7 */ /* 0x0005ee000800003f */
[----:B------:R-:W-:Y:S05]  /*0b50*/  @!P1 BRA `(.L_x_13) ;  /* 0x0000000000049947 */ /* 0x000fea0003800000 */
[----:B------:R-:W-:Y:S01]  /*0b60*/  BPT.TRAP 0x1 ;  /* 0x000000040000795c */ /* 0x000fe20000300000 */
.L_x_13:
[----:B------:R-:W-:Y:S01]  /*0b70*/  R2UR UR32, R4 ;  /* 0x00000000042072ca */ /* 0x000fe200000e0000 */
[----:B------:R-:W-:Y:S01]  /*0b80*/  ULDC.64 UR4, c[0x0][0x198] ;  /* 0x0000660000047ab9 */ /* 0x000fe20000000a00 */
[----:B-12---:R-:W1:Y:S01]  /*0b90*/  S2R R4, SR_CgaCtaId ;  /* 0x0000000000047919 */ /* 0x006e620000008800 */
[----:B------:R-:W-:Y:S01]  /*0ba0*/  UIADD3 UR4, UP0, UR4, 0x1f0, URZ ;  /* 0x000001f004047890 */ /* 0x000fe2000ff1e03f */
[----:B------:R-:W-:Y:S01]  /*0bb0*/  MOV R3, 0x400 ;  /* 0x0000040000037802 */ /* 0x000fe20000000f00 */
[----:B------:R-:W-:Y:S01]  /*0bc0*/  UMOV UR27, URZ ;  /* 0x0000003f001b7c82 */ /* 0x000fe20008000000 */
[----:B------:R-:W-:Y:S01]  /*0bd0*/  UMOV UR6, 0x0 ;  /* 0x0000000000067882 */ /* 0x000fe20000000000 */
[----:B------:R-:W-:Y:S01]  /*0be0*/  UIADD3.X UR5, URZ, UR5, URZ, UP0, !UPT ;  /* 0x000000053f057290 */ /* 0x000fe200087fe43f */
[----:B------:R-:W-:Y:S01]  /*0bf0*/  IMAD.MOV.U32 R6, RZ, RZ, 0x1 ;  /* 0x00000001ff067424 */ /* 0x000fe200078e00ff */
[----:B------:R-:W-:Y:S01]  /*0c00*/  UMOV UR7, 0x10000000 ;  /* 0x1000000000077882 */ /* 0x000fe20000000000 */
[----:B------:R-:W-:Y:S01]  /*0c10*/  UMOV UR26, URZ ;  /* 0x0000003f001a7c82 */ /* 0x000fe20008000000 */
[----:B------:R-:W-:Y:S01]  /*0c20*/  UMOV UR28, UR36 ;  /* 0x00000024001c7c82 */ /* 0x000fe20008000000 */
[----:B------:R-:W-:Y:S01]  /*0c30*/  UMOV UR29, UR37 ;  /* 0x00000025001d7c82 */ /* 0x000fe20008000000 */
[----:B------:R-:W-:Y:S01]  /*0c40*/  UIADD3 UR24, UR32, 0x1800, URZ ;  /* 0x0000180020187890 */ /* 0x000fe2000fffe03f */
[----:B------:R-:W-:Y:S01]  /*0c50*/  ISETP.NE.AND P2, PT, R0, RZ, PT ;  /* 0x000000ff0000720c */ /* 0x000fe20003f45270 */
[----:B------:R-:W-:Y:S01]  /*0c60*/  UIADD3 UR25, UR32, 0x19800, URZ ;  /* 0x0001980020197890 */ /* 0x000fe2000fffe03f */
[----:B------:R-:W-:Y:S01]  /*0c70*/  IMAD.MOV.U32 R9, RZ, RZ, 0x1 ;  /* 0x00000001ff097424 */ /* 0x000fe200078e00ff */
[----:B------:R-:W-:Y:S01]  /*0c80*/  UIADD3 UR16, UR32, 0x3800, URZ ;  /* 0x0000380020107890 */ /* 0x000fe2000fffe03f */
[----:B------:R-:W-:Y:S01]  /*0c90*/  SHF.L.U32 R6, R6, 0x1f, RZ ;  /* 0x0000001f06067819 */ /* 0x000fe200000006ff */
[----:B------:R-:W-:Y:S01]  /*0ca0*/  UIADD3 UR32, UR32, 0x5800, URZ ;  /* 0x0000580020207890 */ /* 0x000fe2000fffe03f */
[----:B------:R-:W-:Y:S01]  /*0cb0*/  UMOV UR18, 0x10 ;  /* 0x0000001000127882 */ /* 0x000fe20000000000 */
[----:B------:R-:W-:Y:S01]  /*0cc0*/  UMOV UR20, UR36 ;  /* 0x0000002400147c82 */ /* 0x000fe20008000000 */
[----:B------:R-:W-:Y:S01]  /*0cd0*/  UMOV UR21, UR37 ;  /* 0x0000002500157c82 */ /* 0x000fe20008000000 */
[----:B------:R-:W-:Y:S01]  /*0ce0*/  UMOV UR19, UR27 ;  /* 0x0000001b00137c82 */ /* 0x000fe20008000000 */
[----:B------:R-:W-:Y:S01]  /*0cf0*/  UMOV UR17, UR25 ;  /* 0x0000001900117c82 */ /* 0x000fe20008000000 */
[----:B------:R-:W-:Y:S01]  /*0d00*/  UMOV UR34, 0x20 ;  /* 0x0000002000227882 */ /* 0x000fe20000000000 */
[----:B------:R-:W-:Y:S01]  /*0d10*/  UMOV UR35, UR27 ;  /* 0x0000001b00237c82 */ /* 0x000fe20008000000 */
[----:B------:R2:W-:Y:S01]  /*0d20*/  UTMALDG.4D [UR24], [UR4], desc[UR6] ;  /* 0x00000618040075b4 */ /* 0x0005e20008019000 */
[----:B------:R-:W-:Y:S01]  /*0d30*/  UMOV UR33, UR25 ;  /* 0x0000001900217c82 */ /* 0x000fe20008000000 */
[----:B-1----:R-:W-:Y:S01]  /*0d40*/  LEA R4, R4, R3, 0x18 ;  /* 0x0000000304047211 */ /* 0x002fe200078ec0ff */
[----:B------:R2:W-:Y:S03]  /*0d50*/  UTMALDG.4D [UR16], [UR4], desc[UR6] ;  /* 0x00000610040075b4 */ /* 0x0005e60008019000 */
[----:B------:R-:W-:Y:S01]  /*0d60*/  LEA R3, R5, R4, 0x3 ;  /* 0x0000000405037211 */ /* 0x000fe200078e18ff */
[----:B------:R2:W-:Y:S02]  /*0d70*/  UTMALDG.4D [UR32], [UR4], desc[UR6] ;  /* 0x00000620040075b4 */ /* 0x0005e40008019000 */
[----:B--2---:R-:W-:-:S04]  /*0d80*/  NOP ;  /* 0x0000000000007918 */ /* 0x004fc80000000000 */
.L_x_14:
[----:B-1----:R1:W2:Y:S02]  /*0d90*/  SYNCS.PHASECHK.TRANS64.TRYWAIT P1, [R3+URZ+0x19820], R6 ;  /* 0x01982006030075a7 */ /* 0x0022a4000802017f */
[----:B--2---:R-:W-:Y:S05]  /*0da0*/  @!P1 NANOSLEEP.SYNCS 0x989680 ;  /* 0x009896800000995d */ /* 0x004fea0003900000 */
[----:B------:R-:W2:Y:S02]  /*0db0*/  @!P1 SYNCS.PHASECHK.TRANS64 P1, [R3+URZ+0x19820], R6 ;  /* 0x01982006030095a7 */ /* 0x000ea4000802007f */
[----:B--2---:R-:W-:Y:S05]  /*0dc0*/  @!P1 BRA `(.L_x_14) ;  /* 0xfffffffc00f09947 */ /* 0x004fea000383ffff */
[----:B------:R-:W-:Y:S05]  /*0dd0*/  @P2 BRA `(.L_x_15) ;  /* 0x0000000000142947 */ /* 0x000fea0003800000 */
[----:B------:R-:W-:Y:S01]  /*0de0*/  ISETP.NE.AND P1, PT, R11, RZ, PT ;  /* 0x000000ff0b00720c */ /* 0x000fe20003f25270 */
[----:B-1----:R-:W-:-:S04]  /*0df0*/  IMAD.MOV.U32 R6, RZ, RZ, 0x6000 ;  /* 0x00006000ff067424 */ /* 0x002fc800078e00ff */
[----:B------:R2:W-:Y:S08]  /*0e00*/  SYNCS.ARRIVE.TRANS64 RZ, [R3+URZ+0x19800], R6 ;  /* 0x0198000603ff79a7 */ /* 0x0005f0000800003f */
[----:B------:R-:W-:Y:S05]  /*0e10*/  @!P1 BRA `(.L_x_15) ;  /* 0x0000000000049947 */ /* 0x000fea0003800000 */
[----:B------:R-:W-:Y:S01]  /*0e20*/  BPT.TRAP 0x1 ;  /* 0x000000040000795c */ /* 0x000fe20000300000 */
.L_x_15:
[----:B------:R-:W-:Y:S01]  /*0e30*/  IMAD R4, R5, 0x6000, R4 ;  /* 0x0000600005047824 */ /* 0x000fe200078e0204 */
[----:B------:R-:W-:Y:S01]  /*0e40*/  R2UR UR25, R3 ;  /* 0x00000000031972ca */ /* 0x000fe200000e0000 */
[----:B------:R-:W-:Y:S01]  /*0e50*/  ULDC.64 UR4, c[0x0][0x198] ;  /* 0x0000660000047ab9 */ /* 0x000fe20000000a00 */
[----:B------:R-:W-:Y:S01]  /*0e60*/  UMOV UR27, URZ ;  /* 0x0000003f001b7c82 */ /* 0x000fe20008000000 */
[----:B------:R-:W-:Y:S01]  /*0e70*/  UIADD3 UR4, UP0, UR4, 0x2f0, URZ ;  /* 0x000002f004047890 */ /* 0x000fe2000ff1e03f */
[----:B------:R-:W-:Y:S01]  /*0e80*/  R2UR UR32, R4 ;  /* 0x00000000042072ca */ /* 0x000fe200000e0000 */
[----:B------:R-:W-:Y:S01]  /*0e90*/  UMOV UR6, 0x0 ;  /* 0x0000000000067882 */ /* 0x000fe20000000000 */
[----:B------:R-:W-:Y:S01]  /*0ea0*/  UMOV UR7, 0x10000000 ;  /* 0x1000000000077882 */ /* 0x000fe20000000000 */
[----:B------:R-:W-:Y:S01]  /*0eb0*/  UIADD3.X UR5, URZ, UR5, URZ, UP0, !UPT ;  /* 0x000000053f057290 */ /* 0x000fe200087fe43f */
[----:B------:R-:W-:Y:S01]  /*0ec0*/  VIADD R5, R5, 0x1 ;  /* 0x0000000105057836 */ /* 0x000fe20000000000 */
[----:B------:R-:W-:Y:S01]  /*0ed0*/  UMOV UR26, URZ ;  /* 0x0000003f001a7c82 */ /* 0x000fe20008000000 */
[----:B------:R-:W-:Y:S01]  /*0ee0*/  UMOV UR28, UR36 ;  /* 0x00000024001c7c82 */ /* 0x000fe20008000000 */
[----:B------:R-:W-:Y:S01]  /*0ef0*/  UMOV UR29, UR37 ;  /* 0x00000025001d7c82 */ /* 0x000fe20008000000 */
[----:B------:R-:W-:Y:S01]  /*0f00*/  UMOV UR18, 0x10 ;  /* 0x0000001000127882 */ /* 0x000fe20000000000 */
[----:B------:R-:W-:Y:S01]  /*0f10*/  UIADD3 UR25, UR25, 0x19800, URZ ;  /* 0x0001980019197890 */ /* 0x000fe2000fffe03f */
[----:B------:R-:W-:Y:S01]  /*0f20*/  UMOV UR20, UR36 ;  /* 0x0000002400147c82 */ /* 0x000fe20008000000 */
[----:B------:R-:W-:-:S02]  /*0f30*/  UMOV UR21, UR37 ;  /* 0x0000002500157c82 */ /* 0x000fc40008000000 */
[----:B------:R-:W-:Y:S02]  /*0f40*/  UIADD3 UR24, UR32, 0x1800, URZ ;  /* 0x0000180020187890 */ /* 0x000fe4000fffe03f */
[----:B------:R-:W-:Y:S02]  /*0f50*/  UIADD3 UR16, UR32, 0x3800, URZ ;  /* 0x0000380020107890 */ /* 0x000fe4000fffe03f */
[----:B------:R-:W-:Y:S01]  /*0f60*/  UIADD3 UR32, UR32, 0x5800, URZ ;  /* 0x0000580020207890 */ /* 0x000fe2000fffe03f */
[----:B------:R-:W-:Y:S01]  /*0f70*/  UMOV UR19, UR27 ;  /* 0x0000001b00137c82 */ /* 0x000fe20008000000 */
[----:B------:R-:W-:Y:S01]  /*0f80*/  UMOV UR17, UR25 ;  /* 0x0000001900117c82 */ /* 0x000fe20008000000 */
[----:B------:R-:W-:Y:S01]  /*0f90*/  UMOV UR34, 0x20 ;  /* 0x0000002000227882 */ /* 0x000fe20000000000 */
[----:B------:R-:W-:Y:S01]  /*0fa0*/  UMOV UR35, UR27 ;  /* 0x0000001b00237c82 */ /* 0x000fe20008000000 */
[----:B------:R3:W-:Y:S01]  /*0fb0*/  UTMALDG.4D [UR24], [UR4], desc[UR6] ;  /* 0x00000618040075b4 */ /* 0x0007e20008019000 */
[----:B------:R-:W-:Y:S01]  /*0fc0*/  UMOV UR33, UR25 ;  /* 0x0000001900217c82 */ /* 0x000fe20008000000 */
[----:B------:R3:W-:Y:S02]  /*0fd0*/  UTMALDG.4D [UR16], [UR4], desc[UR6] ;  /* 0x00000610040075b4 */ /* 0x0007e40008019000 */
[----:B------:R3:W-:Y:S02]  /*0fe0*/  UTMALDG.4D [UR32], [UR4], desc[UR6] ;  /* 0x00000620040075b4 */ /* 0x0007e40008019000 */
[----:B---3--:R-:W-:Y:S01]  /*0ff0*/  NOP ;  /* 0x0000000000007918 */ /* 0x008fe20000000000 */
.L_x_11:
[----:B------:R-:W-:Y:S02]  /*1000*/  ISETP.GE.AND P1, PT, R2, 0x2, PT ;  /* 0x000000020200780c */ /* 0x000fe40003f26270 */
[----:B-12---:R-:W-:-:S11]  /*1010*/  MOV R6, 0x1 ;  /* 0x0000000100067802 */ /* 0x006fd60000000f00 */
[----:B------:R-:W-:Y:S05]  /*1020*/  @!P1 BRA `(.L_x_16) ;  /* 0x0000000400989947 */ /* 0x000fea0003800000 */
[----:B------:R-:W1:Y:S01]  /*1030*/  S2R R4, SR_CgaCtaId ;  /* 0x0000000000047919 */ /* 0x000e620000008800 */
[----:B------:R-:W-:Y:S01]  /*1040*/  MOV R3, 0x400 ;  /* 0x0000040000037802 */ /* 0x000fe20000000f00 */
[----:B------:R-:W-:Y:S01]  /*1050*/  IMAD.MOV.U32 R6, RZ, RZ, 0x1 ;  /* 0x00000001ff067424 */ /* 0x000fe200078e00ff */
[----:B------:R-:W-:-:S04]  /*1060*/  ISETP.NE.AND P2, PT, R0, RZ, PT ;  /* 0x000000ff0000720c */ /* 0x000fc80003f45270 */
[----:B------:R-:W-:Y:S02]  /*1070*/  SHF.L.U32 R6, R6, 0x1f, RZ ;  /* 0x0000001f06067819 */ /* 0x000fe400000006ff */
[----:B-1----:R-:W-:-:S05]  /*1080*/  LEA R4, R4, R3, 0x18 ;  /* 0x0000000304047211 */ /* 0x002fca00078ec0ff */
[----:B------:R-:W-:-:S07]  /*1090*/  IMAD R3, R5, 0x8, R4 ;  /* 0x0000000805037824 */ /* 0x000fce00078e0204 */
.L_x_17:
        /* <DEDUP_REMOVED lines=10> */
.L_x_18:
[----:B------:R-:W-:Y:S01]  /*1140*/  IMAD R4, R5, 0x6000, R4 ;  /* 0x0000600005047824 */ /* 0x000fe200078e0204 */
[----:B------:R-:W-:Y:S01]  /*1150*/  R2UR UR25, R3 ;  /* 0x00000000031972ca */ /* 0x000fe200000e0000 */
[----:B------:R-:W-:Y:S01]  /*1160*/  ULDC.64 UR4, c[0x0][0x198] ;  /* 0x0000660000047ab9 */ /* 0x000fe20000000a00 */
[----:B------:R-:W-:Y:S01]  /*1170*/  R2UR UR27, R9 ;  /* 0x00000000091b72ca */ /* 0x000fe200000e0000 */
[----:B------:R-:W-:Y:S01]  /*1180*/  UIADD3 UR4, UP0, UR4, 0x1f0, URZ ;  /* 0x000001f004047890 */ /* 0x000fe2000ff1e03f */
[----:B------:R-:W-:Y:S01]  /*1190*/  R2UR UR32, R4 ;  /* 0x00000000042072ca */ /* 0x000fe200000e0000 */
[----:B------:R-:W-:Y:S01]  /*11a0*/  UMOV UR6, 0x0 ;  /* 0x0000000000067882 */ /* 0x000fe20000000000 */
[----:B------:R-:W3:Y:S01]  /*11b0*/  S2R R4, SR_CgaCtaId ;  /* 0x0000000000047919 */ /* 0x000ee20000008800 */
[----:B------:R-:W-:Y:S01]  /*11c0*/  UIADD3.X UR5, URZ, UR5, URZ, UP0, !UPT ;  /* 0x000000053f057290 */ /* 0x000fe200087fe43f */
[----:B------:R-:W-:Y:S01]  /*11d0*/  VIADD R5, R5, 0x1 ;  /* 0x0000000105057836 */ /* 0x000fe20000000000 */
[----:B------:R-:W-:Y:S01]  /*11e0*/  UMOV UR7, 0x10000000 ;  /* 0x1000000000077882 */ /* 0x000fe20000000000 */
[----:B------:R-:W-:Y:S01]  /*11f0*/  UMOV UR26, URZ ;  /* 0x0000003f001a7c82 */ /* 0x000fe20008000000 */
[----:B------:R-:W-:Y:S01]  /*1200*/  UMOV UR28, UR36 ;  /* 0x00000024001c7c82 */ /* 0x000fe20008000000 */
[----:B------:R-:W-:Y:S01]  /*1210*/  UMOV UR29, UR37 ;  /* 0x00000025001d7c82 */ /* 0x000fe20008000000 */
[----:B------:R-:W-:Y:S01]  /*1220*/  UIADD3 UR25, UR25, 0x19800, URZ ;  /* 0x0001980019197890 */ /* 0x000fe2000fffe03f */
[----:B-12---:R-:W-:Y:S01]  /*1230*/  MOV R3, 0x400 ;  /* 0x0000040000037802 */ /* 0x006fe20000000f00 */
[----:B------:R-:W-:Y:S01]  /*1240*/  USHF.L.U32 UR27, UR27, 0x8, URZ ;  /* 0x000000081b1b7899 */ /* 0x000fe2000800063f */
[C---:B------:R-:W-:Y:S01]  /*1250*/  ISETP.NE.AND P2, PT, R5.reuse, 0x4, PT ;  /* 0x000000040500780c */ /* 0x040fe20003f45270 */
[----:B------:R-:W-:Y:S01]  /*1260*/  UIADD3 UR24, UR32, 0x1800, URZ ;  /* 0x0000180020187890 */ /* 0x000fe2000fffe03f */
[C---:B------:R-:W-:Y:S01]  /*1270*/  ISETP.NE.AND P1, PT, R5.reuse, 0x4, PT ;  /* 0x000000040500780c */ /* 0x040fe20003f25270 */
[----:B------:R-:W-:Y:S01]  /*1280*/  UIADD3 UR16, UR32, 0x3800, URZ ;  /* 0x0000380020107890 */ /* 0x000fe2000fffe03f */
[----:B------:R-:W-:Y:S01]  /*1290*/  SEL R5, R5, RZ, P2 ;  /* 0x000000ff05057207 */ /* 0x000fe20001000000 */
[----:B------:R-:W-:Y:S01]  /*12a0*/  UIADD3 UR32, UR32, 0x5800, URZ ;  /* 0x0000580020207890 */ /* 0x000fe2000fffe03f */
[----:B------:R-:W-:Y:S01]  /*12b0*/  SEL R6, RZ, 0x1, !P1 ;  /* 0x00000001ff067807 */ /* 0x000fe20004800000 */
        /* <DEDUP_REMOVED lines=9> */
[----:B------:R-:W-:Y:S01]  /*1350*/  ISETP.NE.AND P3, PT, R0, RZ, PT ;  /* 0x000000ff0000720c */ /* 0x000fe20003f65270 */
[----:B------:R1:W-:Y:S01]  /*1360*/  UTMALDG.4D [UR16], [UR4], desc[UR6] ;  /* 0x00000610040075b4 */ /* 0x0003e20008019000 */
[----:B---3--:R-:W-:-:S02]  /*1370*/  LEA R4, R4, R3, 0x18 ;  /* 0x0000000304047211 */ /* 0x008fc400078ec0ff */
[----:B------:R-:W-:-:S03]  /*1380*/  SHF.L.U32 R3, R6, 0x1f, RZ ;  /* 0x0000001f06037819 */ /* 0x000fc600000006ff */
[----:B------:R-:W-:Y:S01]  /*1390*/  IMAD R8, R5, 0x8, R4 ;  /* 0x0000000805087824 */ /* 0x000fe200078e0204 */
[----:B------:R1:W-:Y:S02]  /*13a0*/  UTMALDG.4D [UR32], [UR4], desc[UR6] ;  /* 0x00000620040075b4 */ /* 0x0003e40008019000 */
[----:B-1----:R-:W-:-:S04]  /*13b0*/  NOP ;  /* 0x0000000000007918 */ /* 0x002fc80000000000 */
.L_x_19:
        /* <DEDUP_REMOVED lines=10> */
.L_x_20:
[----:B------:R-:W-:Y:S01]  /*1460*/  IMAD R4, R5, 0x6000, R4 ;  /* 0x0000600005047824 */ /* 0x000fe200078e0204 */
[----:B------:R-:W-:Y:S01]  /*1470*/  R2UR UR25, R8 ;  /* 0x00000000081972ca */ /* 0x000fe200000e0000 */
[----:B------:R-:W-:Y:S01]  /*1480*/  ULDC.64 UR4, c[0x0][0x198] ;  /* 0x0000660000047ab9 */ /* 0x000fe20000000a00 */
[----:B------:R-:W-:Y:S01]  /*1490*/  R2UR UR27, R9 ;  /* 0x00000000091b72ca */ /* 0x000fe200000e0000 */
        /* <DEDUP_REMOVED lines=11> */
[----:B------:R-:W-:Y:S01]  /*1550*/  ISETP.NE.AND P1, PT, R5, 0x4, PT ;  /* 0x000000040500780c */ /* 0x000fe20003f25270 */
[----:B------:R-:W-:Y:S01]  /*1560*/  USHF.L.U32 UR27, UR27, 0x8, URZ ;  /* 0x000000081b1b7899 */ /* 0x000fe2000800063f */
[----:B------:R-:W-:Y:S01]  /*1570*/  VIADD R9, R9, 0x1 ;  /* 0x0000000109097836 */ /* 0x000fe20000000000 */
[----:B------:R-:W-:Y:S01]  /*1580*/  UIADD3 UR24, UR32, 0x1800, URZ ;  /* 0x0000180020187890 */ /* 0x000fe2000fffe03f */
[----:B-12---:R-:W-:Y:S01]  /*1590*/  SEL R3, RZ, 0x1, P1 ;  /* 0x00000001ff037807 */ /* 0x006fe20000800000 */
[----:B------:R-:W-:Y:S01]  /*15a0*/  UIADD3 UR16, UR32, 0x3800, URZ ;  /* 0x0000380020107890 */ /* 0x000fe2000fffe03f */
[----:B------:R-:W-:Y:S01]  /*15b0*/  SEL R5, R5, RZ, P1 ;  /* 0x000000ff05057207 */ /* 0x000fe20000800000 */
[----:B------:R-:W-:Y:S01]  /*15c0*/  UIADD3 UR32, UR32, 0x5800, URZ ;  /* 0x0000580020207890 */ /* 0x000fe2000fffe03f */
[----:B------:R-:W-:Y:S01]  /*15d0*/  LOP3.LUT R6, R6, R3, RZ, 0x3c, !PT ;  /* 0x0000000306067212 */ /* 0x000fe200078e3cff */
        /* <DEDUP_REMOVED lines=8> */
[----:B------:R1:W-:Y:S01]  /*1660*/  UTMALDG.4D [UR16], [UR4], desc[UR6] ;  /* 0x00000610040075b4 */ /* 0x0003e20008019000 */
[----:B------:R1:W-:Y:S02]  /*1670*/  UTMALDG.4D [UR32], [UR4], desc[UR6] ;  /* 0x00000620040075b4 */ /* 0x0003e40008019000 */
[----:B-1----:R-:W-:Y:S01]  /*1680*/  NOP ;  /* 0x0000000000007918 */ /* 0x002fe20000000000 */
.L_x_16:
[----:B------:R-:W-:-:S04]  /*1690*/  SHF.L.U32 R8, R2, 0x1, RZ ;  /* 0x0000000102087819 */ /* 0x000fc800000006ff */
[----:B------:R-:W-:-:S04]  /*16a0*/  LOP3.LUT R8, R8, 0xfffffffe, RZ, 0x3c, !PT ;  /* 0xfffffffe08087812 */ /* 0x000fc800078e3cff */
[----:B------:R-:W-:-:S07]  /*16b0*/  IADD3 R8, -R8, -0x6, RZ ;  /* 0xfffffffa08087810 */ /* 0x000fce0007ffe1ff */
.L_x_10:
[----:B------:R-:W-:Y:S05]  /*16c0*/  BSYNC B0 ;  /* 0x0000000000007941 */ /* 0x000fea0003800000 */
.L_x_9:
[----:B------:R-:W3:Y:S01]  /*16d0*/  S2R R11, SR_CgaCtaId ;  /* 0x00000000000b7919 */ /* 0x000ee20000008800 */
[----:B------:R-:W-:Y:S01]  /*16e0*/  MOV R2, 0x400 ;  /* 0x0000040000027802 */ /* 0x000fe20000000f00 */
[----:B-12---:R-:W-:Y:S01]  /*16f0*/  IMAD.MOV.U32 R4, RZ, RZ, RZ ;  /* 0x000000ffff047224 */ /* 0x006fe200078e00ff */
[----:B------:R-:W-:Y:S02]  /*1700*/  SHF.L.U32 R3, RZ, 0x1f, RZ ;  /* 0x0000001fff037819 */ /* 0x000fe400000006ff */
[----:B---3--:R-:W-:-:S07]  /*1710*/  LEA R2, R11, R2, 0x18 ;  /* 0x000000020b027211 */ /* 0x008fce00078ec0ff */
.L_x_21:
[----:B-1----:R1:W2:Y:S02]  /*1720*/  SYNCS.PHASECHK.TRANS64.TRYWAIT P1, [R2+URZ+0x19840], R3 ;  /* 0x01984003020075a7 */ /* 0x0022a4000802017f */
[----:B--2---:R-:W-:Y:S05]  /*1730*/  @!P1 NANOSLEEP.SYNCS 0x989680 ;  /* 0x009896800000995d */ /* 0x004fea0003900000 */
[----:B------:R-:W2:Y:S02]  /*1740*/  @!P1 SYNCS.PHASECHK.TRANS64 P1, [R2+URZ+0x19840], R3 ;  /* 0x01984003020095a7 */ /* 0x000ea4000802007f */
[----:B--2---:R-:W-:Y:S05]  /*1750*/  @!P1 BRA `(.L_x_21) ;  /* 0xfffffffc00f09947 */ /* 0x004fea000383ffff */
[----:B------:R-:W2:Y:S01]  /*1760*/  LDC R11, c[0x0][0x28c] ;  /* 0x0000a300ff0b7b82 */ /* 0x000ea20000000800 */
[----:B-1----:R-:W-:Y:S02]  /*1770*/  SHF.R.S32.HI R3, RZ, 0x1f, R0 ;  /* 0x0000001fff037819 */ /* 0x002fe40000011400 */
[----:B------:R-:W-:Y:S01]  /*1780*/  SHF.L.U32 R17, RZ, 0x1f, RZ ;  /* 0x0000001fff117819 */ /* 0x000fe200000006ff */
[----:B--2---:R-:W-:Y:S01]  /*1790*/  VIADD R12, R11, 0xff ;  /* 0x000000ff0b0c7836 */ /* 0x004fe20000000000 */
[----:B------:R-:W-:-:S04]  /*17a0*/  LEA.HI R11, R3, R0, RZ, 0x5 ;  /* 0x00000000030b7211 */ /* 0x000fc800078f28ff */
[----:B------:R-:W-:Y:S02]  /*17b0*/  SHF.R.S32.HI R13, RZ, 0x1f, R12 ;  /* 0x0000001fff0d7819 */ /* 0x000fe4000001140c */
[----:B------:R-:W-:Y:S02]  /*17c0*/  SHF.R.S32.HI R11, RZ, 0x5, R11 ;  /* 0x00000005ff0b7819 */ /* 0x000fe4000001140b */
[----:B------:R-:W-:Y:S02]  /*17d0*/  LEA.HI R13, R13, R12, RZ, 0x8 ;  /* 0x0000000c0d0d7211 */ /* 0x000fe400078f40ff */
[----:B------:R-:W-:Y:S02]  /*17e0*/  LEA R11, R11, UR11, 0x4 ;  /* 0x0000000b0b0b7c11 */ /* 0x000fe4000f8e20ff */
[----:B------:R-:W-:-:S07]  /*17f0*/  SHF.R.S32.HI R15, RZ, 0x8, R13 ;  /* 0x00000008ff0f7819 */ /* 0x000fce000001140d */
.L_x_22:
[----:B-1----:R1:W2:Y:S02]  /*1800*/  SYNCS.PHASECHK.TRANS64.TRYWAIT P1, [R2+URZ+0x19800], R17 ;  /* 0x01980011020075a7 */ /* 0x0022a4000802017f */
[----:B--2---:R-:W-:Y:S05]  /*1810*/  @!P1 NANOSLEEP.SYNCS 0x989680 ;  /* 0x009896800000995d */ /* 0x004fea0003900000 */
[----:B------:R-:W2:Y:S02]  /*1820*/  @!P1 SYNCS.PHASECHK.TRANS64 P1, [R2+URZ+0x19800], R17 ;  /* 0x01980011020095a7 */ /* 0x000ea4000802007f */
[----:B--2---:R-:W-:Y:S05]  /*1830*/  @!P1 BRA `(.L_x_22) ;  /* 0xfffffffc00f09947 */ /* 0x004fea000383ffff */
[----:B------:R-:W-:Y:S01]  /*1840*/  LEA.HI R3, R3, R0, RZ, 0x2 ;  /* 0x0000000003037211 */ /* 0x000fe200078f10ff */
[----:B------:R-:W-:Y:S05]  /*1850*/  WARPSYNC.ALL ;  /* 0x0000000000007948 */ /* 0x000fea0003800000 */
[--C-:B------:R-:W-:Y:S02]  /*1860*/  SHF.R.S32.HI R14, RZ, 0x2, R3.reuse ;  /* 0x00000002ff0e7819 */ /* 0x100fe40000011403 */
[----:B------:R-:W-:Y:S02]  /*1870*/  SHF.R.S32.HI R13, RZ, 0x1f, R3 ;  /* 0x0000001fff0d7819 */ /* 0x000fe40000011403 */
[----:B------:R-:W-:-:S02]  /*1880*/  LOP3.LUT R3, R3, 0x7ffffffc, RZ, 0xc0, !PT ;  /* 0x7ffffffc03037812 */ /* 0x000fc400078ec0ff */
[----:B------:R-:W-:Y:S02]  /*1890*/  LEA.HI R13, R13, R14, RZ, 0x3 ;  /* 0x0000000e0d0d7211 */ /* 0x000fe400078f18ff */
[----:B------:R-:W-:Y:S02]  /*18a0*/  IADD3 R12, -R3, R0, RZ ;  /* 0x00000000030c7210 */ /* 0x000fe40007ffe1ff */
[----:B------:R-:W-:Y:S02]  /*18b0*/  LOP3.LUT R3, R13, 0xfffffff8, RZ, 0xc0, !PT ;  /* 0xfffffff80d037812 */ /* 0x000fe400078ec0ff */
[----:B------:R-:W-:Y:S01]  /*18c0*/  VIMNMX R20, R15, R20, PT ;  /* 0x000000140f147248 */ /* 0x000fe20003fe0100 */
[----:B------:R-:W-:Y:S01]  /*18d0*/  IMAD.SHL.U32 R12, R12, 0x2, RZ ;  /* 0x000000020c0c7824 */ /* 0x000fe200078e00ff */
[----:B------:R-:W-:Y:S02]  /*18e0*/  IADD3 R3, R11, R14, -R3 ;  /* 0x0000000e0b037210 */ /* 0x000fe40007ffe803 */
[C---:B------:R-:W-:Y:S01]  /*18f0*/  R2UR UR15, R2.reuse ;  /* 0x00000000020f72ca */ /* 0x040fe200000e0000 */
[----:B------:R-:W-:Y:S01]  /*1900*/  WARPGROUP.ARRIVE ;  /* 0x00000000000079c5 */ /* 0x000fe20000000000 */
[----:B------:R-:W-:Y:S01]  /*1910*/  R2UR UR4, R2 ;  /* 0x00000000020472ca */ /* 0x000fe200000e0000 */
[----:B------:R-:W-:Y:S01]  /*1920*/  UMOV UR45, 0xc0000010 ;  /* 0xc0000010002d7882 */ /* 0x000fe20000000000 */
[----:B------:R-:W-:Y:S01]  /*1930*/  UMOV UR47, 0xc0000010 ;  /* 0xc0000010002f7882 */ /* 0x000fe20000000000 */
[----:B------:R-:W-:Y:S01]  /*1940*/  UMOV UR41, 0xc0000010 ;  /* 0xc000001000297882 */ /* 0x000fe20000000000 */
[----:B------:R-:W-:Y:S01]  /*1950*/  UMOV UR43, 0xc0000010 ;  /* 0xc0000010002b7882 */ /* 0x000fe20000000000 */
[----:B------:R-:W-:Y:S01]  /*1960*/  UMOV UR5, 0xc0000010 ;  /* 0xc000001000057882 */ /* 0x000fe20000000000 */
[----:B------:R-:W-:Y:S01]  /*1970*/  UMOV UR7, 0xc0000010 ;  /* 0xc000001000077882 */ /* 0x000fe20000000000 */
[C---:B------:R-:W-:Y:S01]  /*1980*/  VIADD R14, R12.reuse, 0x8 ;  /* 0x000000080c0e7836 */ /* 0x040fe20000000000 */
[C---:B------:R-:W-:Y:S01]  /*1990*/  IADD3 R18, R12.reuse, 0x9, RZ ;  /* 0x000000090c127810 */ /* 0x040fe20007ffe0ff */
[C---:B------:R-:W-:Y:S01]  /*19a0*/  VIADD R22, R12.reuse, 0x10 ;  /* 0x000000100c167836 */ /* 0x040fe20000000000 */
[C---:B------:R-:W-:Y:S01]  /*19b0*/  ISETP.GE.AND P2, PT, R3.reuse, R12, PT ;  /* 0x0000000c0300720c */ /* 0x040fe20003f46270 */
[----:B------:R-:W-:Y:S01]  /*19c0*/  UIADD3 UR15, UR15, 0x1800, URZ ;  /* 0x000018000f0f7890 */ /* 0x000fe2000fffe03f */
[C---:B------:R-:W-:Y:S01]  /*19d0*/  ISETP.GE.AND P4, PT, R3.reuse, R14, PT ;  /* 0x0000000e0300720c */ /* 0x040fe20003f86270 */
[----:B------:R-:W-:Y:S01]  /*19e0*/  USHF.R.U32.HI UR4, URZ, 0x4, UR4 ;  /* 0x000000043f047899 */ /* 0x000fe20008011604 */
[C---:B------:R-:W-:Y:S01]  /*19f0*/  ISETP.GE.AND P6, PT, R3.reuse, R18, PT ;  /* 0x000000120300720c */ /* 0x040fe20003fc6270 */
[----:B------:R-:W-:Y:S01]  /*1a00*/  USHF.R.U32.HI UR15, URZ, 0x4, UR15 ;  /* 0x000000043f0f7899 */ /* 0x000fe2000801160f */
[C---:B------:R-:W-:Y:S01]  /*1a10*/  ISETP.GT.AND P1, PT, R3.reuse, R12, PT ;  /* 0x0000000c0300720c */ /* 0x040fe20003f24270 */
[----:B------:R-:W-:Y:S01]  /*1a20*/  ULOP3.LUT UR4, UR4, 0x3fff, URZ, 0xc0, !UPT ;  /* 0x00003fff04047892 */ /* 0x000fe2000f8ec03f */
[C---:B------:R-:W-:Y:S01]  /*1a30*/  IADD3 R14, R12.reuse, 0x18, RZ ;  /* 0x000000180c0e7810 */ /* 0x040fe20007ffe0ff */
[----:B------:R-:W-:Y:S01]  /*1a40*/  ULOP3.LUT UR15, UR15, 0x3fff, URZ, 0xc0, !UPT ;  /* 0x00003fff0f0f7892 */ /* 0x000fe2000f8ec03f */
[C---:B------:R-:W-:Y:S01]  /*1a50*/  VIADD R18, R12.reuse, 0x19 ;  /* 0x000000190c127836 */ /* 0x040fe20000000000 */
[----:B------:R-:W-:Y:S01]  /*1a60*/  ULOP3.LUT UR4, UR4, 0x10000, URZ, 0xfc, !UPT ;  /* 0x0001000004047892 */ /* 0x000fe2000f8efc3f */
[----:B------:R-:W-:Y:S01]  /*1a70*/  VIADD R152, R12, 0x11 ;  /* 0x000000110c987836 */ /* 0x000fe20000000000 */
[----:B------:R-:W-:Y:S01]  /*1a80*/  ULOP3.LUT UR14, UR15, 0x10000, URZ, 0xfc, !UPT ;  /* 0x000100000f0e7892 */ /* 0x000fe2000f8efc3f */
[C---:B------:R-:W-:Y:S01]  /*1a90*/  ISETP.GE.AND P5, PT, R3.reuse, R22, PT ;  /* 0x000000160300720c */ /* 0x040fe20003fa6270 */
[----:B------:R-:W-:Y:S01]  /*1aa0*/  UIADD3 UR40, UR4, 0x80, URZ ;  /* 0x0000008004287890 */ /* 0x000fe2000fffe03f */
[C---:B------:R-:W-:Y:S01]  /*1ab0*/  VIADD R11, R3.reuse, 0x8 ;  /* 0x00000008030b7836 */ /* 0x040fe20000000000 */
[----:B------:R-:W-:Y:S01]  /*1ac0*/  UIADD3 UR42, UR14, 0x200, URZ ;  /* 0x000002000e2a7890 */ /* 0x000fe2000fffe03f */
[----:B------:R-:W-:Y:S01]  /*1ad0*/  ISETP.GE.AND P3, PT, R3, R152, PT ;  /* 0x000000980300720c */ /* 0x000fe20003f66270 */
[----:B------:R-:W-:Y:S01]  /*1ae0*/  UMOV UR44, UR4 ;  /* 0x00000004002c7c82 */ /* 0x000fe20008000000 */
[----:B------:R-:W-:Y:S01]  /*1af0*/  UMOV UR46, UR14 ;  /* 0x0000000e002e7c82 */ /* 0x000fe20008000000 */
[----:B------:R-:W-:Y:S01]  /*1b00*/  UIADD3 UR4, UR4, 0x100, URZ ;  /* 0x0000010004047890 */ /* 0x000fe2000fffe03f */
[----:B------:R-:W-:Y:S01]  /*1b10*/  HGMMA.64x256x16.F32.BF16 R24, gdesc[UR44], RZ, !UPT, gsb0 ;  /* 0x03e000002c1879f0 */ /* 0x000fe2000c0018ff */
[----:B------:R-:W-:Y:S01]  /*1b20*/  UIADD3 UR6, UR14, 0x400, URZ ;  /* 0x000004000e067890 */ /* 0x000fe2000fffe03f */
[----:B------:R-:W-:Y:S01]  /*1b30*/  ULDC UR8, c[0x0][0x604] ;  /* 0x0001810000087ab9 */ /* 0x000fe20000000800 */
[----:B------:R-:W-:Y:S01]  /*1b40*/  ULDC UR10, c[0x0][0x604] ;  /* 0x00018100000a7ab9 */ /* 0x000fe20000000800 */
[----:B------:R-:W-:Y:S01]  /*1b50*/  ULDC UR9, c[0x0][0x604] ;  /* 0x0001810000097ab9 */ /* 0x000fe20000000800 */
[----:B------:R-:W-:Y:S01]  /*1b60*/  ULDC UR11, c[0x0][0x604] ;  /* 0x00018100000b7ab9 */ /* 0x000fe20000000800 */
[----:B------:R-:W-:Y:S01]  /*1b70*/  ULDC UR12, c[0x0][0x604] ;  /* 0x00018100000c7ab9 */ /* 0x000fe20000000800 */
[----:B------:R-:W-:Y:S01]  /*1b80*/  ULDC UR13, c[0x0][0x604] ;  /* 0x00018100000d7ab9 */ /* 0x000fe20000000800 */
[----:B------:R-:W-:Y:S01]  /*1b90*/  ULDC UR16, c[0x0][0x604] ;  /* 0x0001810000107ab9 */ /* 0x000fe20000000800 */
[----:B------:R-:W-:-:S02]  /*1ba0*/  WARPGROUP.DEPBAR.LE gsb0, 0x0 ;  /* 0x00008000000079c5 */ /* 0x000fc40000010000 */
[----:B------:R-:W-:-:S15]  /*1bb0*/  WARPGROUP.ARRIVE ;  /* 0x00000000000079c5 */ /* 0x000fde0000000000 */
[----:B------:R-:W-:-:S02]  /*1bc0*/  NOP ;  /* 0x0000000000007918 */ /* 0x000fc40000000000 */
[----:B------:R-:W-:Y:S03]  /*1bd0*/  HGMMA.64x256x16.F32.BF16 R24, gdesc[UR40], R24, gsb0 ;  /* 0x03e00000281879f0 */ /* 0x000fe60008001818 */
[----:B------:R-:W-:Y:S02]  /*1be0*/  WARPGROUP.DEPBAR.LE gsb0, 0x0 ;  /* 0x00008000000079c5 */ /* 0x000fe40000010000 */
[----:B------:R-:W-:-:S15]  /*1bf0*/  WARPGROUP.ARRIVE ;  /* 0x00000000000079c5 */ /* 0x000fde0000000000 */
[----:B------:R-:W-:-:S08]  /*1c00*/  NOP ;  /* 0x0000000000007918 */ /* 0x000fd00000000000 */
[----:B------:R-:W-:Y:S01]  /*1c10*/  HGMMA.64x256x16.F32.BF16 R24, gdesc[UR4], R24, gsb0 ;  /* 0x03e00000041879f0 */ /* 0x000fe20008001818 */
[----:B------:R-:W-:Y:S01]  /*1c20*/  ULDC UR6, c[0x0][0x604] ;  /* 0x0001810000067ab9 */ /* 0x000fe20000000800 */
[----:B------:R-:W-:Y:S01]  /*1c30*/  ULDC UR7, c[0x0][0x604] ;  /* 0x0001810000077ab9 */ /* 0x000fe20000000800 */
[----:B------:R-:W-:Y:S02]  /*1c40*/  WARPGROUP.DEPBAR.LE gsb0, 0x0 ;  /* 0x00008000000079c5 */ /* 0x000fe40000010000 */
[----:B------:R-:W-:Y:S02]  /*1c50*/  FSEL R24, R24, -INF , P2 ;  /* 0xff80000018187808 */ /* 0x000fe40001000000 */
[----:B------:R-:W-:Y:S02]  /*1c60*/  FSEL R30, R30, -INF , P2 ;  /* 0xff8000001e1e7808 */ /* 0x000fe40001000000 */
[----:B------:R-:W-:Y:S01]  /*1c70*/  ISETP.GE.AND P2, PT, R3, R14, PT ;  /* 0x0000000e0300720c */ /* 0x000fe20003f46270 */
[----:B------:R-:W-:Y:S01]  /*1c80*/  VIADD R14, R12, 0x20 ;  /* 0x000000200c0e7836 */ /* 0x000fe20000000000 */
[----:B------:R-:W-:-:S02]  /*1c90*/  FSEL R25, R25, -INF , P1 ;  /* 0xff80000019197808 */ /* 0x000fc40000800000 */
[----:B------:R-:W-:Y:S02]  /*1ca0*/  FSEL R31, R31, -INF , P1 ;  /* 0xff8000001f1f7808 */ /* 0x000fe40000800000 */
[----:B------:R-:W-:Y:S02]  /*1cb0*/  ISETP.GE.AND P1, PT, R3, R18, PT ;  /* 0x000000120300720c */ /* 0x000fe40003f26270 */
[----:B------:R-:W-:Y:S02]  /*1cc0*/  IADD3 R18, R12, 0x21, RZ ;  /* 0x000000210c127810 */ /* 0x000fe40007ffe0ff */
[----:B------:R-:W-:Y:S02]  /*1cd0*/  FSEL R28, R28, -INF , P4 ;  /* 0xff8000001c1c7808 */ /* 0x000fe40002000000 */
[----:B------:R-:W-:Y:S02]  /*1ce0*/  FSEL R34, R34, -INF , P4 ;  /* 0xff80000022227808 */ /* 0x000fe40002000000 */
[----:B------:R-:W-:-:S02]  /*1cf0*/  FSEL R29, R29, -INF , P6 ;  /* 0xff8000001d1d7808 */ /* 0x000fc40003000000 */
[----:B------:R-:W-:Y:S02]  /*1d00*/  FSEL R35, R35, -INF , P6 ;  /* 0xff80000023237808 */ /* 0x000fe40003000000 */
[C---:B------:R-:W-:Y:S01]  /*1d10*/  ISETP.GE.AND P4, PT, R3.reuse, R14, PT ;  /* 0x0000000e0300720c */ /* 0x040fe20003f86270 */
[C---:B------:R-:W-:Y:S01]  /*1d20*/  VIADD R14, R12.reuse, 0x28 ;  /* 0x000000280c0e7836 */ /* 0x040fe20000000000 */
[----:B------:R-:W-:Y:S01]  /*1d30*/  ISETP.GE.AND P6, PT, R3, R18, PT ;  /* 0x000000120300720c */ /* 0x000fe20003fc6270 */
[----:B------:R-:W-:Y:S01]  /*1d40*/  VIADD R18, R12, 0x29 ;  /* 0x000000290c127836 */ /* 0x000fe20000000000 */
[----:B------:R-:W-:Y:S02]  /*1d50*/  FSEL R32, R32, -INF , P5 ;  /* 0xff80000020207808 */ /* 0x000fe40002800000 */
[----:B------:R-:W-:Y:S02]  /*1d60*/  FSEL R38, R38, -INF , P5 ;  /* 0xff80000026267808 */ /* 0x000fe40002800000 */
[----:B------:R-:W-:-:S02]  /*1d70*/  FSEL R33, R33, -INF , P3 ;  /* 0xff80000021217808 */ /* 0x000fc40001800000 */
[----:B------:R-:W-:Y:S02]  /*1d80*/  FSEL R39, R39, -INF , P3 ;  /* 0xff80000027277808 */ /* 0x000fe40001800000 */
[C---:B------:R-:W-:Y:S02]  /*1d90*/  ISETP.GE.AND P5, PT, R3.reuse, R14, PT ;  /* 0x0000000e0300720c */ /* 0x040fe40003fa6270 */
[----:B------:R-:W-:Y:S01]  /*1da0*/  ISETP.GE.AND P3, PT, R3, R18, PT ;  /* 0x000000120300720c */ /* 0x000fe20003f66270 */
[C---:B------:R-:W-:Y:S01]  /*1db0*/  VIADD R18, R12.reuse, 0x31 ;  /* 0x000000310c127836 */ /* 0x040fe20000000000 */
[----:B------:R-:W-:Y:S02]  /*1dc0*/  IADD3 R14, R12, 0x30, RZ ;  /* 0x000000300c0e7810 */ /* 0x000fe40007ffe0ff */
[----:B------:R-:W-:Y:S02]  /*1dd0*/  FSEL R36, R36, -INF , P2 ;  /* 0xff80000024247808 */ /* 0x000fe40001000000 */
[----:B------:R-:W-:-:S02]  /*1de0*/  FSEL R42, R42, -INF , P2 ;  /* 0xff8000002a2a7808 */ /* 0x000fc40001000000 */
[----:B------:R-:W-:Y:S01]  /*1df0*/  ISETP.GE.AND P2, PT, R3, R14, PT ;  /* 0x0000000e0300720c */ /* 0x000fe20003f46270 */
[C---:B------:R-:W-:Y:S01]  /*1e00*/  VIADD R14, R12.reuse, 0x38 ;  /* 0x000000380c0e7836 */ /* 0x040fe20000000000 */
[----:B------:R-:W-:Y:S02]  /*1e10*/  FSEL R37, R37, -INF , P1 ;  /* 0xff80000025257808 */ /* 0x000fe40000800000 */
[----:B------:R-:W-:Y:S02]  /*1e20*/  FSEL R43, R43, -INF , P1 ;  /* 0xff8000002b2b7808 */ /* 0x000fe40000800000 */
[----:B------:R-:W-:Y:S02]  /*1e30*/  ISETP.GE.AND P1, PT, R3, R18, PT ;  /* 0x000000120300720c */ /* 0x000fe40003f26270 */
[----:B------:R-:W-:Y:S02]  /*1e40*/  IADD3 R18, R12, 0x39, RZ ;  /* 0x000000390c127810 */ /* 0x000fe40007ffe0ff */
[----:B------:R-:W-:-:S02]  /*1e50*/  FSEL R40, R40, -INF , P4 ;  /* 0xff80000028287808 */ /* 0x000fc40002000000 */
[----:B------:R-:W-:Y:S02]  /*1e60*/  FSEL R46, R46, -INF , P4 ;  /* 0xff8000002e2e7808 */ /* 0x000fe40002000000 */
[----:B------:R-:W-:Y:S02]  /*1e70*/  FSEL R41, R41, -INF , P6 ;  /* 0xff80000029297808 */ /* 0x000fe40003000000 */
[----:B------:R-:W-:Y:S02]  /*1e80*/  FSEL R47, R47, -INF , P6 ;  /* 0xff8000002f2f7808 */ /* 0x000fe40003000000 */
[C---:B------:R-:W-:Y:S01]  /*1e90*/  ISETP.GE.AND P4, PT, R3.reuse, R14, PT ;  /* 0x0000000e0300720c */ /* 0x040fe20003f86270 */
[C---:B------:R-:W-:Y:S01]  /*1ea0*/  VIADD R14, R12.reuse, 0x40 ;  /* 0x000000400c0e7836 */ /* 0x040fe20000000000 */
[----:B------:R-:W-:Y:S01]  /*1eb0*/  ISETP.GE.AND P6, PT, R3, R18, PT ;  /* 0x000000120300720c */ /* 0x000fe20003fc6270 */
[----:B------:R-:W-:Y:S01]  /*1ec0*/  VIADD R18, R12, 0x41 ;  /* 0x000000410c127836 */ /* 0x000fe20000000000 */
[----:B------:R-:W-:-:S02]  /*1ed0*/  FSEL R44, R44, -INF , P5 ;  /* 0xff8000002c2c7808 */ /* 0x000fc40002800000 */
[----:B------:R-:W-:Y:S02]  /*1ee0*/  FSEL R50, R50, -INF , P5 ;  /* 0xff80000032327808 */ /* 0x000fe40002800000 */
[----:B------:R-:W-:Y:S02]  /*1ef0*/  FSEL R45, R45, -INF , P3 ;  /* 0xff8000002d2d7808 */ /* 0x000fe40001800000 */
[----:B------:R-:W-:Y:S02]  /*1f00*/  FSEL R51, R51, -INF , P3 ;  /* 0xff80000033337808 */ /* 0x000fe40001800000 */
[C---:B------:R-:W-:Y:S02]  /*1f10*/  ISETP.GE.AND P5, PT, R3.reuse, R14, PT ;  /* 0x0000000e0300720c */ /* 0x040fe40003fa6270 */
[----:B------:R-:W-:Y:S01]  /*1f20*/  ISETP.GE.AND P3, PT, R3, R18, PT ;  /* 0x000000120300720c */ /* 0x000fe20003f66270 */
[C---:B------:R-:W-:Y:S01]  /*1f30*/  VIADD R18, R12.reuse, 0x49 ;  /* 0x000000490c127836 */ /* 0x040fe20000000000 */
[----:B------:R-:W-:-:S02]  /*1f40*/  IADD3 R14, R12, 0x48, RZ ;  /* 0x000000480c0e7810 */ /* 0x000fc40007ffe0ff */
[----:B------:R-:W-:Y:S02]  /*1f50*/  FSEL R48, R48, -INF , P2 ;  /* 0xff80000030307808 */ /* 0x000fe40001000000 */
[----:B------:R-:W-:Y:S02]  /*1f60*/  FSEL R54, R54, -INF , P2 ;  /* 0xff80000036367808 */ /* 0x000fe40001000000 */
[----:B------:R-:W-:Y:S01]  /*1f70*/  ISETP.GE.AND P2, PT, R3, R14, PT ;  /* 0x0000000e0300720c */ /* 0x000fe20003f46270 */
[----:B------:R-:W-:Y:S01]  /*1f80*/  VIADD R14, R12, 0x50 ;  /* 0x000000500c0e7836 */ /* 0x000fe20000000000 */
[----:B------:R-:W-:Y:S02]  /*1f90*/  FSEL R49, R49, -INF , P1 ;  /* 0xff80000031317808 */ /* 0x000fe40000800000 */
[----:B------:R-:W-:Y:S02]  /*1fa0*/  FSEL R55, R55, -INF , P1 ;  /* 0xff80000037377808 */ /* 0x000fe40000800000 */
[----:B------:R-:W-:-:S02]  /*1fb0*/  ISETP.GE.AND P1, PT, R3, R18, PT ;  /* 0x000000120300720c */ /* 0x000fc40003f26270 */
[----:B------:R-:W-:Y:S02]  /*1fc0*/  IADD3 R18, R12, 0x51, RZ ;  /* 0x000000510c127810 */ /* 0x000fe40007ffe0ff */
[----:B------:R-:W-:Y:S02]  /*1fd0*/  FSEL R52, R52, -INF , P4 ;  /* 0xff80000034347808 */ /* 0x000fe40002000000 */
        /* <DEDUP_REMOVED lines=13> */
[----:B------:R-:W-:Y:S01]  /*20b0*/  VIADD R18, R12, 0x61 ;  /* 0x000000610c127836 */ /* 0x000fe20000000000 */
[----:B------:R-:W-:-:S02]  /*20c0*/  FSEL R68, R68, -INF , P5 ;  /* 0xff80000044447808 */ /* 0x000fc40002800000 */
[----:B------:R-:W-:Y:S02]  /*20d0*/  FSEL R74, R74, -INF , P5 ;  /* 0xff8000004a4a7808 */ /* 0x000fe40002800000 */
[----:B------:R-:W-:Y:S02]  /*20e0*/  FSEL R69, R69, -INF , P3 ;  /* 0xff80000045457808 */ /* 0x000fe40001800000 */
[----:B------:R-:W-:Y:S02]  /*20f0*/  FSEL R75, R75, -INF , P3 ;  /* 0xff8000004b4b7808 */ /* 0x000fe40001800000 */
[----:B------:R-:W-:Y:S02]  /*2100*/  FSEL R61, R61, -INF , P1 ;  /* 0xff8000003d3d7808 */ /* 0x000fe40000800000 */
[----:B------:R-:W-:Y:S02]  /*2110*/  FSEL R67, R67, -INF , P1 ;  /* 0xff80000043437808 */ /* 0x000fe40000800000 */
[----:B------:R-:W-:-:S02]  /*2120*/  ISETP.GE.AND P5, PT, R11, R12, PT ;  /* 0x0000000c0b00720c */ /* 0x000fc40003fa6270 */
[----:B------:R-:W-:Y:S02]  /*2130*/  ISETP.GT.AND P3, PT, R11, R12, PT ;  /* 0x0000000c0b00720c */ /* 0x000fe40003f64270 */
[----:B------:R-:W-:Y:S02]  /*2140*/  ISETP.GE.AND P1, PT, R3, R18, PT ;  /* 0x000000120300720c */ /* 0x000fe40003f26270 */
[----:B------:R-:W-:Y:S02]  /*2150*/  IADD3 R18, R12, 0x69, RZ ;  /* 0x000000690c127810 */ /* 0x000fe40007ffe0ff */
[----:B------:R-:W-:Y:S02]  /*2160*/  FSEL R26, R26, -INF , P5 ;  /* 0xff8000001a1a7808 */ /* 0x000fe40002800000 */
[----:B------:R-:W-:Y:S02]  /*2170*/  FSEL R27, R27, -INF , P3 ;  /* 0xff8000001b1b7808 */ /* 0x000fe40001800000 */
[----:B------:R-:W-:-:S02]  /*2180*/  FSEL R65, R65, -INF , P6 ;  /* 0xff80000041417808 */ /* 0x000fc40003000000 */
[----:B------:R-:W-:Y:S02]  /*2190*/  FSEL R71, R71, -INF , P6 ;  /* 0xff80000047477808 */ /* 0x000fe40003000000 */
[C---:B------:R-:W-:Y:S02]  /*21a0*/  ISETP.GE.AND P6, PT, R3.reuse, R18, PT ;  /* 0x000000120300720c */ /* 0x040fe40003fc6270 */
[----:B------:R-:W-:Y:S02]  /*21b0*/  IADD3 R18, R12, 0x71, RZ ;  /* 0x000000710c127810 */ /* 0x000fe40007ffe0ff */
[----:B------:R-:W-:Y:S02]  /*21c0*/  FMNMX R13, R26, R27, !PT ;  /* 0x0000001b1a0d7209 */ /* 0x000fe40007800000 */
[----:B------:R-:W-:Y:S02]  /*21d0*/  ISETP.GE.AND P3, PT, R3, R18, PT ;  /* 0x000000120300720c */ /* 0x000fe40003f66270 */
[----:B------:R-:W-:-:S02]  /*21e0*/  FMNMX R18, R30, R13, !PT ;  /* 0x0000000d1e127209 */ /* 0x000fc40007800000 */
[----:B------:R-:W-:Y:S02]  /*21f0*/  IADD3 R14, R12, 0x60, RZ ;  /* 0x000000600c0e7810 */ /* 0x000fe40007ffe0ff */
[----:B------:R-:W-:Y:S02]  /*2200*/  FMNMX R13, R31, R18, !PT ;  /* 0x000000121f0d7209 */ /* 0x000fe40007800000 */
[----:B------:R-:W-:Y:S02]  /*2210*/  FSEL R60, R60, -INF , P2 ;  /* 0xff8000003c3c7808 */ /* 0x000fe40001000000 */
[----:B------:R-:W-:Y:S02]  /*2220*/  FMNMX R18, R34, R13, !PT ;  /* 0x0000000d22127209 */ /* 0x000fe40007800000 */
[----:B------:R-:W-:Y:S02]  /*2230*/  FSEL R66, R66, -INF , P2 ;  /* 0xff80000042427808 */ /* 0x000fe40001000000 */
[----:B------:R-:W-:-:S02]  /*2240*/  FMNMX R13, R35, R18, !PT ;  /* 0x00000012230d7209 */ /* 0x000fc40007800000 */
[----:B------:R-:W-:Y:S01]  /*2250*/  ISETP.GE.AND P2, PT, R3, R14, PT ;  /* 0x0000000e0300720c */ /* 0x000fe20003f46270 */
[----:B------:R-:W-:Y:S01]  /*2260*/  VIADD R14, R12, 0x68 ;  /* 0x000000680c0e7836 */ /* 0x000fe20000000000 */
        /* <DEDUP_REMOVED lines=10> */
[----:B------:R-:W-:Y:S01]  /*2310*/  ISETP.GE.AND P5, PT, R3, R14, PT ;  /* 0x0000000e0300720c */ /* 0x000fe20003fa6270 */
[----:B------:R-:W-:Y:S01]  /*2320*/  VIADD R14, R12, 0x78 ;  /* 0x000000780c0e7836 */ /* 0x000fe20000000000 */
[----:B------:R-:W-:-:S02]  /*2330*/  FMNMX R13, R47, R18, !PT ;  /* 0x000000122f0d7209 */ /* 0x000fc40007800000 */
[----:B------:R-:W-:Y:S02]  /*2340*/  FSEL R78, R78, -INF , P2 ;  /* 0xff8000004e4e7808 */ /* 0x000fe40001000000 */
[----:B------:R-:W-:Y:S02]  /*2350*/  FMNMX R18, R50, R13, !PT ;  /* 0x0000000d32127209 */ /* 0x000fe40007800000 */
[----:B------:R-:W-:Y:S02]  /*2360*/  FMNMX R13, R24, R25, !PT ;  /* 0x00000019180d7209 */ /* 0x000fe40007800000 */
[----:B------:R-:W-:Y:S02]  /*2370*/  FMNMX R15, R51, R18, !PT ;  /* 0x00000012330f7209 */ /* 0x000fe40007800000 */
[----:B------:R-:W-:Y:S02]  /*2380*/  FMNMX R18, R28, R13, !PT ;  /* 0x0000000d1c127209 */ /* 0x000fe40007800000 */
[----:B------:R-:W-:-:S02]  /*2390*/  FMNMX R22, R54, R15, !PT ;  /* 0x0000000f36167209 */ /* 0x000fc40007800000 */
[----:B------:R-:W-:Y:S02]  /*23a0*/  FMNMX R13, R29, R18, !PT ;  /* 0x000000121d0d7209 */ /* 0x000fe40007800000 */
[----:B------:R-:W-:Y:S02]  /*23b0*/  FMNMX R15, R55, R22, !PT ;  /* 0x00000016370f7209 */ /* 0x000fe40007800000 */
[----:B------:R-:W-:Y:S02]  /*23c0*/  FMNMX R18, R32, R13, !PT ;  /* 0x0000000d20127209 */ /* 0x000fe40007800000 */
[----:B------:R-:W-:Y:S02]  /*23d0*/  FMNMX R22, R58, R15, !PT ;  /* 0x0000000f3a167209 */ /* 0x000fe40007800000 */
[----:B------:R-:W-:Y:S01]  /*23e0*/  ISETP.GE.AND P2, PT, R3, R14, PT ;  /* 0x0000000e0300720c */ /* 0x000fe20003f46270 */
[----:B------:R-:W-:Y:S01]  /*23f0*/  VIADD R14, R12, 0x79 ;  /* 0x000000790c0e7836 */ /* 0x000fe20000000000 */
[----:B------:R-:W-:-:S02]  /*2400*/  FMNMX R13, R33, R18, !PT ;  /* 0x00000012210d7209 */ /* 0x000fc40007800000 */
[----:B------:R-:W-:Y:S02]  /*2410*/  FMNMX R15, R59, R22, !PT ;  /* 0x000000163b0f7209 */ /* 0x000fe40007800000 */
[----:B------:R-:W-:Y:S02]  /*2420*/  FMNMX R18, R36, R13, !PT ;  /* 0x0000000d24127209 */ /* 0x000fe40007800000 */
[----:B------:R-:W-:Y:S02]  /*2430*/  FMNMX R22, R62, R15, !PT ;  /* 0x0000000f3e167209 */ /* 0x000fe40007800000 */
[----:B------:R-:W-:Y:S02]  /*2440*/  FSEL R73, R73, -INF , P1 ;  /* 0xff80000049497808 */ /* 0x000fe40000800000 */
[----:B------:R-:W-:Y:S02]  /*2450*/  FSEL R79, R79, -INF , P1 ;  /* 0xff8000004f4f7808 */ /* 0x000fe40000800000 */
[----:B------:R-:W-:-:S02]  /*2460*/  ISETP.GE.AND P1, PT, R3, R14, PT ;  /* 0x0000000e0300720c */ /* 0x000fc40003f26270 */
[----:B------:R-:W-:Y:S02]  /*2470*/  IADD3 R14, R12, 0x80, RZ ;  /* 0x000000800c0e7810 */ /* 0x000fe40007ffe0ff */
[----:B------:R-:W-:Y:S02]  /*2480*/  FMNMX R13, R37, R18, !PT ;  /* 0x00000012250d7209 */ /* 0x000fe40007800000 */
[----:B------:R-:W-:Y:S02]  /*2490*/  FMNMX R15, R63, R22, !PT ;  /* 0x000000163f0f7209 */ /* 0x000fe40007800000 */
[----:B------:R-:W-:Y:S02]  /*24a0*/  FSEL R76, R76, -INF , P4 ;  /* 0xff8000004c4c7808 */ /* 0x000fe40002000000 */
[----:B------:R-:W-:Y:S02]  /*24b0*/  FSEL R82, R82, -INF , P4 ;  /* 0xff80000052527808 */ /* 0x000fe40002000000 */
[----:B------:R-:W-:Y:S01]  /*24c0*/  ISETP.GE.AND P4, PT, R3, R14, PT ;  /* 0x0000000e0300720c */ /* 0x000fe20003f86270 */
[----:B------:R-:W-:Y:S01]  /*24d0*/  VIADD R14, R12, 0x81 ;  /* 0x000000810c0e7836 */ /* 0x000fe20000000000 */
[----:B------:R-:W-:-:S02]  /*24e0*/  FMNMX R18, R40, R13, !PT ;  /* 0x0000000d28127209 */ /* 0x000fc40007800000 */
[----:B------:R-:W-:Y:S02]  /*24f0*/  FMNMX R22, R66, R15, !PT ;  /* 0x0000000f42167209 */ /* 0x000fe40007800000 */
[----:B------:R-:W-:Y:S02]  /*2500*/  FSEL R77, R77, -INF , P6 ;  /* 0xff8000004d4d7808 */ /* 0x000fe40003000000 */
[----:B------:R-:W-:Y:S02]  /*2510*/  FSEL R83, R83, -INF , P6 ;  /* 0xff80000053537808 */ /* 0x000fe40003000000 */
[----:B------:R-:W-:Y:S02]  /*2520*/  FMNMX R13, R41, R18, !PT ;  /* 0x00000012290d7209 */ /* 0x000fe40007800000 */
[----:B------:R-:W-:Y:S02]  /*2530*/  FMNMX R15, R67, R22, !PT ;  /* 0x00000016430f7209 */ /* 0x000fe40007800000 */
[----:B------:R-:W-:Y:S01]  /*2540*/  ISETP.GE.AND P6, PT, R3, R14, PT ;  /* 0x0000000e0300720c */ /* 0x000fe20003fc6270 */
[----:B------:R-:W-:Y:S01]  /*2550*/  VIADD R14, R12, 0x88 ;  /* 0x000000880c0e7836 */ /* 0x000fe20000000000 */
[----:B------:R-:W-:-:S02]  /*2560*/  FMNMX R18, R44, R13, !PT ;  /* 0x0000000d2c127209 */ /* 0x000fc40007800000 */
[----:B------:R-:W-:Y:S02]  /*2570*/  FMNMX R22, R70, R15, !PT ;  /* 0x0000000f46167209 */ /* 0x000fe40007800000 */
[----:B------:R-:W-:Y:S02]  /*2580*/  FSEL R80, R80, -INF , P5 ;  /* 0xff80000050507808 */ /* 0x000fe40002800000 */
[----:B------:R-:W-:Y:S02]  /*2590*/  FSEL R86, R86, -INF , P5 ;  /* 0xff80000056567808 */ /* 0x000fe40002800000 */
[----:B------:R-:W-:Y:S02]  /*25a0*/  ISETP.GE.AND P5, PT, R3, R14, PT ;  /* 0x0000000e0300720c */ /* 0x000fe40003fa6270 */
[----:B------:R-:W-:Y:S02]  /*25b0*/  IADD3 R14, R12, 0x89, RZ ;  /* 0x000000890c0e7810 */ /* 0x000fe40007ffe0ff */
[----:B------:R-:W-:-:S02]  /*25c0*/  FMNMX R13, R45, R18, !PT ;  /* 0x000000122d0d7209 */ /* 0x000fc40007800000 */
[----:B------:R-:W-:Y:S02]  /*25d0*/  FMNMX R15, R71, R22, !PT ;  /* 0x00000016470f7209 */ /* 0x000fe40007800000 */
[----:B------:R-:W-:Y:S02]  /*25e0*/  FSEL R81, R81, -INF , P3 ;  /* 0xff80000051517808 */ /* 0x000fe40001800000 */
[----:B------:R-:W-:Y:S02]  /*25f0*/  FSEL R87, R87, -INF , P3 ;  /* 0xff80000057577808 */ /* 0x000fe40001800000 */
[----:B------:R-:W-:Y:S01]  /*2600*/  ISETP.GE.AND P3, PT, R3, R14, PT ;  /* 0x0000000e0300720c */ /* 0x000fe20003f66270 */
[----:B------:R-:W-:Y:S01]  /*2610*/  VIADD R14, R12, 0x90 ;  /* 0x000000900c0e7836 */ /* 0x000fe20000000000 */
[----:B------:R-:W-:Y:S02]  /*2620*/  FMNMX R18, R48, R13, !PT ;  /* 0x0000000d30127209 */ /* 0x000fe40007800000 */
[----:B------:R-:W-:-:S02]  /*2630*/  FMNMX R22, R74, R15, !PT ;  /* 0x0000000f4a167209 */ /* 0x000fc40007800000 */
        /* <DEDUP_REMOVED lines=10> */
[----:B------:R-:W-:Y:S02]  /*26e0*/  ISETP.GE.AND P1, PT, R3, R14, PT ;  /* 0x0000000e0300720c */ /* 0x000fe40003f26270 */
[----:B------:R-:W-:Y:S02]  /*26f0*/  FMNMX R13, R53, R18, !PT ;  /* 0x00000012350d7209 */ /* 0x000fe40007800000 */
[----:B------:R-:W-:-:S02]  /*2700*/  FMNMX R15, R79, R22, !PT ;  /* 0x000000164f0f7209 */ /* 0x000fc40007800000 */
[----:B------:R-:W-:Y:S02]  /*2710*/  IADD3 R14, R12, 0x98, RZ ;  /* 0x000000980c0e7810 */ /* 0x000fe40007ffe0ff */
        /* <DEDUP_REMOVED lines=14> */
[----:B------:R-:W-:Y:S02]  /*2800*/  FSEL R92, R92, -INF , P5 ;  /* 0xff8000005c5c7808 */ /* 0x000fe40002800000 */
[----:B------:R-:W-:Y:S02]  /*2810*/  FSEL R98, R98, -INF , P5 ;  /* 0xff80000062627808 */ /* 0x000fe40002800000 */
[----:B------:R-:W-:Y:S02]  /*2820*/  FMNMX R13, R61, R18, !PT ;  /* 0x000000123d0d7209 */ /* 0x000fe40007800000 */
[----:B------:R-:W-:Y:S02]  /*2830*/  FMNMX R15, R87, R22, !PT ;  /* 0x00000016570f7209 */ /* 0x000fe40007800000 */
[----:B------:R-:W-:Y:S02]  /*2840*/  ISETP.GE.AND P5, PT, R3, R14, PT ;  /* 0x0000000e0300720c */ /* 0x000fe40003fa6270 */
[----:B------:R-:W-:-:S02]  /*2850*/  IADD3 R14, R12, 0xa1, RZ ;  /* 0x000000a10c0e7810 */ /* 0x000fc40007ffe0ff */
        /* <DEDUP_REMOVED lines=68> */
[----:B------:R-:W-:-:S02]  /*2ca0*/  FSEL R119, R119, -INF , P6 ;  /* 0xff80000077777808 */ /* 0x000fc40003000000 */
[----:B------:R-:W-:Y:S02]  /*2cb0*/  FMNMX R18, R92, R13, !PT ;  /* 0x0000000d5c127209 */ /* 0x000fe40007800000 */
[----:B------:R-:W-:Y:S02]  /*2cc0*/  FMNMX R22, R118, R15, !PT ;  /* 0x0000000f76167209 */ /* 0x000fe40007800000 */
[----:B------:R-:W-:Y:S02]  /*2cd0*/  FSEL R113, R113, -INF , P6 ;  /* 0xff80000071717808 */ /* 0x000fe40003000000 */
[----:B------:R-:W-:Y:S01]  /*2ce0*/  ISETP.GE.AND P6, PT, R3, R14, PT ;  /* 0x0000000e0300720c */ /* 0x000fe20003fc6270 */
[----:B------:R-:W-:Y:S01]  /*2cf0*/  VIADD R14, R12, 0xd0 ;  /* 0x000000d00c0e7836 */ /* 0x000fe20000000000 */
[----:B------:R-:W-:Y:S02]  /*2d00*/  FSEL R122, R122, -INF , P5 ;  /* 0xff8000007a7a7808 */ /* 0x000fe40002800000 */
[----:B------:R-:W-:-:S02]  /*2d10*/  FMNMX R13, R93, R18, !PT ;  /* 0x000000125d0d7209 */ /* 0x000fc40007800000 */
[----:B------:R-:W-:Y:S02]  /*2d20*/  FMNMX R15, R119, R22, !PT ;  /* 0x00000016770f7209 */ /* 0x000fe40007800000 */
[----:B------:R-:W-:Y:S02]  /*2d30*/  FSEL R116, R116, -INF , P5 ;  /* 0xff80000074747808 */ /* 0x000fe40002800000 */
[----:B------:R-:W-:Y:S02]  /*2d40*/  FSEL R123, R123, -INF , P3 ;  /* 0xff8000007b7b7808 */ /* 0x000fe40001800000 */
[----:B------:R-:W-:Y:S02]  /*2d50*/  FMNMX R18, R96, R13, !PT ;  /* 0x0000000d60127209 */ /* 0x000fe40007800000 */
[----:B------:R-:W-:Y:S02]  /*2d60*/  FMNMX R22, R122, R15, !PT ;  /* 0x0000000f7a167209 */ /* 0x000fe40007800000 */
[----:B------:R-:W-:-:S02]  /*2d70*/  ISETP.GE.AND P5, PT, R3, R14, PT ;  /* 0x0000000e0300720c */ /* 0x000fc40003fa6270 */
[----:B------:R-:W-:Y:S02]  /*2d80*/  IADD3 R14, R12, 0xd1, RZ ;  /* 0x000000d10c0e7810 */ /* 0x000fe40007ffe0ff */
[----:B------:R-:W-:Y:S02]  /*2d90*/  FSEL R126, R126, -INF , P2 ;  /* 0xff8000007e7e7808 */ /* 0x000fe40001000000 */
[----:B------:R-:W-:Y:S02]  /*2da0*/  FMNMX R13, R97, R18, !PT ;  /* 0x00000012610d7209 */ /* 0x000fe40007800000 */
[----:B------:R-:W-:Y:S02]  /*2db0*/  FMNMX R15, R123, R22, !PT ;  /* 0x000000167b0f7209 */ /* 0x000fe40007800000 */
[----:B------:R-:W-:Y:S02]  /*2dc0*/  FSEL R117, R117, -INF , P3 ;  /* 0xff80000075757808 */ /* 0x000fe40001800000 */
        /* <DEDUP_REMOVED lines=12> */
[----:B------:R-:W-:Y:S02]  /*2e90*/  FMNMX R18, R104, R13, !PT ;  /* 0x0000000d68127209 */ /* 0x000fe40007800000 */
[----:B------:R-:W-:Y:S02]  /*2ea0*/  FMNMX R22, R130, R15, !PT ;  /* 0x0000000f82167209 */ /* 0x000fe40007800000 */
[----:B------:R-:W-:Y:S02]  /*2eb0*/  FSEL R121, R121, -INF , P1 ;  /* 0xff80000079797808 */ /* 0x000fe40000800000 */
        /* <DEDUP_REMOVED lines=12> */
[----:B------:R-:W-:Y:S02]  /*2f80*/  FSEL R138, R138, -INF , P2 ;  /* 0xff8000008a8a7808 */ /* 0x000fe40001000000 */
[----:B------:R-:W-:Y:S02]  /*2f90*/  FMNMX R13, R109, R18, !PT ;  /* 0x000000126d0d7209 */ /* 0x000fe40007800000 */
[----:B------:R-:W-:-:S02]  /*2fa0*/  FMNMX R15, R135, R22, !PT ;  /* 0x00000016870f7209 */ /* 0x000fc40007800000 */
[----:B------:R-:W-:Y:S01]  /*2fb0*/  ISETP.GE.AND P6, PT, R3, R14, PT ;  /* 0x0000000e0300720c */ /* 0x000fe20003fc6270 */
[----:B------:R-:W-:Y:S01]  /*2fc0*/  VIADD R14, R12, 0xe8 ;  /* 0x000000e80c0e7836 */ /* 0x000fe20000000000 */
        /* <DEDUP_REMOVED lines=16> */
[----:B------:R-:W-:Y:S02]  /*30d0*/  FMNMX R13, R117, R18, !PT ;  /* 0x00000012750d7209 */ /* 0x000fe40007800000 */
[----:B------:R-:W-:Y:S02]  /*30e0*/  FMNMX R15, R143, R22, !PT ;  /* 0x000000168f0f7209 */ /* 0x000fe40007800000 */
[----:B------:R-:W-:-:S02]  /*30f0*/  FSEL R132, R132, -INF , P2 ;  /* 0xff80000084847808 */ /* 0x000fc40001000000 */
[----:B------:R-:W-:Y:S01]  /*3100*/  ISETP.GE.AND P2, PT, R3, R14, PT ;  /* 0x0000000e0300720c */ /* 0x000fe20003f46270 */
[----:B------:R-:W-:Y:S01]  /*3110*/  VIADD R14, R12, 0xf1 ;  /* 0x000000f10c0e7836 */ /* 0x000fe20000000000 */
[----:B------:R-:W-:Y:S02]  /*3120*/  FSEL R147, R147, -INF , P3 ;  /* 0xff80000093937808 */ /* 0x000fe40001800000 */
[----:B------:R-:W-:Y:S02]  /*3130*/  FMNMX R18, R120, R13, !PT ;  /* 0x0000000d78127209 */ /* 0x000fe40007800000 */
[----:B------:R-:W-:Y:S02]  /*3140*/  FMNMX R22, R146, R15, !PT ;  /* 0x0000000f92167209 */ /* 0x000fe40007800000 */
[----:B------:R-:W-:Y:S02]  /*3150*/  FSEL R133, R133, -INF , P1 ;  /* 0xff80000085857808 */ /* 0x000fe40000800000 */
[----:B------:R-:W-:-:S02]  /*3160*/  ISETP.GE.AND P1, PT, R3, R14, PT ;  /* 0x0000000e0300720c */ /* 0x000fc40003f26270 */
[----:B------:R-:W-:Y:S02]  /*3170*/  FSEL R150, R150, -INF , P2 ;  /* 0xff80000096967808 */ /* 0x000fe40001000000 */
[----:B------:R-:W-:Y:S02]  /*3180*/  FMNMX R13, R121, R18, !PT ;  /* 0x00000012790d7209 */ /* 0x000fe40007800000 */
[----:B------:R-:W-:Y:S02]  /*3190*/  FMNMX R15, R147, R22, !PT ;  /* 0x00000016930f7209 */ /* 0x000fe40007800000 */
[----:B------:R-:W-:Y:S02]  /*31a0*/  FSEL R151, R151, -INF , P1 ;  /* 0xff80000097977808 */ /* 0x000fe40000800000 */
[----:B------:R-:W-:Y:S02]  /*31b0*/  FMNMX R14, R124, R13, !PT ;  /* 0x0000000d7c0e7209 */ /* 0x000fe40007800000 */
[----:B------:R-:W-:-:S02]  /*31c0*/  FMNMX R18, R150, R15, !PT ;  /* 0x0000000f96127209 */ /* 0x000fc40007800000 */
[----:B------:R-:W-:Y:S02]  /*31d0*/  FMNMX R13, R125, R14, !PT ;  /* 0x0000000e7d0d7209 */ /* 0x000fe40007800000 */
[----:B------:R-:W-:Y:S02]  /*31e0*/  FMNMX R15, R151, R18, !PT ;  /* 0x00000012970f7209 */ /* 0x000fe40007800000 */
[----:B------:R-:W-:Y:S02]  /*31f0*/  FMNMX R14, R128, R13, !PT ;  /* 0x0000000d800e7209 */ /* 0x000fe40007800000 */
[----:B------:R-:W-:Y:S01]  /*3200*/  FSEL R136, R136, -INF , P4 ;  /* 0xff80000088887808 */ /* 0x000fe20002000000 */
[----:B------:R-:W2:Y:S01]  /*3210*/  SHFL.BFLY PT, R22, R15, 0x1, 0x1f ;  /* 0x0c201f000f167f89 */ /* 0x000ea200000e0000 */
[----:B------:R-:W-:Y:S02]  /*3220*/  FMNMX R13, R129, R14, !PT ;  /* 0x0000000e810d7209 */ /* 0x000fe40007800000 */
[----:B------:R-:W-:-:S02]  /*3230*/  FSEL R137, R137, -INF , P6 ;  /* 0xff80000089897808 */ /* 0x000fc40003000000 */
[----:B------:R-:W-:Y:S02]  /*3240*/  FMNMX R14, R132, R13, !PT ;  /* 0x0000000d840e7209 */ /* 0x000fe40007800000 */
[----:B------:R-:W-:Y:S02]  /*3250*/  FSEL R140, R140, -INF , P5 ;  /* 0xff8000008c8c7808 */ /* 0x000fe40002800000 */
[----:B------:R-:W-:Y:S02]  /*3260*/  FMNMX R13, R133, R14, !PT ;  /* 0x0000000e850d7209 */ /* 0x000fe40007800000 */
[----:B------:R-:W-:Y:S02]  /*3270*/  FSEL R141, R141, -INF , P3 ;  /* 0xff8000008d8d7808 */ /* 0x000fe40001800000 */
[----:B------:R-:W-:Y:S02]  /*3280*/  FMNMX R14, R136, R13, !PT ;  /* 0x0000000d880e7209 */ /* 0x000fe40007800000 */
[----:B------:R-:W-:-:S02]  /*3290*/  FSEL R144, R144, -INF , P2 ;  /* 0xff80000090907808 */ /* 0x000fc40001000000 */
[----:B------:R-:W-:Y:S02]  /*32a0*/  FMNMX R13, R137, R14, !PT ;  /* 0x0000000e890d7209 */ /* 0x000fe40007800000 */
[----:B------:R-:W-:Y:S02]  /*32b0*/  IADD3 R14, R12, 0xf8, RZ ;  /* 0x000000f80c0e7810 */ /* 0x000fe40007ffe0ff */
[----:B------:R-:W-:Y:S02]  /*32c0*/  FMNMX R18, R140, R13, !PT ;  /* 0x0000000d8c127209 */ /* 0x000fe40007800000 */
[----:B------:R-:W-:Y:S01]  /*32d0*/  ISETP.GE.AND P2, PT, R3, R14, PT ;  /* 0x0000000e0300720c */ /* 0x000fe20003f46270 */
[----:B------:R-:W-:Y:S01]  /*32e0*/  VIADD R14, R12, 0xf9 ;  /* 0x000000f90c0e7836 */ /* 0x000fe20000000000 */
[----:B--2---:R-:W-:Y:S02]  /*32f0*/  FMNMX R22, R15, R22, !PT ;  /* 0x000000160f167209 */ /* 0x004fe40007800000 */
[----:B------:R-:W-:-:S02]  /*3300*/  FMNMX R13, R141, R18, !PT ;  /* 0x000000128d0d7209 */ /* 0x000fc40007800000 */
[----:B------:R-:W-:Y:S01]  /*3310*/  FSEL R145, R145, -INF , P1 ;  /* 0xff80000091917808 */ /* 0x000fe20000800000 */
[----:B-1----:R-:W1:Y:S01]  /*3320*/  SHFL.BFLY PT, R17, R22, 0x2, 0x1f ;  /* 0x0c401f0016117f89 */ /* 0x002e6200000e0000 */
[----:B------:R-:W-:Y:S02]  /*3330*/  FMNMX R18, R144, R13, !PT ;  /* 0x0000000d90127209 */ /* 0x000fe40007800000 */
[----:B------:R-:W-:Y:S02]  /*3340*/  ISETP.GE.AND P1, PT, R3, R14, PT ;  /* 0x0000000e0300720c */ /* 0x000fe40003f26270 */
[----:B------:R-:W-:Y:S02]  /*3350*/  FSEL R148, R148, -INF , P2 ;  /* 0xff80000094947808 */ /* 0x000fe40001000000 */
[----:B------:R-:W-:Y:S02]  /*3360*/  FMNMX R13, R145, R18, !PT ;  /* 0x00000012910d7209 */ /* 0x000fe40007800000 */
[----:B------:R-:W-:-:S02]  /*3370*/  FSEL R149, R149, -INF , P1 ;  /* 0xff80000095957808 */ /* 0x000fc40000800000 */
[----:B------:R-:W-:-:S04]  /*3380*/  FMNMX R14, R148, R13, !PT ;  /* 0x0000000d940e7209 */ /* 0x000fc80007800000 */
[----:B------:R-:W-:-:S05]  /*3390*/  FMNMX R14, R149, R14, !PT ;  /* 0x0000000e950e7209 */ /* 0x000fca0007800000 */
[----:B------:R-:W2:Y:S01]  /*33a0*/  SHFL.BFLY PT, R15, R14, 0x1, 0x1f ;  /* 0x0c201f000e0f7f89 */ /* 0x000ea200000e0000 */
[----:B-1----:R-:W-:-:S04]  /*33b0*/  FMNMX R18, R22, R17, !PT ;  /* 0x0000001116127209 */ /* 0x002fc80007800000 */
[----:B------:R-:W-:-:S04]  /*33c0*/  FSETP.NEU.AND P1, PT, R18, -INF , PT ;  /* 0xff8000001200780b */ /* 0x000fc80003f2d000 */
[----:B------:R-:W-:-:S05]  /*33d0*/  FSEL R13, R18, RZ, P1 ;  /* 0x000000ff120d7208 */ /* 0x000fca0000800000 */
[----:B------:R-:W-:Y:S01]  /*33e0*/  FMUL R13, R13, UR6 ;  /* 0x000000060d0d7c20 */ /* 0x000fe20008400000 */
[----:B------:R-:W-:-:S03]  /*33f0*/  ULDC UR6, c[0x0][0x604] ;  /* 0x0001810000067ab9 */ /* 0x000fc60000000800 */
[--C-:B------:R-:W-:Y:S01]  /*3400*/  FFMA R26, R26, UR6, -R13.reuse ;  /* 0x000000061a1a7c23 */ /* 0x100fe2000800080d */
[----:B------:R-:W-:Y:S01]  /*3410*/  ULDC UR6, c[0x0][0x604] ;  /* 0x0001810000067ab9 */ /* 0x000fe20000000800 */
[----:B--2---:R-:W-:Y:S01]  /*3420*/  FMNMX R19, R14, R15, !PT ;  /* 0x0000000f0e137209 */ /* 0x004fe20007800000 */
[--C-:B------:R-:W-:Y:S01]  /*3430*/  FFMA R15, R27, UR6, -R13.reuse ;  /* 0x000000061b0f7c23 */ /* 0x100fe2000800080d */
[----:B------:R-:W-:Y:S01]  /*3440*/  ULDC UR6, c[0x0][0x604] ;  /* 0x0001810000067ab9 */ /* 0x000fe20000000800 */
[----:B------:R-:W-:Y:S01]  /*3450*/  FSETP.GEU.AND P6, PT, R26, -126, PT ;  /* 0xc2fc00001a00780b */ /* 0x000fe20003fce000 */
[--C-:B------:R-:W-:Y:S01]  /*3460*/  FFMA R27, R30, UR6, -R13.reuse ;  /* 0x000000061e1b7c23 */ /* 0x100fe2000800080d */
[----:B------:R-:W1:Y:S01]  /*3470*/  SHFL.BFLY PT, R22, R19, 0x2, 0x1f ;  /* 0x0c401f0013167f89 */ /* 0x000e6200000e0000 */
[----:B------:R-:W-:Y:S01]  /*3480*/  FSETP.GEU.AND P5, PT, R15, -126, PT ;  /* 0xc2fc00000f00780b */ /* 0x000fe20003fae000 */
[----:B------:R-:W-:Y:S02]  /*3490*/  ULDC UR6, c[0x0][0x604] ;  /* 0x0001810000067ab9 */ /* 0x000fe40000000800 */
[----:B------:R-:W-:Y:S01]  /*34a0*/  FSETP.GEU.AND P3, PT, R27, -126, PT ;  /* 0xc2fc00001b00780b */ /* 0x000fe20003f6e000 */
[----:B------:R-:W-:Y:S01]  /*34b0*/  FFMA R31, R31, UR6, -R13 ;  /* 0x000000061f1f7c23 */ /* 0x000fe2000800080d */
[----:B------:R-:W-:-:S02]  /*34c0*/  ULDC UR6, c[0x0][0x604] ;  /* 0x0001810000067ab9 */ /* 0x000fc40000000800 */
[----:B------:R-:W-:Y:S01]  /*34d0*/  FFMA R17, R34, UR6, -R13 ;  /* 0x0000000622117c23 */ /* 0x000fe2000800080d */
[----:B------:R-:W-:Y:S01]  /*34e0*/  ULDC UR6, c[0x0][0x604] ;  /* 0x0001810000067ab9 */ /* 0x000fe20000000800 */
[----:B------:R-:W-:Y:S01]  /*34f0*/  FSETP.GEU.AND P2, PT, R31, -126, PT ;  /* 0xc2fc00001f00780b */ /* 0x000fe20003f4e000 */
[----:B------:R-:W-:Y:S02]  /*3500*/  @!P6 FMUL R26, R26, 0.5 ;  /* 0x3f0000001a1ae820 */ /* 0x000fe40000400000 */
[----:B------:R-:W-:Y:S01]  /*3510*/  FSETP.GEU.AND P4, PT, R17, -126, PT ;  /* 0xc2fc00001100780b */ /* 0x000fe20003f8e000 */
[----:B------:R-:W-:Y:S01]  /*3520*/  @!P5 FMUL R15, R15, 0.5 ;  /* 0x3f0000000f0fd820 */ /* 0x000fe20000400000 */
[----:B------:R2:W3:Y:S02]  /*3530*/  MUFU.EX2 R14, R26 ;  /* 0x0000001a000e7308 */ /* 0x0004e40000000800 */
[----:B------:R-:W-:-:S06]  /*3540*/  @!P3 FMUL R27, R27, 0.5 ;  /* 0x3f0000001b1bb820 */ /* 0x000fcc0000400000 */
[----:B------:R-:W4:Y:S01]  /*3550*/  MUFU.EX2 R15, R15 ;  /* 0x0000000f000f7308 */ /* 0x000f220000000800 */
[----:B-1----:R-:W-:Y:S01]  /*3560*/  FMNMX R19, R19, R22, !PT ;  /* 0x0000001613137209 */ /* 0x002fe20007800000 */
[--C-:B--2---:R-:W-:Y:S01]  /*3570*/  FFMA R26, R35, UR6, -R13.reuse ;  /* 0x00000006231a7c23 */ /* 0x104fe2000800080d */
[----:B------:R-:W-:Y:S01]  /*3580*/  ULDC UR6, c[0x0][0x604] ;  /* 0x0001810000067ab9 */ /* 0x000fe20000000800 */
[----:B------:R-:W-:Y:S01]  /*3590*/  @!P2 FMUL R31, R31, 0.5 ;  /* 0x3f0000001f1fa820 */ /* 0x000fe20000400000 */
[--C-:B------:R-:W-:Y:S01]  /*35a0*/  FFMA R38, R38, UR6, -R13.reuse ;  /* 0x0000000626267c23 */ /* 0x100fe2000800080d */
[----:B------:R-:W-:Y:S01]  /*35b0*/  FSETP.NEU.AND P1, PT, R19, -INF , PT ;  /* 0xff8000001300780b */ /* 0x000fe20003f2d000 */
[----:B------:R-:W-:Y:S01]  /*35c0*/  ULDC UR6, c[0x0][0x604] ;  /* 0x0001810000067ab9 */ /* 0x000fe20000000800 */
[----:B------:R-:W1:Y:S01]  /*35d0*/  MUFU.EX2 R27, R27 ;  /* 0x0000001b001b7308 */ /* 0x000e620000000800 */
[--C-:B------:R-:W-:Y:S01]  /*35e0*/  FFMA R30, R39, UR6, -R13.reuse ;  /* 0x00000006271e7c23 */ /* 0x100fe2000800080d */
[----:B------:R-:W-:Y:S01]  /*35f0*/  FSEL R152, R19, RZ, P1 ;  /* 0x000000ff13987208 */ /* 0x000fe20000800000 */
[----:B---3--:R-:W-:Y:S01]  /*3600*/  @!P6 FMUL R14, R14, R14 ;  /* 0x0000000e0e0ee220 */ /* 0x008fe20000400000 */
[----:B------:R-:W-:Y:S01]  /*3610*/  FSETP.GEU.AND P1, PT, R26, -126, PT ;  /* 0xc2fc00001a00780b */ /* 0x000fe20003f2e000 */
[----:B------:R-:W-:Y:S01]  /*3620*/  ULDC UR6, c[0x0][0x604] ;  /* 0x0001810000067ab9 */ /* 0x000fe20000000800 */
[----:B------:R-:W-:Y:S01]  /*3630*/  FSETP.GEU.AND P6, PT, R38, -126, PT ;  /* 0xc2fc00002600780b */ /* 0x000fe20003fce000 */
[----:B------:R-:W-:Y:S01]  /*3640*/  FFMA R21, R42, UR6, -R13 ;  /* 0x000000062a157c23 */ /* 0x000fe2000800080d */
[----:B------:R-:W2:Y:S01]  /*3650*/  MUFU.EX2 R22, R31 ;  /* 0x0000001f00167308 */ /* 0x000ea20000000800 */
[----:B----4-:R-:W-:Y:S01]  /*3660*/  @!P5 FMUL R15, R15, R15 ;  /* 0x0000000f0f0fd220 */ /* 0x010fe20000400000 */
[----:B------:R-:W-:Y:S01]  /*3670*/  FSETP.GEU.AND P5, PT, R30, -126, PT ;  /* 0xc2fc00001e00780b */ /* 0x000fe20003fae000 */
[----:B------:R-:W-:Y:S01]  /*3680*/  @!P4 FMUL R17, R17, 0.5 ;  /* 0x3f0000001111c820 */ /* 0x000fe20000400000 */
[----:B------:R-:W-:-:S02]  /*3690*/  ULDC UR6, c[0x0][0x604] ;  /* 0x0001810000067ab9 */ /* 0x000fc40000000800 */
[--C-:B------:R-:W-:Y:S01]  /*36a0*/  FFMA R34, R43, UR6, -R13.reuse ;  /* 0x000000062b227c23 */ /* 0x100fe2000800080d */
[----:B------:R-:W-:Y:S02]  /*36b0*/  ULDC UR6, c[0x0][0x604] ;  /* 0x0001810000067ab9 */ /* 0x000fe40000000800 */
[----:B------:R-:W-:Y:S01]  /*36c0*/  @!P1 FMUL R26, R26, 0.5 ;  /* 0x3f0000001a1a9820 */ /* 0x000fe20000400000 */
[----:B-1----:R-:W-:Y:S01]  /*36d0*/  @!P3 FMUL R27, R27, R27 ;  /* 0x0000001b1b1bb220 */ /* 0x002fe20000400000 */
[----:B------:R-:W-:Y:S01]  /*36e0*/  FSETP.GEU.AND P3, PT, R21, -126, PT ;  /* 0xc2fc00001500780b */ /* 0x000fe20003f6e000 */
[----:B------:R-:W1:Y:S01]  /*36f0*/  MUFU.EX2 R17, R17 ;  /* 0x0000001100117308 */ /* 0x000e620000000800 */
[----:B------:R-:W-:Y:S01]  /*3700*/  @!P6 FMUL R38, R38, 0.5 ;  /* 0x3f0000002626e820 */ /* 0x000fe20000400000 */
[----:B------:R-:W-:Y:S01]  /*3710*/  FFMA R35, R46, UR6, -R13 ;  /* 0x000000062e237c23 */ /* 0x000fe2000800080d */
[----:B------:R-:W-:Y:S01]  /*3720*/  @!P5 FMUL R30, R30, 0.5 ;  /* 0x3f0000001e1ed820 */ /* 0x000fe20000400000 */
[----:B------:R-:W-:Y:S01]  /*3730*/  ULDC UR6, c[0x0][0x604] ;  /* 0x0001810000067ab9 */ /* 0x000fe20000000800 */
[----:B--2---:R-:W-:Y:S01]  /*3740*/  @!P2 FMUL R22, R22, R22 ;  /* 0x000000161616a220 */ /* 0x004fe20000400000 */
[----:B------:R-:W-:-:S02]  /*3750*/  FSETP.GEU.AND P2, PT, R34, -126, PT ;  /* 0xc2fc00002200780b */ /* 0x000fc40003f4e000 */
[----:B------:R-:W2:Y:S04]  /*3760*/  MUFU.EX2 R26, R26 ;  /* 0x0000001a001a7308 */ /* 0x000ea80000000800 */
[----:B------:R-:W-:-:S04]  /*3770*/  @!P3 FMUL R21, R21, 0.5 ;  /* 0x3f0000001515b820 */ /* 0x000fc80000400000 */
[----:B------:R-:W3:Y:S01]  /*3780*/  MUFU.EX2 R30, R30 ;  /* 0x0000001e001e7308 */ /* 0x000ee20000000800 */
[----:B-1----:R-:W-:Y:S01]  /*3790*/  @!P4 FMUL R17, R17, R17 ;  /* 0x000000111111c220 */ /* 0x002fe20000400000 */
[----:B------:R-:W-:Y:S01]  /*37a0*/  FSETP.GEU.AND P4, PT, R35, -126, PT ;  /* 0xc2fc00002300780b */ /* 0x000fe20003f8e000 */
[----:B------:R-:W-:-:S05]  /*37b0*/  @!P2 FMUL R34, R34, 0.5 ;  /* 0x3f0000002222a820 */ /* 0x000fca0000400000 */
[----:B------:R1:W4:Y:S01]  /*37c0*/  MUFU.EX2 R31, R38 ;  /* 0x00000026001f7308 */ /* 0x0003220000000800 */
[----:B--2---:R-:W-:-:S06]  /*37d0*/  @!P1 FMUL R26, R26, R26 ;  /* 0x0000001a1a1a9220 */ /* 0x004fcc0000400000 */
[----:B------:R-:W-:Y:S01]  /*37e0*/  @!P4 FMUL R35, R35, 0.5 ;  /* 0x3f0000002323c820 */ /* 0x000fe20000400000 */
[----:B------:R-:W2:Y:S01]  /*37f0*/  MUFU.EX2 R21, R21 ;  /* 0x0000001500157308 */ /* 0x000ea20000000800 */
[--C-:B-1----:R-:W-:Y:S01]  /*3800*/  FFMA R38, R47, UR6, -R13.reuse ;  /* 0x000000062f267c23 */ /* 0x102fe2000800080d */
[----:B------:R-:W-:Y:S01]  /*3810*/  ULDC UR6, c[0x0][0x604] ;  /* 0x0001810000067ab9 */ /* 0x000fe20000000800 */
[----:B---3--:R-:W-:Y:S01]  /*3820*/  @!P5 FMUL R30, R30, R30 ;  /* 0x0000001e1e1ed220 */ /* 0x008fe20000400000 */
[--C-:B------:R-:W-:Y:S01]  /*3830*/  FFMA R23, R50, UR6, -R13.reuse ;  /* 0x0000000632177c23 */ /* 0x100fe2000800080d */
[----:B------:R-:W-:Y:S01]  /*3840*/  ULDC UR6, c[0x0][0x604] ;  /* 0x0001810000067ab9 */ /* 0x000fe20000000800 */
[----:B------:R-:W-:Y:S01]  /*3850*/  FSETP.GEU.AND P1, PT, R38, -126, PT ;  /* 0xc2fc00002600780b */ /* 0x000fe20003f2e000 */
[--C-:B------:R-:W-:Y:S01]  /*3860*/  FFMA R42, R51, UR6, -R13.reuse ;  /* 0x00000006332a7c23 */ /* 0x100fe2000800080d */
[----:B------:R-:W1:Y:S01]  /*3870*/  MUFU.EX2 R34, R34 ;  /* 0x0000002200227308 */ /* 0x000e620000000800 */
[----:B----4-:R-:W-:Y:S01]  /*3880*/  @!P6 FMUL R31, R31, R31 ;  /* 0x0000001f1f1fe220 */ /* 0x010fe20000400000 */
[----:B------:R-:W-:Y:S01]  /*3890*/  FSETP.GEU.AND P6, PT, R23, -126, PT ;  /* 0xc2fc00001700780b */ /* 0x000fe20003fce000 */
[----:B------:R-:W-:Y:S01]  /*38a0*/  ULDC UR6, c[0x0][0x604] ;  /* 0x0001810000067ab9 */ /* 0x000fe20000000800 */
[----:B------:R-:W-:Y:S01]  /*38b0*/  FSETP.GEU.AND P5, PT, R42, -126, PT ;  /* 0xc2fc00002a00780b */ /* 0x000fe20003fae000 */
[----:B------:R-:W-:Y:S01]  /*38c0*/  FFMA R39, R54, UR6, -R13 ;  /* 0x0000000636277c23 */ /* 0x000fe2000800080d */
[----:B------:R-:W-:-:S02]  /*38d0*/  ULDC UR6, c[0x0][0x604] ;  /* 0x0001810000067ab9 */ /* 0x000fc40000000800 */
[----:B------:R-:W3:Y:S01]  /*38e0*/  MUFU.EX2 R35, R35 ;  /* 0x0000002300237308 */ /* 0x000ee20000000800 */
[----:B--2---:R-:W-:Y:S01]  /*38f0*/  @!P3 FMUL R21, R21, R21 ;  /* 0x000000151515b220 */ /* 0x004fe20000400000 */
[----:B------:R-:W-:Y:S01]  /*3900*/  FSETP.GEU.AND P3, PT, R39, -126, PT ;  /* 0xc2fc00002700780b */ /* 0x000fe20003f6e000 */
[----:B------:R-:W-:Y:S01]  /*3910*/  @!P1 FMUL R38, R38, 0.5 ;  /* 0x3f00000026269820 */ /* 0x000fe20000400000 */
[--C-:B------:R-:W-:Y:S01]  /*3920*/  FFMA R46, R55, UR6, -R13.reuse ;  /* 0x00000006372e7c23 */ /* 0x100fe2000800080d */
[----:B------:R-:W-:Y:S02]  /*3930*/  ULDC UR6, c[0x0][0x604] ;  /* 0x0001810000067ab9 */ /* 0x000fe40000000800 */
[----:B------:R-:W-:Y:S01]  /*3940*/  @!P6 FMUL R23, R23, 0.5 ;  /* 0x3f0000001717e820 */ /* 0x000fe20000400000 */
[----:B------:R-:W-:Y:S01]  /*3950*/  FFMA R43, R58, UR6, -R13 ;  /* 0x000000063a2b7c23 */ /* 0x000fe2000800080d */
[----:B------:R-:W-:Y:S01]  /*3960*/  @!P5 FMUL R42, R42, 0.5 ;  /* 0x3f0000002a2ad820 */ /* 0x000fe20000400000 */
[----:B------:R-:W2:Y:S01]  /*3970*/  MUFU.EX2 R38, R38 ;  /* 0x0000002600267308 */ /* 0x000ea20000000800 */
[----:B-1----:R-:W-:Y:S01]  /*3980*/  @!P2 FMUL R34, R34, R34 ;  /* 0x000000222222a220 */ /* 0x002fe20000400000 */
[----:B------:R-:W-:Y:S01]  /*3990*/  FSETP.GEU.AND P2, PT, R46, -126, PT ;  /* 0xc2fc00002e00780b */ /* 0x000fe20003f4e000 */
[----:B------:R-:W-:-:S02]  /*39a0*/  ULDC UR6, c[0x0][0x604] ;  /* 0x0001810000067ab9 */ /* 0x000fc40000000800 */
[--C-:B------:R-:W-:Y:S01]  /*39b0*/  FFMA R50, R59, UR6, -R13.reuse ;  /* 0x000000063b327c23 */ /* 0x100fe2000800080d */
[----:B------:R-:W-:Y:S01]  /*39c0*/  @!P3 FMUL R39, R39, 0.5 ;  /* 0x3f0000002727b820 */ /* 0x000fe20000400000 */
[----:B------:R-:W-:Y:S01]  /*39d0*/  ULDC UR6, c[0x0][0x604] ;  /* 0x0001810000067ab9 */ /* 0x000fe20000000800 */
[----:B------:R-:W1:Y:S01]  /*39e0*/  MUFU.EX2 R42, R42 ;  /* 0x0000002a002a7308 */ /* 0x000e620000000800 */
[--C-:B------:R-:W-:Y:S01]  /*39f0*/  FFMA R47, R62, UR6, -R13.reuse ;  /* 0x000000063e2f7c23 */ /* 0x100fe2000800080d */
[----:B------:R-:W-:Y:S01]  /*3a00*/  ULDC UR6, c[0x0][0x604] ;  /* 0x0001810000067ab9 */ /* 0x000fe20000000800 */
[----:B---3--:R-:W-:Y:S01]  /*3a10*/  @!P4 FMUL R35, R35, R35 ;  /* 0x000000232323c220 */ /* 0x008fe20000400000 */
[--C-:B------:R-:W-:Y:S01]  /*3a20*/  FFMA R54, R63, UR6, -R13.reuse ;  /* 0x000000063f367c23 */ /* 0x100fe2000800080d */
[----:B------:R-:W-:Y:S01]  /*3a30*/  FSETP.GEU.AND P4, PT, R43, -126, PT ;  /* 0xc2fc00002b00780b */ /* 0x000fe20003f8e000 */
[----:B------:R-:W-:Y:S01]  /*3a40*/  ULDC UR6, c[0x0][0x604] ;  /* 0x0001810000067ab9 */ /* 0x000fe20000000800 */
[----:B------:R-:W-:Y:S01]  /*3a50*/  @!P2 FMUL R46, R46, 0.5 ;  /* 0x3f0000002e2ea820 */ /* 0x000fe20000400000 */
[----:B------:R-:W3:Y:S01]  /*3a60*/  MUFU.EX2 R23, R23 ;  /* 0x0000001700177308 */ /* 0x000ee20000000800 */
[----:B--2---:R-:W-:Y:S01]  /*3a70*/  @!P1 FMUL R38, R38, R38 ;  /* 0x0000002626269220 */ /* 0x004fe20000400000 */
[----:B------:R-:W-:Y:S01]  /*3a80*/  FSETP.GEU.AND P1, PT, R50, -126, PT ;  /* 0xc2fc00003200780b */ /* 0x000fe20003f2e000 */
[----:B------:R-:W-:Y:S01]  /*3a90*/  FFMA R51, R66, UR6, -R13 ;  /* 0x0000000642337c23 */ /* 0x000fe2000800080d */
[----:B------:R-:W-:-:S02]  /*3aa0*/  ULDC UR6, c[0x0][0x604] ;  /* 0x0001810000067ab9 */ /* 0x000fc40000000800 */
[--C-:B------:R-:W-:Y:S01]  /*3ab0*/  FFMA R58, R67, UR6, -R13.reuse ;  /* 0x00000006433a7c23 */ /* 0x100fe2000800080d */
[----:B------:R-:W-:Y:S01]  /*3ac0*/  ULDC UR6, c[0x0][0x604] ;  /* 0x0001810000067ab9 */ /* 0x000fe20000000800 */
[----:B------:R-:W2:Y:S01]  /*3ad0*/  MUFU.EX2 R39, R39 ;  /* 0x0000002700277308 */ /* 0x000ea20000000800 */
[----:B-1----:R-:W-:Y:S01]  /*3ae0*/  @!P5 FMUL R42, R42, R42 ;  /* 0x0000002a2a2ad220 */ /* 0x002fe20000400000 */
[----:B------:R-:W-:Y:S01]  /*3af0*/  FSETP.GEU.AND P5, PT, R54, -126, PT ;  /* 0xc2fc00003600780b */ /* 0x000fe20003fae000 */
[----:B------:R-:W-:Y:S01]  /*3b00*/  @!P4 FMUL R43, R43, 0.5 ;  /* 0x3f0000002b2bc820 */ /* 0x000fe20000400000 */
[--C-:B------:R-:W-:Y:S01]  /*3b10*/  FFMA R55, R70, UR6, -R13.reuse ;  /* 0x0000000646377c23 */ /* 0x100fe2000800080d */
[----:B------:R-:W-:Y:S02]  /*3b20*/  ULDC UR6, c[0x0][0x604] ;  /* 0x0001810000067ab9 */ /* 0x000fe40000000800 */
[----:B------:R-:W-:Y:S01]  /*3b30*/  @!P1 FMUL R50, R50, 0.5 ;  /* 0x3f00000032329820 */ /* 0x000fe20000400000 */
[----:B------:R-:W1:Y:S01]  /*3b40*/  MUFU.EX2 R46, R46 ;  /* 0x0000002e002e7308 */ /* 0x000e620000000800 */
[----:B---3--:R-:W-:Y:S01]  /*3b50*/  @!P6 FMUL R23, R23, R23 ;  /* 0x000000171717e220 */ /* 0x008fe20000400000 */
[----:B------:R-:W-:Y:S01]  /*3b60*/  FSETP.GEU.AND P6, PT, R47, -126, PT ;  /* 0xc2fc00002f00780b */ /* 0x000fe20003fce000 */
[----:B------:R-:W-:Y:S01]  /*3b70*/  FFMA R62, R71, UR6, -R13 ;  /* 0x00000006473e7c23 */ /* 0x000fe2000800080d */
[----:B------:R-:W-:-:S02]  /*3b80*/  ULDC UR6, c[0x0][0x604] ;  /* 0x0001810000067ab9 */ /* 0x000fc40000000800 */
[--C-:B------:R-:W-:Y:S01]  /*3b90*/  FFMA R59, R74, UR6, -R13.reuse ;  /* 0x000000064a3b7c23 */ /* 0x100fe2000800080d */
[----:B------:R-:W-:Y:S01]  /*3ba0*/  @!P5 FMUL R54, R54, 0.5 ;  /* 0x3f0000003636d820 */ /* 0x000fe20000400000 */
[----:B------:R-:W3:Y:S01]  /*3bb0*/  MUFU.EX2 R50, R50 ;  /* 0x0000003200327308 */ /* 0x000ee20000000800 */
[----:B--2---:R-:W-:Y:S01]  /*3bc0*/  @!P3 FMUL R39, R39, R39 ;  /* 0x000000272727b220 */ /* 0x004fe20000400000 */
[----:B------:R-:W-:Y:S01]  /*3bd0*/  FSETP.GEU.AND P3, PT, R51, -126, PT ;  /* 0xc2fc00003300780b */ /* 0x000fe20003f6e000 */
[----:B------:R-:W-:Y:S02]  /*3be0*/  ULDC UR6, c[0x0][0x604] ;  /* 0x0001810000067ab9 */ /* 0x000fe40000000800 */
[--C-:B------:R-:W-:Y:S01]  /*3bf0*/  FFMA R66, R75, UR6, -R13.reuse ;  /* 0x000000064b427c23 */ /* 0x100fe2000800080d */
[----:B------:R-:W-:Y:S01]  /*3c00*/  ULDC UR6, c[0x0][0x604] ;  /* 0x0001810000067ab9 */ /* 0x000fe20000000800 */
[----:B------:R-:W-:Y:S01]  /*3c10*/  @!P6 FMUL R47, R47, 0.5 ;  /* 0x3f0000002f2fe820 */ /* 0x000fe20000400000 */
[----:B------:R-:W2:Y:S01]  /*3c20*/  MUFU.EX2 R43, R43 ;  /* 0x0000002b002b7308 */ /* 0x000ea20000000800 */
[----:B-1----:R-:W-:Y:S01]  /*3c30*/  @!P2 FMUL R46, R46, R46 ;  /* 0x0000002e2e2ea220 */ /* 0x002fe20000400000 */
[----:B------:R-:W-:Y:S01]  /*3c40*/  FSETP.GEU.AND P2, PT, R58, -126, PT ;  /* 0xc2fc00003a00780b */ /* 0x000fe20003f4e000 */
[----:B------:R-:W-:Y:S01]  /*3c50*/  FFMA R63, R78, UR6, -R13 ;  /* 0x000000064e3f7c23 */ /* 0x000fe2000800080d */
[----:B------:R-:W-:-:S02]  /*3c60*/  ULDC UR6, c[0x0][0x604] ;  /* 0x0001810000067ab9 */ /* 0x000fc40000000800 */
[--C-:B------:R-:W-:Y:S01]  /*3c70*/  FFMA R70, R79, UR6, -R13.reuse ;  /* 0x000000064f467c23 */ /* 0x100fe2000800080d */
[----:B------:R-:W-:Y:S01]  /*3c80*/  @!P3 FMUL R51, R51, 0.5 ;  /* 0x3f0000003333b820 */ /* 0x000fe20000400000 */
[----:B------:R-:W1:Y:S01]  /*3c90*/  MUFU.EX2 R54, R54 ;  /* 0x0000003600367308 */ /* 0x000e620000000800 */
[----:B---3--:R-:W-:Y:S01]  /*3ca0*/  @!P1 FMUL R50, R50, R50 ;  /* 0x0000003232329220 */ /* 0x008fe20000400000 */
[----:B------:R-:W-:Y:S01]  /*3cb0*/  FSETP.GEU.AND P1, PT, R62, -126, PT ;  /* 0xc2fc00003e00780b */ /* 0x000fe20003f2e000 */
[----:B------:R-:W-:Y:S02]  /*3cc0*/  ULDC UR6, c[0x0][0x604] ;  /* 0x0001810000067ab9 */ /* 0x000fe40000000800 */
[--C-:B------:R-:W-:Y:S01]  /*3cd0*/  FFMA R67, R82, UR6, -R13.reuse ;  /* 0x0000000652437c23 */ /* 0x100fe2000800080d */
        /* <DEDUP_REMOVED lines=8> */
[----:B------:R-:W-:Y:S01]  /*3d60*/  @!P1 FMUL R62, R62, 0.5 ;  /* 0x3f0000003e3e9820 */ /* 0x000fe20000400000 */
[----:B------:R-:W2:Y:S01]  /*3d70*/  MUFU.EX2 R51, R51 ;  /* 0x0000003300337308 */ /* 0x000ea20000000800 */
[----:B-1----:R-:W-:Y:S01]  /*3d80*/  @!P5 FMUL R54, R54, R54 ;  /* 0x000000363636d220 */ /* 0x002fe20000400000 */
[----:B------:R-:W-:Y:S01]  /*3d90*/  FSETP.GEU.AND P5, PT, R66, -126, PT ;  /* 0xc2fc00004200780b */ /* 0x000fe20003fae000 */
[----:B------:R-:W-:Y:S02]  /*3da0*/  ULDC UR6, c[0x0][0x604] ;  /* 0x0001810000067ab9 */ /* 0x000fe40000000800 */
[--C-:B------:R-:W-:Y:S01]  /*3db0*/  FFMA R78, R87, UR6, -R13.reuse ;  /* 0x00000006574e7c23 */ /* 0x100fe2000800080d */
[----:B------:R-:W-:Y:S01]  /*3dc0*/  ULDC UR6, c[0x0][0x604] ;  /* 0x0001810000067ab9 */ /* 0x000fe20000000800 */
        /* <DEDUP_REMOVED lines=146> */
[----:B------:R-:W-:Y:S01]  /*46f0*/  FFMA R135, R151, UR6, -R13 ;  /* 0x0000000697877c23 */ /* 0x000fe2000800080d */
[----:B------:R-:W-:Y:S01]  /*4700*/  @!P3 FMUL R106, R106, 0.5 ;  /* 0x3f0000006a6ab820 */ /* 0x000fe20000400000 */
[----:B------:R-:W1:Y:S01]  /*4710*/  MUFU.EX2 R95, R95 ;  /* 0x0000005f005f7308 */ /* 0x000e620000000800 */
[----:B---3--:R-:W-:Y:S01]  /*4720*/  @!P1 FMUL R91, R91, R91 ;  /* 0x0000005b5b5b9220 */ /* 0x008fe20000400000 */
[----:B------:R-:W-:Y:S01]  /*4730*/  FSETP.GEU.AND P1, PT, R103, -126, PT ;  /* 0xc2fc00006700780b */ /* 0x000fe20003f2e000 */
[----:B------:R-:W-:Y:S02]  /*4740*/  ULDC UR6, c[0x0][0x604] ;  /* 0x0001810000067ab9 */ /* 0x000fe40000000800 */
[----:B------:R-:W-:Y:S01]  /*4750*/  FMUL R13, R152, UR6 ;  /* 0x00000006980d7c20 */ /* 0x000fe20008400000 */
[----:B------:R-:W-:Y:S01]  /*4760*/  ULDC UR6, c[0x0][0x604] ;  /* 0x0001810000067ab9 */ /* 0x000fe20000000800 */
[----:B------:R-:W-:Y:S01]  /*4770*/  @!P2 FMUL R99, R99, 0.5 ;  /* 0x3f0000006363a820 */ /* 0x000fe20000400000 */
[----:B------:R-:W3:Y:S01]  /*4780*/  MUFU.EX2 R102, R102 ;  /* 0x0000006600667308 */ /* 0x000ee20000000800 */
[----:B--2---:R-:W-:Y:S01]  /*4790*/  @!P4 FMUL R98, R98, R98 ;  /* 0x000000626262c220 */ /* 0x004fe20000400000 */
[----:B------:R-:W-:Y:S01]  /*47a0*/  FSETP.GEU.AND P4, PT, R110, -126, PT ;  /* 0xc2fc00006e00780b */ /* 0x000fe20003f8e000 */
[--C-:B------:R-:W-:Y:S01]  /*47b0*/  FFMA R25, R25, UR6, -R13.reuse ;  /* 0x0000000619197c23 */ /* 0x100fe2000800080d */
[----:B------:R-:W-:Y:S01]  /*47c0*/  ULDC UR6, c[0x0][0x604] ;  /* 0x0001810000067ab9 */ /* 0x000fe20000000800 */
[--C-:B------:R-:W-:Y:S01]  /*47d0*/  FFMA R142, R24, UR7, -R13.reuse ;  /* 0x00000007188e7c23 */ /* 0x100fe2000800080d */
[--C-:B------:R-:W-:Y:S01]  /*47e0*/  FFMA R146, R28, UR6, -R13.reuse ;  /* 0x000000061c927c23 */ /* 0x100fe2000800080d */
[----:B------:R-:W-:Y:S01]  /*47f0*/  @!P1 FMUL R103, R103, 0.5 ;  /* 0x3f00000067679820 */ /* 0x000fe20000400000 */
[----:B------:R-:W2:Y:S01]  /*4800*/  MUFU.EX2 R106, R106 ;  /* 0x0000006a006a7308 */ /* 0x000ea20000000800 */
[----:B-1----:R-:W-:Y:S01]  /*4810*/  @!P5 FMUL R95, R95, R95 ;  /* 0x0000005f5f5fd220 */ /* 0x002fe20000400000 */
[----:B------:R-:W-:Y:S01]  /*4820*/  FSETP.GEU.AND P5, PT, R107, -126, PT ;  /* 0xc2fc00006b00780b */ /* 0x000fe20003fae000 */
[----:B------:R-:W-:Y:S01]  /*4830*/  ULDC UR6, c[0x0][0x604] ;  /* 0x0001810000067ab9 */ /* 0x000fe20000000800 */
[----:B------:R-:W-:Y:S01]  /*4840*/  ULDC UR7, c[0x0][0x604] ;  /* 0x0001810000077ab9 */ /* 0x000fe20000000800 */
[----:B------:R-:W-:Y:S01]  /*4850*/  FFMA R29, R29, UR6, -R13 ;  /* 0x000000061d1d7c23 */ /* 0x000fe2000800080d */
[----:B------:R-:W-:Y:S01]  /*4860*/  ULDC UR6, c[0x0][0x604] ;  /* 0x0001810000067ab9 */ /* 0x000fe20000000800 */
[----:B------:R-:W-:Y:S01]  /*4870*/  @!P4 FMUL R110, R110, 0.5 ;  /* 0x3f0000006e6ec820 */ /* 0x000fe20000400000 */
[----:B------:R-:W1:Y:S01]  /*4880*/  MUFU.EX2 R99, R99 ;  /* 0x0000006300637308 */ /* 0x000e620000000800 */
[----:B---3--:R-:W-:Y:S01]  /*4890*/  @!P6 FMUL R102, R102, R102 ;  /* 0x000000666666e220 */ /* 0x008fe20000400000 */
[----:B------:R-:W-:-:S05]  /*48a0*/  FSETP.GEU.AND P6, PT, R114, -126, PT ;  /* 0xc2fc00007200780b */ /* 0x000fca0003fce000 */
[----:B------:R-:W-:Y:S01]  /*48b0*/  @!P5 FMUL R107, R107, 0.5 ;  /* 0x3f0000006b6bd820 */ /* 0x000fe20000400000 */
[----:B------:R-:W3:Y:S01]  /*48c0*/  MUFU.EX2 R103, R103 ;  /* 0x0000006700677308 */ /* 0x000ee20000000800 */
[----:B--2---:R-:W-:Y:S01]  /*48d0*/  @!P3 FMUL R106, R106, R106 ;  /* 0x0000006a6a6ab220 */ /* 0x004fe20000400000 */
[----:B------:R-:W-:-:S05]  /*48e0*/  FSETP.GEU.AND P3, PT, R118, -126, PT ;  /* 0xc2fc00007600780b */ /* 0x000fca0003f6e000 */
[----:B------:R-:W-:Y:S01]  /*48f0*/  @!P6 FMUL R114, R114, 0.5 ;  /* 0x3f0000007272e820 */ /* 0x000fe20000400000 */
[----:B------:R-:W2:Y:S01]  /*4900*/  MUFU.EX2 R110, R110 ;  /* 0x0000006e006e7308 */ /* 0x000ea20000000800 */
[----:B-1----:R-:W-:Y:S01]  /*4910*/  @!P2 FMUL R99, R99, R99 ;  /* 0x000000636363a220 */ /* 0x002fe20000400000 */
[----:B------:R-:W-:-:S05]  /*4920*/  FSETP.GEU.AND P2, PT, R111, -126, PT ;  /* 0xc2fc00006f00780b */ /* 0x000fca0003f4e000 */
        /* <DEDUP_REMOVED lines=57> */
[----:B------:R2:W4:Y:S01]  /*4cc0*/  MUFU.EX2 R24, R150 ;  /* 0x0000009600187308 */ /* 0x0005220000000800 */
[----:B-1----:R-:W-:Y:S01]  /*4cd0*/  @!P5 FMUL R131, R131, R131 ;  /* 0x000000838383d220 */ /* 0x002fe20000400000 */
[----:B------:R-:W-:-:S05]  /*4ce0*/  FSETP.GEU.AND P5, PT, R29, -126, PT ;  /* 0xc2fc00001d00780b */ /* 0x000fca0003fae000 */
[----:B------:R-:W-:Y:S01]  /*4cf0*/  @!P4 FMUL R142, R142, 0.5 ;  /* 0x3f0000008e8ec820 */ /* 0x000fe20000400000 */
[----:B------:R-:W1:Y:S01]  /*4d00*/  MUFU.EX2 R135, R135 ;  /* 0x0000008700877308 */ /* 0x000e620000000800 */
[----:B---3--:R-:W-:Y:S01]  /*4d10*/  @!P6 FMUL R138, R138, R138 ;  /* 0x0000008a8a8ae220 */ /* 0x008fe20000400000 */
[----:B------:R-:W-:Y:S01]  /*4d20*/  FSETP.GEU.AND P6, PT, R146, -126, PT ;  /* 0xc2fc00009200780b */ /* 0x000fe20003fce000 */
[--C-:B--2---:R-:W-:Y:S01]  /*4d30*/  FFMA R150, R32, UR6, -R13.reuse ;  /* 0x0000000620967c23 */ /* 0x104fe2000800080d */
[----:B------:R-:W-:Y:S02]  /*4d40*/  ULDC UR6, c[0x0][0x604] ;  /* 0x0001810000067ab9 */ /* 0x000fe40000000800 */
[----:B------:R-:W-:Y:S01]  /*4d50*/  FFMA R33, R33, UR6, -R13 ;  /* 0x0000000621217c23 */ /* 0x000fe2000800080d */
[----:B------:R-:W-:Y:S01]  /*4d60*/  @!P5 FMUL R29, R29, 0.5 ;  /* 0x3f0000001d1dd820 */ /* 0x000fe20000400000 */
[----:B------:R2:W3:Y:S01]  /*4d70*/  MUFU.EX2 R139, R25 ;  /* 0x00000019008b7308 */ /* 0x0004e20000000800 */
[----:B----4-:R-:W-:Y:S01]  /*4d80*/  @!P3 FMUL R24, R24, R24 ;  /* 0x000000181818b220 */ /* 0x010fe20000400000 */
[----:B------:R-:W-:Y:S01]  /*4d90*/  FSETP.GEU.AND P3, PT, R150, -126, PT ;  /* 0xc2fc00009600780b */ /* 0x000fe20003f6e000 */
[----:B------:R-:W-:-:S04]  /*4da0*/  ULDC UR6, c[0x0][0x604] ;  /* 0x0001810000067ab9 */ /* 0x000fc80000000800 */
[----:B------:R-:W-:Y:S01]  /*4db0*/  @!P6 FMUL R146, R146, 0.5 ;  /* 0x3f0000009292e820 */ /* 0x000fe20000400000 */
[----:B------:R4:W5:Y:S01]  /*4dc0*/  MUFU.EX2 R28, R142 ;  /* 0x0000008e001c7308 */ /* 0x0009620000000800 */
[--C-:B--2---:R-:W-:Y:S01]  /*4dd0*/  FFMA R25, R36, UR6, -R13.reuse ;  /* 0x0000000624197c23 */ /* 0x104fe2000800080d */
[----:B------:R-:W-:Y:S01]  /*4de0*/  ULDC UR6, c[0x0][0x604] ;  /* 0x0001810000067ab9 */ /* 0x000fe20000000800 */
[----:B-1----:R-:W-:Y:S01]  /*4df0*/  @!P2 FMUL R135, R135, R135 ;  /* 0x000000878787a220 */ /* 0x002fe20000400000 */
[----:B------:R-:W-:Y:S01]  /*4e00*/  FSETP.GEU.AND P2, PT, R33, -126, PT ;  /* 0xc2fc00002100780b */ /* 0x000fe20003f4e000 */
[--C-:B------:R-:W-:Y:S01]  /*4e10*/  FFMA R37, R37, UR6, -R13.reuse ;  /* 0x0000000625257c23 */ /* 0x100fe2000800080d */
[----:B------:R-:W-:Y:S01]  /*4e20*/  ULDC UR6, c[0x0][0x604] ;  /* 0x0001810000067ab9 */ /* 0x000fe20000000800 */
[----:B------:R-:W-:Y:S01]  /*4e30*/  @!P3 FMUL R150, R150, 0.5 ;  /* 0x3f0000009696b820 */ /* 0x000fe20000400000 */
[----:B------:R1:W2:Y:S01]  /*4e40*/  MUFU.EX2 R143, R29 ;  /* 0x0000001d008f7308 */ /* 0x0002a20000000800 */
[----:B---3--:R-:W-:Y:S01]  /*4e50*/  @!P1 FMUL R139, R139, R139 ;  /* 0x0000008b8b8b9220 */ /* 0x008fe20000400000 */
[----:B------:R-:W-:Y:S01]  /*4e60*/  FSETP.GEU.AND P1, PT, R37, -126, PT ;  /* 0xc2fc00002500780b */ /* 0x000fe20003f2e000 */
[--C-:B----4-:R-:W-:Y:S01]  /*4e70*/  FFMA R142, R145, UR13, -R13.reuse ;  /* 0x0000000d918e7c23 */ /* 0x110fe2000800080d */
[----:B------:R-:W-:Y:S01]  /*4e80*/  FFMA R145, R148, UR16, -R13 ;  /* 0x0000001094917c23 */ /* 0x000fe2000800080d */
[----:B------:R-:W-:-:S03]  /*4e90*/  FADD R148, R63, R134 ;  /* 0x000000863f947221 */ /* 0x000fc60000000000 */
[----:B------:R3:W4:Y:S01]  /*4ea0*/  MUFU.EX2 R32, R146 ;  /* 0x0000009200207308 */ /* 0x0007220000000800 */
[--C-:B-1----:R-:W-:Y:S01]  /*4eb0*/  FFMA R29, R40, UR6, -R13.reuse ;  /* 0x00000006281d7c23 */ /* 0x102fe2000800080d */
[----:B------:R-:W-:Y:S01]  /*4ec0*/  ULDC UR6, c[0x0][0x604] ;  /* 0x0001810000067ab9 */ /* 0x000fe20000000800 */
[----:B-----5:R-:W-:Y:S01]  /*4ed0*/  @!P4 FMUL R28, R28, R28 ;  /* 0x0000001c1c1cc220 */ /* 0x020fe20000400000 */
[----:B------:R-:W-:Y:S01]  /*4ee0*/  FFMA R41, R41, UR6, -R13 ;  /* 0x0000000629297c23 */ /* 0x000fe2000800080d */
[----:B------:R-:W-:Y:S01]  /*4ef0*/  FSETP.GEU.AND P4, PT, R25, -126, PT ;  /* 0xc2fc00001900780b */ /* 0x000fe20003f8e000 */
[----:B------:R-:W-:Y:S01]  /*4f00*/  @!P2 FMUL R33, R33, 0.5 ;  /* 0x3f0000002121a820 */ /* 0x000fe20000400000 */
[----:B------:R-:W-:Y:S01]  /*4f10*/  ULDC UR6, c[0x0][0x604] ;  /* 0x0001810000067ab9 */ /* 0x000fe20000000800 */
[----:B------:R-:W1:Y:S01]  /*4f20*/  MUFU.EX2 R36, R150 ;  /* 0x0000009600247308 */ /* 0x000e620000000800 */
[----:B--2---:R-:W-:Y:S01]  /*4f30*/  @!P5 FMUL R143, R143, R143 ;  /* 0x0000008f8f8fd220 */ /* 0x004fe20000400000 */
[----:B------:R-:W-:Y:S01]  /*4f40*/  FSETP.GEU.AND P5, PT, R41, -126, PT ;  /* 0xc2fc00002900780b */ /* 0x000fe20003fae000 */
[----:B------:R-:W-:Y:S01]  /*4f50*/  @!P1 FMUL R37, R37, 0.5 ;  /* 0x3f00000025259820 */ /* 0x000fe20000400000 */
[----:B---3--:R-:W-:-:S04]  /*4f60*/  FADD R146, R59, R130 ;  /* 0x000000823b927221 */ /* 0x008fc80000000000 */
[----:B------:R2:W3:Y:S01]  /*4f70*/  MUFU.EX2 R147, R33 ;  /* 0x0000002100937308 */ /* 0x0004e20000000800 */
[----:B----4-:R-:W-:Y:S01]  /*4f80*/  @!P6 FMUL R32, R32, R32 ;  /* 0x000000202020e220 */ /* 0x010fe20000400000 */
[----:B------:R-:W-:Y:S01]  /*4f90*/  FSETP.GEU.AND P6, PT, R29, -126, PT ;  /* 0xc2fc00001d00780b */ /* 0x000fe20003fce000 */
[----:B------:R-:W-:-:S04]  /*4fa0*/  @!P4 FMUL R25, R25, 0.5 ;  /* 0x3f0000001919c820 */ /* 0x000fc80000400000 */
[----:B------:R-:W-:Y:S01]  /*4fb0*/  @!P5 FMUL R41, R41, 0.5 ;  /* 0x3f0000002929d820 */ /* 0x000fe20000400000 */
[----:B------:R-:W4:Y:S01]  /*4fc0*/  MUFU.EX2 R151, R37 ;  /* 0x0000002500977308 */ /* 0x000f220000000800 */
[--C-:B--2---:R-:W-:Y:S01]  /*4fd0*/  FFMA R33, R44, UR6, -R13.reuse ;  /* 0x000000062c217c23 */ /* 0x104fe2000800080d */
[----:B-1----:R-:W-:Y:S01]  /*4fe0*/  @!P3 FMUL R36, R36, R36 ;  /* 0x000000242424b220 */ /* 0x002fe20000400000 */
[----:B------:R-:W-:Y:S02]  /*4ff0*/  ULDC UR6, c[0x0][0x604] ;  /* 0x0001810000067ab9 */ /* 0x000fe40000000800 */
[----:B------:R-:W-:Y:S01]  /*5000*/  FFMA R45, R45, UR6, -R13 ;  /* 0x000000062d2d7c23 */ /* 0x000fe2000800080d */
[----:B------:R-:W-:Y:S01]  /*5010*/  FSETP.GEU.AND P3, PT, R33, -126, PT ;  /* 0xc2fc00002100780b */ /* 0x000fe20003f6e000 */
[----:B------:R-:W-:Y:S01]  /*5020*/  @!P6 FMUL R29, R29, 0.5 ;  /* 0x3f0000001d1de820 */ /* 0x000fe20000400000 */
[----:B------:R1:W2:Y:S01]  /*5030*/  MUFU.EX2 R40, R25 ;  /* 0x0000001900287308 */ /* 0x0002a20000000800 */
[----:B------:R-:W-:Y:S01]  /*5040*/  ULDC UR6, c[0x0][0x604] ;  /* 0x0001810000067ab9 */ /* 0x000fe20000000800 */
[----:B---3--:R-:W-:Y:S01]  /*5050*/  @!P2 FMUL R147, R147, R147 ;  /* 0x000000939393a220 */ /* 0x008fe20000400000 */
[----:B------:R-:W-:-:S05]  /*5060*/  FSETP.GEU.AND P2, PT, R45, -126, PT ;  /* 0xc2fc00002d00780b */ /* 0x000fca0003f4e000 */
[----:B------:R-:W3:Y:S01]  /*5070*/  MUFU.EX2 R153, R41 ;  /* 0x0000002900997308 */ /* 0x000ee20000000800 */
[--C-:B-1----:R-:W-:Y:S01]  /*5080*/  FFMA R25, R48, UR6, -R13.reuse ;  /* 0x0000000630197c23 */ /* 0x102fe2000800080d */
[----:B------:R-:W-:Y:S01]  /*5090*/  ULDC UR6, c[0x0][0x604] ;  /* 0x0001810000067ab9 */ /* 0x000fe20000000800 */
[----:B------:R-:W-:Y:S01]  /*50a0*/  @!P3 FMUL R33, R33, 0.5 ;  /* 0x3f0000002121b820 */ /* 0x000fe20000400000 */
[----:B------:R-:W-:Y:S01]  /*50b0*/  FFMA R49, R49, UR6, -R13 ;  /* 0x0000000631317c23 */ /* 0x000fe2000800080d */
[----:B------:R-:W-:Y:S01]  /*50c0*/  ULDC UR6, c[0x0][0x604] ;  /* 0x0001810000067ab9 */ /* 0x000fe20000000800 */
[----:B----4-:R-:W-:Y:S02]  /*50d0*/  @!P1 FMUL R151, R151, R151 ;  /* 0x0000009797979220 */ /* 0x010fe40000400000 */
[----:B------:R1:W4:Y:S01]  /*50e0*/  MUFU.EX2 R44, R29 ;  /* 0x0000001d002c7308 */ /* 0x0003220000000800 */
[----:B------:R-:W-:Y:S01]  /*50f0*/  FSETP.GEU.AND P1, PT, R49, -126, PT ;  /* 0xc2fc00003100780b */ /* 0x000fe20003f2e000 */
[----:B--2---:R-:W-:Y:S01]  /*5100*/  @!P4 FMUL R40, R40, R40 ;  /* 0x000000282828c220 */ /* 0x004fe20000400000 */
[----:B------:R-:W-:Y:S01]  /*5110*/  FSETP.GEU.AND P4, PT, R25, -126, PT ;  /* 0xc2fc00001900780b */ /* 0x000fe20003f8e000 */
[----:B------:R-:W-:-:S04]  /*5120*/  @!P2 FMUL R45, R45, 0.5 ;  /* 0x3f0000002d2da820 */ /* 0x000fc80000400000 */
[----:B------:R2:W5:Y:S01]  /*5130*/  MUFU.EX2 R48, R33 ;  /* 0x0000002100307308 */ /* 0x0005620000000800 */
[--C-:B-1----:R-:W-:Y:S01]  /*5140*/  FFMA R29, R52, UR6, -R13.reuse ;  /* 0x00000006341d7c23 */ /* 0x102fe2000800080d */
[----:B------:R-:W-:Y:S01]  /*5150*/  ULDC UR6, c[0x0][0x604] ;  /* 0x0001810000067ab9 */ /* 0x000fe20000000800 */
[----:B---3--:R-:W-:Y:S01]  /*5160*/  @!P5 FMUL R153, R153, R153 ;  /* 0x000000999999d220 */ /* 0x008fe20000400000 */
[--C-:B------:R-:W-:Y:S01]  /*5170*/  FFMA R53, R53, UR6, -R13.reuse ;  /* 0x0000000635357c23 */ /* 0x100fe2000800080d */
[----:B------:R-:W-:Y:S01]  /*5180*/  ULDC UR6, c[0x0][0x604] ;  /* 0x0001810000067ab9 */ /* 0x000fe20000000800 */
[----:B------:R-:W-:Y:S02]  /*5190*/  @!P1 FMUL R49, R49, 0.5 ;  /* 0x3f00000031319820 */ /* 0x000fe40000400000 */
[----:B------:R-:W1:Y:S01]  /*51a0*/  MUFU.EX2 R155, R45 ;  /* 0x0000002d009b7308 */ /* 0x000e620000000800 */
[----:B------:R-:W-:Y:S01]  /*51b0*/  FSETP.GEU.AND P5, PT, R53, -126, PT ;  /* 0xc2fc00003500780b */ /* 0x000fe20003fae000 */
[----:B----4-:R-:W-:Y:S01]  /*51c0*/  @!P6 FMUL R44, R44, R44 ;  /* 0x0000002c2c2ce220 */ /* 0x010fe20000400000 */
[----:B------:R-:W-:Y:S01]  /*51d0*/  FSETP.GEU.AND P6, PT, R29, -126, PT ;  /* 0xc2fc00001d00780b */ /* 0x000fe20003fce000 */
[----:B--2---:R-:W-:Y:S01]  /*51e0*/  FFMA R33, R56, UR6, -R13 ;  /* 0x0000000638217c23 */ /* 0x004fe2000800080d */
[----:B------:R-:W-:Y:S01]  /*51f0*/  @!P4 FMUL R25, R25, 0.5 ;  /* 0x3f0000001919c820 */ /* 0x000fe20000400000 */
[----:B------:R-:W-:-:S02]  /*5200*/  ULDC UR6, c[0x0][0x604] ;  /* 0x0001810000067ab9 */ /* 0x000fc40000000800 */
[----:B------:R-:W2:Y:S01]  /*5210*/  MUFU.EX2 R157, R49 ;  /* 0x00000031009d7308 */ /* 0x000ea20000000800 */
[----:B-----5:R-:W-:Y:S01]  /*5220*/  @!P3 FMUL R48, R48, R48 ;  /* 0x000000303030b220 */ /* 0x020fe20000400000 */
[----:B------:R-:W-:Y:S01]  /*5230*/  FSETP.GEU.AND P3, PT, R33, -126, PT ;  /* 0xc2fc00002100780b */ /* 0x000fe20003f6e000 */
[----:B------:R-:W-:Y:S01]  /*5240*/  FFMA R57, R57, UR6, -R13 ;  /* 0x0000000639397c23 */ /* 0x000fe2000800080d */
[----:B------:R-:W-:Y:S02]  /*5250*/  ULDC UR6, c[0x0][0x604] ;  /* 0x0001810000067ab9 */ /* 0x000fe40000000800 */
[----:B------:R-:W-:Y:S02]  /*5260*/  @!P5 FMUL R53, R53, 0.5 ;  /* 0x3f0000003535d820 */ /* 0x000fe40000400000 */
[----:B------:R3:W4:Y:S01]  /*5270*/  MUFU.EX2 R52, R25 ;  /* 0x0000001900347308 */ /* 0x0007220000000800 */
[----:B------:R-:W-:Y:S01]  /*5280*/  @!P6 FMUL R29, R29, 0.5 ;  /* 0x3f0000001d1de820 */ /* 0x000fe20000400000 */
[----:B-1----:R-:W-:Y:S01]  /*5290*/  @!P2 FMUL R155, R155, R155 ;  /* 0x0000009b9b9ba220 */ /* 0x002fe20000400000 */
[----:B------:R-:W-:-:S04]  /*52a0*/  FSETP.GEU.AND P2, PT, R57, -126, PT ;  /* 0xc2fc00003900780b */ /* 0x000fc80003f4e000 */
[----:B------:R-:W-:Y:S01]  /*52b0*/  @!P3 FMUL R33, R33, 0.5 ;  /* 0x3f0000002121b820 */ /* 0x000fe20000400000 */
[----:B------:R-:W1:Y:S01]  /*52c0*/  MUFU.EX2 R159, R53 ;  /* 0x00000035009f7308 */ /* 0x000e620000000800 */
[--C-:B---3--:R-:W-:Y:S01]  /*52d0*/  FFMA R25, R60, UR6, -R13.reuse ;  /* 0x000000063c197c23 */ /* 0x108fe2000800080d */
[----:B------:R-:W-:Y:S01]  /*52e0*/  ULDC UR6, c[0x0][0x604] ;  /* 0x0001810000067ab9 */ /* 0x000fe20000000800 */
[----:B--2---:R-:W-:Y:S01]  /*52f0*/  @!P1 FMUL R157, R157, R157 ;  /* 0x0000009d9d9d9220 */ /* 0x004fe20000400000 */
[----:B------:R-:W-:Y:S01]  /*5300*/  FFMA R61, R61, UR6, -R13 ;  /* 0x000000063d3d7c23 */ /* 0x000fe2000800080d */
[----:B------:R-:W-:-:S03]  /*5310*/  ULDC UR6, c[0x0][0x604] ;  /* 0x0001810000067ab9 */ /* 0x000fc60000000800 */
[----:B------:R2:W3:Y:S01]  /*5320*/  MUFU.EX2 R56, R29 ;  /* 0x0000001d00387308 */ /* 0x0004e20000000800 */
[----:B------:R-:W-:Y:S01]  /*5330*/  FSETP.GEU.AND P1, PT, R61, -126, PT ;  /* 0xc2fc00003d00780b */ /* 0x000fe20003f2e000 */
[----:B----4-:R-:W-:Y:S01]  /*5340*/  @!P4 FMUL R52, R52, R52 ;  /* 0x000000343434c220 */ /* 0x010fe20000400000 */
[----:B------:R-:W-:Y:S01]  /*5350*/  FSETP.GEU.AND P4, PT, R25, -126, PT ;  /* 0xc2fc00001900780b */ /* 0x000fe20003f8e000 */
[----:B------:R-:W-:-:S04]  /*5360*/  @!P2 FMUL R57, R57, 0.5 ;  /* 0x3f0000003939a820 */ /* 0x000fc80000400000 */
[----:B------:R4:W5:Y:S01]  /*5370*/  MUFU.EX2 R60, R33 ;  /* 0x00000021003c7308 */ /* 0x0009620000000800 */
[--C-:B--2---:R-:W-:Y:S01]  /*5380*/  FFMA R29, R64, UR6, -R13.reuse ;  /* 0x00000006401d7c23 */ /* 0x104fe2000800080d */
[----:B------:R-:W-:Y:S01]  /*5390*/  ULDC UR6, c[0x0][0x604] ;  /* 0x0001810000067ab9 */ /* 0x000fe20000000800 */
[----:B-1----:R-:W-:Y:S01]  /*53a0*/  @!P5 FMUL R159, R159, R159 ;  /* 0x0000009f9f9fd220 */ /* 0x002fe20000400000 */
[--C-:B------:R-:W-:Y:S01]  /*53b0*/  FFMA R65, R65, UR6, -R13.reuse ;  /* 0x0000000641417c23 */ /* 0x100fe2000800080d */
[----:B------:R-:W-:Y:S01]  /*53c0*/  ULDC UR6, c[0x0][0x604] ;  /* 0x0001810000067ab9 */ /* 0x000fe20000000800 */
[----:B------:R-:W-:Y:S02]  /*53d0*/  @!P1 FMUL R61, R61, 0.5 ;  /* 0x3f0000003d3d9820 */ /* 0x000fe40000400000 */
[----:B------:R-:W1:Y:S01]  /*53e0*/  MUFU.EX2 R161, R57 ;  /* 0x0000003900a17308 */ /* 0x000e620000000800 */
[----:B------:R-:W-:Y:S01]  /*53f0*/  FSETP.GEU.AND P5, PT, R65, -126, PT ;  /* 0xc2fc00004100780b */ /* 0x000fe20003fae000 */
[----:B---3--:R-:W-:Y:S01]  /*5400*/  @!P6 FMUL R56, R56, R56 ;  /* 0x000000383838e220 */ /* 0x008fe20000400000 */
[----:B------:R-:W-:Y:S01]  /*5410*/  FSETP.GEU.AND P6, PT, R29, -126, PT ;  /* 0xc2fc00001d00780b */ /* 0x000fe20003fce000 */
[----:B----4-:R-:W-:Y:S01]  /*5420*/  FFMA R33, R68, UR6, -R13 ;  /* 0x0000000644217c23 */ /* 0x010fe2000800080d */
        /* <DEDUP_REMOVED lines=53> */
[--C-:B------:R-:W-:Y:S01]  /*5780*/  FFMA R85, R85, UR6, -R13.reuse ;  /* 0x0000000655557c23 */ /* 0x100fe2000800080d */
[----:B------:R-:W-:Y:S02]  /*5790*/  ULDC UR6, c[0x0][0x604] ;  /* 0x0001810000067ab9 */ /* 0x000fe40000000800 */
[----:B------:R-:W-:Y:S01]  /*57a0*/  FFMA R175, R88, UR6, -R13 ;  /* 0x0000000658af7c23 */ /* 0x000fe2000800080d */
[----:B------:R2:W3:Y:S01]  /*57b0*/  MUFU.EX2 R80, R29 ;  /* 0x0000001d00507308 */ /* 0x0004e20000000800 */
[----:B------:R-:W-:Y:S01]  /*57c0*/  ULDC UR6, c[0x0][0x604] ;  /* 0x0001810000067ab9 */ /* 0x000fe20000000800 */
[----:B------:R-:W-:Y:S01]  /*57d0*/  FSETP.GEU.AND P1, PT, R85, -126, PT ;  /* 0xc2fc00005500780b */ /* 0x000fe20003f2e000 */
[----:B----4-:R-:W-:Y:S01]  /*57e0*/  @!P4 FMUL R76, R76, R76 ;  /* 0x0000004c4c4cc220 */ /* 0x010fe20000400000 */
[----:B------:R-:W-:Y:S01]  /*57f0*/  FSETP.GEU.AND P4, PT, R25, -126, PT ;  /* 0xc2fc00001900780b */ /* 0x000fe20003f8e000 */
[----:B------:R-:W-:-:S03]  /*5800*/  @!P2 FMUL R81, R81, 0.5 ;  /* 0x3f0000005151a820 */ /* 0x000fc60000400000 */
[----:B------:R4:W5:Y:S01]  /*5810*/  MUFU.EX2 R84, R33 ;  /* 0x0000002100547308 */ /* 0x0009620000000800 */
[----:B--2---:R-:W-:Y:S01]  /*5820*/  FFMA R29, R89, UR6, -R13 ;  /* 0x00000006591d7c23 */ /* 0x004fe2000800080d */
[----:B-1----:R-:W-:Y:S01]  /*5830*/  @!P5 FMUL R171, R171, R171 ;  /* 0x000000abababd220 */ /* 0x002fe20000400000 */
[----:B------:R-:W-:-:S03]  /*5840*/  ULDC UR6, c[0x0][0x604] ;  /* 0x0001810000067ab9 */ /* 0x000fc60000000800 */
[----:B------:R-:W-:Y:S01]  /*5850*/  FSETP.GEU.AND P5, PT, R29, -126, PT ;  /* 0xc2fc00001d00780b */ /* 0x000fe20003fae000 */
[----:B------:R-:W-:Y:S01]  /*5860*/  @!P1 FMUL R85, R85, 0.5 ;  /* 0x3f00000055559820 */ /* 0x000fe20000400000 */
[----:B------:R-:W1:Y:S01]  /*5870*/  MUFU.EX2 R173, R81 ;  /* 0x0000005100ad7308 */ /* 0x000e620000000800 */
[----:B---3--:R-:W-:Y:S01]  /*5880*/  @!P6 FMUL R80, R80, R80 ;  /* 0x000000505050e220 */ /* 0x008fe20000400000 */
[----:B------:R-:W-:Y:S01]  /*5890*/  FSETP.GEU.AND P6, PT, R175, -126, PT ;  /* 0xc2fc0000af00780b */ /* 0x000fe20003fce000 */
[----:B----4-:R-:W-:Y:S01]  /*58a0*/  FFMA R33, R92, UR6, -R13 ;  /* 0x000000065c217c23 */ /* 0x010fe2000800080d */
[----:B------:R-:W-:Y:S01]  /*58b0*/  @!P4 FMUL R25, R25, 0.5 ;  /* 0x3f0000001919c820 */ /* 0x000fe20000400000 */
[----:B------:R-:W-:-:S03]  /*58c0*/  ULDC UR6, c[0x0][0x604] ;  /* 0x0001810000067ab9 */ /* 0x000fc60000000800 */
[----:B------:R-:W2:Y:S01]  /*58d0*/  MUFU.EX2 R89, R85 ;  /* 0x0000005500597308 */ /* 0x000ea20000000800 */
[----:B-----5:R-:W-:Y:S01]  /*58e0*/  @!P3 FMUL R84, R84, R84 ;  /* 0x000000545454b220 */ /* 0x020fe20000400000 */
[----:B------:R-:W-:Y:S01]  /*58f0*/  FSETP.GEU.AND P3, PT, R33, -126, PT ;  /* 0xc2fc00002100780b */ /* 0x000fe20003f6e000 */
[----:B------:R-:W-:-:S04]  /*5900*/  @!P5 FMUL R29, R29, 0.5 ;  /* 0x3f0000001d1dd820 */ /* 0x000fc80000400000 */
[----:B------:R-:W-:Y:S01]  /*5910*/  @!P6 FMUL R175, R175, 0.5 ;  /* 0x3f000000afafe820 */ /* 0x000fe20000400000 */
[----:B------:R3:W4:Y:S01]  /*5920*/  MUFU.EX2 R88, R25 ;  /* 0x0000001900587308 */ /* 0x0007220000000800 */
[----:B-1----:R-:W-:-:S06]  /*5930*/  @!P2 FMUL R173, R173, R173 ;  /* 0x000000adadada220 */ /* 0x002fcc0000400000 */
[----:B------:R-:W-:Y:S01]  /*5940*/  @!P3 FMUL R33, R33, 0.5 ;  /* 0x3f0000002121b820 */ /* 0x000fe20000400000 */
[----:B------:R1:W5:Y:S01]  /*5950*/  MUFU.EX2 R92, R29 ;  /* 0x0000001d005c7308 */ /* 0x0003620000000800 */
[--C-:B---3--:R-:W-:Y:S01]  /*5960*/  FFMA R25, R93, UR6, -R13.reuse ;  /* 0x000000065d197c23 */ /* 0x108fe2000800080d */
[----:B------:R-:W-:Y:S01]  /*5970*/  ULDC UR6, c[0x0][0x604] ;  /* 0x0001810000067ab9 */ /* 0x000fe20000000800 */
[----:B--2---:R-:W-:Y:S01]  /*5980*/  @!P1 FMUL R89, R89, R89 ;  /* 0x0000005959599220 */ /* 0x004fe20000400000 */
[--C-:B------:R-:W-:Y:S01]  /*5990*/  FFMA R37, R96, UR6, -R13.reuse ;  /* 0x0000000660257c23 */ /* 0x100fe2000800080d */
[----:B------:R-:W-:Y:S01]  /*59a0*/  ULDC UR6, c[0x0][0x604] ;  /* 0x0001810000067ab9 */ /* 0x000fe20000000800 */
[----:B------:R-:W-:Y:S01]  /*59b0*/  FSETP.GEU.AND P2, PT, R25, -126, PT ;  /* 0xc2fc00001900780b */ /* 0x000fe20003f4e000 */
[--C-:B------:R-:W-:Y:S01]  /*59c0*/  FFMA R41, R97, UR6, -R13.reuse ;  /* 0x0000000661297c23 */ /* 0x100fe2000800080d */
[----:B------:R-:W2:Y:S01]  /*59d0*/  MUFU.EX2 R175, R175 ;  /* 0x000000af00af7308 */ /* 0x000ea20000000800 */
[----:B------:R-:W-:Y:S01]  /*59e0*/  ULDC UR6, c[0x0][0x604] ;  /* 0x0001810000067ab9 */ /* 0x000fe20000000800 */
[----:B----4-:R-:W-:Y:S01]  /*59f0*/  @!P4 FMUL R88, R88, R88 ;  /* 0x000000585858c220 */ /* 0x010fe20000400000 */
[----:B-1----:R-:W-:Y:S01]  /*5a00*/  FFMA R29, R100, UR6, -R13 ;  /* 0x00000006641d7c23 */ /* 0x002fe2000800080d */
[----:B------:R-:W-:Y:S01]  /*5a10*/  ULDC UR6, c[0x0][0x604] ;  /* 0x0001810000067ab9 */ /* 0x000fe20000000800 */
[----:B------:R-:W-:-:S02]  /*5a20*/  FSETP.GEU.AND P1, PT, R41, -126, PT ;  /* 0xc2fc00002900780b */ /* 0x000fc40003f2e000 */
[----:B------:R-:W-:Y:S01]  /*5a30*/  FSETP.GEU.AND P4, PT, R37, -126, PT ;  /* 0xc2fc00002500780b */ /* 0x000fe20003f8e000 */
[----:B------:R1:W3:Y:S01]  /*5a40*/  MUFU.EX2 R93, R33 ;  /* 0x00000021005d7308 */ /* 0x0002e20000000800 */
[----:B-----5:R-:W-:Y:S02]  /*5a50*/  @!P5 FMUL R92, R92, R92 ;  /* 0x0000005c5c5cd220 */ /* 0x020fe40000400000 */
[----:B------:R-:W-:-:S05]  /*5a60*/  @!P2 FMUL R25, R25, 0.5 ;  /* 0x3f0000001919a820 */ /* 0x000fca0000400000 */
[----:B------:R4:W5:Y:S01]  /*5a70*/  MUFU.EX2 R96, R25 ;  /* 0x0000001900607308 */ /* 0x0009620000000800 */
[--C-:B-1----:R-:W-:Y:S01]  /*5a80*/  FFMA R33, R101, UR6, -R13.reuse ;  /* 0x0000000665217c23 */ /* 0x102fe2000800080d */
[----:B--2---:R-:W-:Y:S01]  /*5a90*/  @!P6 FMUL R175, R175, R175 ;  /* 0x000000afafafe220 */ /* 0x004fe20000400000 */
[----:B------:R-:W-:Y:S01]  /*5aa0*/  ULDC UR6, c[0x0][0x604] ;  /* 0x0001810000067ab9 */ /* 0x000fe20000000800 */
[----:B------:R-:W-:Y:S01]  /*5ab0*/  FSETP.GEU.AND P6, PT, R29, -126, PT ;  /* 0xc2fc00001d00780b */ /* 0x000fe20003fce000 */
[----:B------:R-:W-:Y:S01]  /*5ac0*/  @!P1 FMUL R41, R41, 0.5 ;  /* 0x3f00000029299820 */ /* 0x000fe20000400000 */
[----:B------:R-:W-:Y:S01]  /*5ad0*/  FSETP.GEU.AND P5, PT, R33, -126, PT ;  /* 0xc2fc00002100780b */ /* 0x000fe20003fae000 */
[----:B------:R-:W-:Y:S01]  /*5ae0*/  @!P4 FMUL R37, R37, 0.5 ;  /* 0x3f0000002525c820 */ /* 0x000fe20000400000 */
[----:B----4-:R-:W-:Y:S01]  /*5af0*/  FFMA R25, R104, UR6, -R13 ;  /* 0x0000000668197c23 */ /* 0x010fe2000800080d */
[----:B---3--:R-:W-:Y:S01]  /*5b00*/  @!P3 FMUL R93, R93, R93 ;  /* 0x0000005d5d5db220 */ /* 0x008fe20000400000 */
[----:B------:R-:W1:Y:S01]  /*5b10*/  MUFU.EX2 R100, R41 ;  /* 0x0000002900647308 */ /* 0x000e620000000800 */
[----:B------:R-:W-:-:S02]  /*5b20*/  ULDC UR6, c[0x0][0x604] ;  /* 0x0001810000067ab9 */ /* 0x000fc40000000800 */
[----:B------:R-:W-:-:S04]  /*5b30*/  FSETP.GEU.AND P3, PT, R25, -126, PT ;  /* 0xc2fc00001900780b */ /* 0x000fc80003f6e000 */
[----:B------:R-:W-:Y:S01]  /*5b40*/  @!P6 FMUL R29, R29, 0.5 ;  /* 0x3f0000001d1de820 */ /* 0x000fe20000400000 */
[----:B-----5:R-:W-:Y:S01]  /*5b50*/  @!P2 FMUL R96, R96, R96 ;  /* 0x000000606060a220 */ /* 0x020fe20000400000 */
[----:B------:R-:W-:Y:S01]  /*5b60*/  @!P5 FMUL R33, R33, 0.5 ;  /* 0x3f0000002121d820 */ /* 0x000fe20000400000 */
[----:B------:R2:W3:Y:S06]  /*5b70*/  MUFU.EX2 R97, R37 ;  /* 0x0000002500617308 */ /* 0x0004ec0000000800 */
[----:B------:R-:W-:Y:S02]  /*5b80*/  @!P3 FMUL R25, R25, 0.5 ;  /* 0x3f0000001919b820 */ /* 0x000fe40000400000 */
[----:B------:R-:W4:Y:S01]  /*5b90*/  MUFU.EX2 R104, R33 ;  /* 0x0000002100687308 */ /* 0x000f220000000800 */
[--C-:B--2---:R-:W-:Y:S01]  /*5ba0*/  FFMA R37, R105, UR6, -R13.reuse ;  /* 0x0000000669257c23 */ /* 0x104fe2000800080d */
[----:B------:R-:W-:Y:S01]  /*5bb0*/  ULDC UR6, c[0x0][0x604] ;  /* 0x0001810000067ab9 */ /* 0x000fe20000000800 */
[----:B-1----:R-:W-:Y:S01]  /*5bc0*/  @!P1 FMUL R100, R100, R100 ;  /* 0x0000006464649220 */ /* 0x002fe20000400000 */
[----:B------:R-:W-:Y:S01]  /*5bd0*/  FFMA R41, R108, UR6, -R13 ;  /* 0x000000066c297c23 */ /* 0x000fe2000800080d */
[----:B------:R-:W-:Y:S01]  /*5be0*/  ULDC UR6, c[0x0][0x604] ;  /* 0x0001810000067ab9 */ /* 0x000fe20000000800 */
[----:B------:R-:W-:-:S02]  /*5bf0*/  FSETP.GEU.AND P2, PT, R37, -126, PT ;  /* 0xc2fc00002500780b */ /* 0x000fc40003f4e000 */
[----:B------:R1:W2:Y:S01]  /*5c00*/  MUFU.EX2 R101, R29 ;  /* 0x0000001d00657308 */ /* 0x0002a20000000800 */
[----:B---3--:R-:W-:Y:S01]  /*5c10*/  @!P4 FMUL R97, R97, R97 ;  /* 0x000000616161c220 */ /* 0x008fe20000400000 */
[----:B------:R-:W-:-:S06]  /*5c20*/  FSETP.GEU.AND P4, PT, R41, -126, PT ;  /* 0xc2fc00002900780b */ /* 0x000fcc0003f8e000 */
[----:B------:R3:W5:Y:S01]  /*5c30*/  MUFU.EX2 R105, R25 ;  /* 0x0000001900697308 */ /* 0x0007620000000800 */
[--C-:B-1----:R-:W-:Y:S01]  /*5c40*/  FFMA R29, R109, UR6, -R13.reuse ;  /* 0x000000066d1d7c23 */ /* 0x102fe2000800080d */
[----:B------:R-:W-:Y:S01]  /*5c50*/  ULDC UR6, c[0x0][0x604] ;  /* 0x0001810000067ab9 */ /* 0x000fe20000000800 */
[----:B----4-:R-:W-:Y:S01]  /*5c60*/  @!P5 FMUL R104, R104, R104 ;  /* 0x000000686868d220 */ /* 0x010fe20000400000 */
[--C-:B------:R-:W-:Y:S01]  /*5c70*/  FFMA R33, R112, UR6, -R13.reuse ;  /* 0x0000000670217c23 */ /* 0x100fe2000800080d */
[----:B------:R-:W-:Y:S01]  /*5c80*/  ULDC UR6, c[0x0][0x604] ;  /* 0x0001810000067ab9 */ /* 0x000fe20000000800 */
[----:B------:R-:W-:Y:S01]  /*5c90*/  FSETP.GEU.AND P1, PT, R29, -126, PT ;  /* 0xc2fc00001d00780b */ /* 0x000fe20003f2e000 */
[----:B------:R-:W-:Y:S01]  /*5ca0*/  @!P2 FMUL R37, R37, 0.5 ;  /* 0x3f0000002525a820 */ /* 0x000fe20000400000 */
[----:B------:R-:W-:Y:S01]  /*5cb0*/  @!P4 FMUL R41, R41, 0.5 ;  /* 0x3f0000002929c820 */ /* 0x000fe20000400000 */
[----:B---3--:R-:W-:Y:S01]  /*5cc0*/  FFMA R25, R113, UR6, -R13 ;  /* 0x0000000671197c23 */ /* 0x008fe2000800080d */
[----:B------:R-:W-:Y:S01]  /*5cd0*/  ULDC UR6, c[0x0][0x604] ;  /* 0x0001810000067ab9 */ /* 0x000fe20000000800 */
[----:B------:R1:W3:Y:S01]  /*5ce0*/  MUFU.EX2 R108, R37 ;  /* 0x00000025006c7308 */ /* 0x0002e20000000800 */
[----:B--2---:R-:W-:Y:S01]  /*5cf0*/  @!P6 FMUL R101, R101, R101 ;  /* 0x000000656565e220 */ /* 0x004fe20000400000 */
[----:B------:R-:W-:-:S02]  /*5d00*/  FSETP.GEU.AND P6, PT, R33, -126, PT ;  /* 0xc2fc00002100780b */ /* 0x000fc40003fce000 */
[----:B------:R-:W-:Y:S01]  /*5d10*/  FSETP.GEU.AND P5, PT, R25, -126, PT ;  /* 0xc2fc00001900780b */ /* 0x000fe20003fae000 */
[----:B-----5:R-:W-:-:S03]  /*5d20*/  @!P3 FMUL R105, R105, R105 ;  /* 0x000000696969b220 */ /* 0x020fc60000400000 */
[----:B------:R-:W-:Y:S01]  /*5d30*/  @!P1 FMUL R29, R29, 0.5 ;  /* 0x3f0000001d1d9820 */ /* 0x000fe20000400000 */
[--C-:B-1----:R-:W-:Y:S01]  /*5d40*/  FFMA R37, R116, UR6, -R13.reuse ;  /* 0x0000000674257c23 */ /* 0x102fe2000800080d */
[----:B------:R-:W-:Y:S01]  /*5d50*/  ULDC UR6, c[0x0][0x604] ;  /* 0x0001810000067ab9 */ /* 0x000fe20000000800 */
[----:B------:R1:W2:Y:S01]  /*5d60*/  MUFU.EX2 R109, R41 ;  /* 0x00000029006d7308 */ /* 0x0002a20000000800 */
[--C-:B------:R-:W-:Y:S01]  /*5d70*/  FFMA R177, R120, UR6, -R13.reuse ;  /* 0x0000000678b17c23 */ /* 0x100fe2000800080d */
[----:B------:R-:W-:Y:S01]  /*5d80*/  ULDC UR6, c[0x0][0x604] ;  /* 0x0001810000067ab9 */ /* 0x000fe20000000800 */
[----:B------:R-:W-:Y:S01]  /*5d90*/  FSETP.GEU.AND P3, PT, R37, -126, PT ;  /* 0xc2fc00002500780b */ /* 0x000fe20003f6e000 */
[----:B------:R-:W-:Y:S01]  /*5da0*/  FFMA R120, R121, UR6, -R13 ;  /* 0x0000000679787c23 */ /* 0x000fe2000800080d */
[----:B------:R-:W-:Y:S01]  /*5db0*/  ULDC UR6, c[0x0][0x604] ;  /* 0x0001810000067ab9 */ /* 0x000fe20000000800 */
[----:B------:R-:W-:Y:S01]  /*5dc0*/  @!P5 FMUL R25, R25, 0.5 ;  /* 0x3f0000001919d820 */ /* 0x000fe20000400000 */
[----:B---3--:R-:W-:Y:S01]  /*5dd0*/  @!P2 FMUL R108, R108, R108 ;  /* 0x0000006c6c6ca220 */ /* 0x008fe20000400000 */
[----:B------:R3:W4:Y:S01]  /*5de0*/  MUFU.EX2 R112, R29 ;  /* 0x0000001d00707308 */ /* 0x0007220000000800 */
[----:B------:R-:W-:Y:S01]  /*5df0*/  FSETP.GEU.AND P2, PT, R177, -126, PT ;  /* 0xc2fc0000b100780b */ /* 0x000fe20003f4e000 */
[----:B------:R-:W-:Y:S01]  /*5e00*/  @!P6 FMUL R33, R33, 0.5 ;  /* 0x3f0000002121e820 */ /* 0x000fe20000400000 */
[----:B-1----:R-:W-:Y:S01]  /*5e10*/  FADD R41, R35, R102 ;  /* 0x0000006623297221 */ /* 0x002fe20000000000 */
[----:B------:R-:W-:-:S03]  /*5e20*/  F2FP.BF16.F32.PACK_AB R35, R38, R35 ;  /* 0x000000232623723e */ /* 0x000fc600000010ff */
[----:B------:R-:W-:Y:S01]  /*5e30*/  FADD R174, R41, R148 ;  /* 0x0000009429ae7221 */ /* 0x000fe20000000000 */
[----:B------:R1:W5:Y:S01]  /*5e40*/  MUFU.EX2 R116, R25 ;  /* 0x0000001900747308 */ /* 0x0003620000000800 */
[--C-:B---3--:R-:W-:Y:S01]  /*5e50*/  FFMA R29, R124, UR6, -R13.reuse ;  /* 0x000000067c1d7c23 */ /* 0x108fe2000800080d */
[----:B------:R-:W-:Y:S01]  /*5e60*/  ULDC UR6, c[0x0][0x604] ;  /* 0x0001810000067ab9 */ /* 0x000fe20000000800 */
[----:B--2---:R-:W-:Y:S01]  /*5e70*/  @!P4 FMUL R109, R109, R109 ;  /* 0x0000006d6d6dc220 */ /* 0x004fe20000400000 */
[--C-:B------:R-:W-:Y:S01]  /*5e80*/  FFMA R124, R117, UR6, -R13.reuse ;  /* 0x00000006757c7c23 */ /* 0x100fe2000800080d */
[----:B------:R-:W-:Y:S01]  /*5e90*/  ULDC UR6, c[0x0][0x604] ;  /* 0x0001810000067ab9 */ /* 0x000fe20000000800 */
[----:B------:R-:W-:Y:S01]  /*5ea0*/  FSETP.GEU.AND P4, PT, R120, -126, PT ;  /* 0xc2fc00007800780b */ /* 0x000fe20003f8e000 */
[----:B------:R-:W-:Y:S01]  /*5eb0*/  @!P2 FMUL R177, R177, 0.5 ;  /* 0x3f000000b1b1a820 */ /* 0x000fe20000400000 */
[----:B------:R2:W3:Y:S01]  /*5ec0*/  MUFU.EX2 R113, R33 ;  /* 0x0000002100717308 */ /* 0x0004e20000000800 */
[--C-:B-1----:R-:W-:Y:S01]  /*5ed0*/  FFMA R25, R125, UR6, -R13.reuse ;  /* 0x000000067d197c23 */ /* 0x102fe2000800080d */
[----:B----4-:R-:W-:Y:S01]  /*5ee0*/  @!P1 FMUL R112, R112, R112 ;  /* 0x0000007070709220 */ /* 0x010fe20000400000 */
[----:B------:R-:W-:Y:S01]  /*5ef0*/  FSETP.GEU.AND P1, PT, R29, -126, PT ;  /* 0xc2fc00001d00780b */ /* 0x000fe20003f2e000 */
[--C-:B------:R-:W-:Y:S01]  /*5f00*/  FFMA R125, R128, UR7, -R13.reuse ;  /* 0x00000007807d7c23 */ /* 0x100fe2000800080d */
[----:B------:R-:W-:Y:S01]  /*5f10*/  ULDC UR7, c[0x0][0x604] ;  /* 0x0001810000077ab9 */ /* 0x000fe20000000800 */
[----:B------:R-:W-:Y:S01]  /*5f20*/  ULDC UR6, c[0x0][0x604] ;  /* 0x0001810000067ab9 */ /* 0x000fe20000000800 */
[----:B------:R-:W-:Y:S01]  /*5f30*/  @!P3 FMUL R37, R37, 0.5 ;  /* 0x3f0000002525b820 */ /* 0x000fe20000400000 */
[----:B------:R-:W1:Y:S01]  /*5f40*/  MUFU.EX2 R177, R177 ;  /* 0x000000b100b17308 */ /* 0x000e620000000800 */
[----:B-----5:R-:W-:Y:S01]  /*5f50*/  @!P5 FMUL R116, R116, R116 ;  /* 0x000000747474d220 */ /* 0x020fe20000400000 */
[----:B------:R-:W-:Y:S01]  /*5f60*/  FSETP.GEU.AND P5, PT, R25, -126, PT ;  /* 0xc2fc00001900780b */ /* 0x000fe20003fae000 */
[----:B------:R-:W-:Y:S01]  /*5f70*/  @!P4 FMUL R120, R120, 0.5 ;  /* 0x3f0000007878c820 */ /* 0x000fe20000400000 */
[--C-:B--2---:R-:W-:Y:S01]  /*5f80*/  FFMA R33, R129, UR8, -R13.reuse ;  /* 0x0000000881217c23 */ /* 0x104fe2000800080d */
[--C-:B------:R-:W-:Y:S01]  /*5f90*/  FFMA R129, R136, UR10, -R13.reuse ;  /* 0x0000000a88817c23 */ /* 0x100fe2000800080d */
[--C-:B------:R-:W-:Y:S01]  /*5fa0*/  FFMA R136, R137, UR7, -R13.reuse ;  /* 0x0000000789887c23 */ /* 0x100fe2000800080d */
[----:B------:R-:W-:Y:S01]  /*5fb0*/  ULDC UR8, c[0x0][0x604] ;  /* 0x0001810000087ab9 */ /* 0x000fe20000000800 */
[----:B------:R-:W-:Y:S01]  /*5fc0*/  @!P1 FMUL R29, R29, 0.5 ;  /* 0x3f0000001d1d9820 */ /* 0x000fe20000400000 */
[----:B------:R-:W2:Y:S01]  /*5fd0*/  MUFU.EX2 R120, R120 ;  /* 0x0000007800787308 */ /* 0x000ea20000000800 */
[----:B------:R-:W-:Y:S01]  /*5fe0*/  FFMA R137, R144, UR8, -R13 ;  /* 0x0000000890897c23 */ /* 0x000fe2000800080d */
[----:B------:R-:W-:Y:S01]  /*5ff0*/  FADD R144, R43, R114 ;  /* 0x000000722b907221 */ /* 0x000fe20000000000 */
[----:B------:R-:W-:Y:S01]  /*6000*/  ULDC UR10, c[0x0][0x604] ;  /* 0x00018100000a7ab9 */ /* 0x000fe20000000800 */
[----:B------:R-:W-:Y:S01]  /*6010*/  FADD R41, R23, R106 ;  /* 0x0000006a17297221 */ /* 0x000fe20000000000 */
[----:B------:R-:W-:Y:S01]  /*6020*/  FADD R148, R67, R138 ;  /* 0x0000008a43947221 */ /* 0x000fe20000000000 */
[----:B------:R-:W-:Y:S01]  /*6030*/  @!P5 FMUL R25, R25, 0.5 ;  /* 0x3f0000001919d820 */ /* 0x000fe20000400000 */
[----:B---3--:R-:W-:Y:S01]  /*6040*/  @!P6 FMUL R113, R113, R113 ;  /* 0x000000717171e220 */ /* 0x008fe20000400000 */
[----:B------:R3:W4:Y:S01]  /*6050*/  MUFU.EX2 R117, R29 ;  /* 0x0000001d00757308 */ /* 0x0007220000000800 */
[----:B-1----:R-:W-:Y:S01]  /*6060*/  @!P2 FMUL R177, R177, R177 ;  /* 0x000000b1b1b1a220 */ /* 0x002fe20000400000 */
[----:B------:R-:W-:Y:S01]  /*6070*/  FSETP.GEU.AND P2, PT, R125, -126, PT ;  /* 0xc2fc00007d00780b */ /* 0x000fe20003f4e000 */
[----:B------:R-:W-:Y:S01]  /*6080*/  FADD R178, R41, R148 ;  /* 0x0000009429b27221 */ /* 0x000fe20000000000 */
[----:B------:R-:W-:Y:S01]  /*6090*/  FSETP.GEU.AND P6, PT, R124, -126, PT ;  /* 0xc2fc00007c00780b */ /* 0x000fe20003fce000 */
[----:B------:R-:W-:Y:S01]  /*60a0*/  FADD R41, R46, R103 ;  /* 0x000000672e297221 */ /* 0x000fe20000000000 */
[----:B------:R-:W-:-:S02]  /*60b0*/  FADD R148, R78, R135 ;  /* 0x000000874e947221 */ /* 0x000fc40000000000 */
[----:B------:R1:W5:Y:S01]  /*60c0*/  MUFU.EX2 R128, R25 ;  /* 0x0000001900807308 */ /* 0x0003620000000800 */
[----:B--2---:R-:W-:Y:S01]  /*60d0*/  @!P4 FMUL R120, R120, R120 ;  /* 0x000000787878c220 */ /* 0x004fe20000400000 */
[----:B------:R-:W-:Y:S01]  /*60e0*/  FSETP.GEU.AND P4, PT, R33, -126, PT ;  /* 0xc2fc00002100780b */ /* 0x000fe20003f8e000 */
[----:B---3--:R-:W-:Y:S01]  /*60f0*/  FFMA R29, R132, UR6, -R13 ;  /* 0x00000006841d7c23 */ /* 0x008fe2000800080d */
[----:B------:R-:W-:-:S03]  /*6100*/  FADD R179, R41, R148 ;  /* 0x0000009429b37221 */ /* 0x000fc60000000000 */
[----:B------:R-:W-:Y:S01]  /*6110*/  @!P2 FMUL R125, R125, 0.5 ;  /* 0x3f0000007d7da820 */ /* 0x000fe20000400000 */
[----:B------:R2:W3:Y:S01]  /*6120*/  MUFU.EX2 R121, R37 ;  /* 0x0000002500797308 */ /* 0x0004e20000000800 */
[----:B----4-:R-:W-:Y:S01]  /*6130*/  @!P1 FMUL R117, R117, R117 ;  /* 0x0000007575759220 */ /* 0x010fe20000400000 */
[----:B------:R-:W-:Y:S01]  /*6140*/  FSETP.GEU.AND P1, PT, R129, -126, PT ;  /* 0xc2fc00008100780b */ /* 0x000fe20003f2e000 */
[----:B-1----:R-:W-:Y:S01]  /*6150*/  FADD R25, R14, R75 ;  /* 0x0000004b0e197221 */ /* 0x002fe20000000000 */
[----:B------:R-:W-:Y:S01]  /*6160*/  @!P6 FMUL R124, R124, 0.5 ;  /* 0x3f0000007c7ce820 */ /* 0x000fe20000400000 */
[----:B------:R-:W-:Y:S02]  /*6170*/  FADD R148, R64, R117 ;  /* 0x0000007540947221 */ /* 0x000fe40000000000 */
[----:B------:R-:W-:Y:S01]  /*6180*/  @!P4 FMUL R33, R33, 0.5 ;  /* 0x3f0000002121c820 */ /* 0x000fe20000400000 */
[----:B------:R-:W1:Y:S01]  /*6190*/  MUFU.EX2 R125, R125 ;  /* 0x0000007d007d7308 */ /* 0x000e620000000800 */
[----:B-----5:R-:W-:Y:S01]  /*61a0*/  @!P5 FMUL R128, R128, R128 ;  /* 0x000000808080d220 */ /* 0x020fe20000400000 */
[----:B------:R-:W-:Y:S01]  /*61b0*/  FSETP.GEU.AND P5, PT, R136, -126, PT ;  /* 0xc2fc00008800780b */ /* 0x000fe20003fae000 */
[--C-:B--2---:R-:W-:Y:S01]  /*61c0*/  FFMA R37, R133, UR9, -R13.reuse ;  /* 0x0000000985257c23 */ /* 0x104fe2000800080d */
[--C-:B------:R-:W-:Y:S01]  /*61d0*/  FFMA R133, R140, UR11, -R13.reuse ;  /* 0x0000000b8c857c23 */ /* 0x100fe2000800080d */
[----:B------:R-:W-:Y:S01]  /*61e0*/  FFMA R140, R141, UR12, -R13 ;  /* 0x0000000c8d8c7c23 */ /* 0x000fe2000800080d */
[----:B------:R-:W-:Y:S01]  /*61f0*/  FADD R65, R25, R144 ;  /* 0x0000009019417221 */ /* 0x000fe20000000000 */
[----:B------:R-:W-:Y:S01]  /*6200*/  @!P1 FMUL R129, R129, 0.5 ;  /* 0x3f00000081819820 */ /* 0x000fe20000400000 */
[----:B------:R2:W4:Y:S01]  /*6210*/  MUFU.EX2 R132, R33 ;  /* 0x0000002100847308 */ /* 0x0005220000000800 */
[----:B------:R-:W-:Y:S01]  /*6220*/  FADD R25, R15, R82 ;  /* 0x000000520f197221 */ /* 0x000fe20000000000 */
[----:B------:R-:W-:Y:S01]  /*6230*/  FADD R144, R50, R107 ;  /* 0x0000006b32907221 */ /* 0x000fe20000000000 */
[----:B------:R-:W-:Y:S01]  /*6240*/  FFMA R13, R149, UR10, -R13 ;  /* 0x0000000a950d7c23 */ /* 0x000fe2000800080d */
[----:B---3--:R-:W-:-:S02]  /*6250*/  @!P3 FMUL R121, R121, R121 ;  /* 0x000000797979b220 */ /* 0x008fc40000400000 */
[----:B------:R-:W-:Y:S01]  /*6260*/  FADD R69, R25, R144 ;  /* 0x0000009019457221 */ /* 0x000fe20000000000 */
[----:B------:R-:W-:Y:S01]  /*6270*/  @!P5 FMUL R136, R136, 0.5 ;  /* 0x3f0000008888d820 */ /* 0x000fe20000400000 */
[----:B------:R-:W3:Y:S01]  /*6280*/  MUFU.EX2 R129, R129 ;  /* 0x0000008100817308 */ /* 0x000ee20000000800 */
[----:B-1----:R-:W-:Y:S01]  /*6290*/  @!P2 FMUL R125, R125, R125 ;  /* 0x0000007d7d7da220 */ /* 0x002fe20000400000 */
[----:B------:R-:W-:Y:S01]  /*62a0*/  FSETP.GEU.AND P2, PT, R133, -126, PT ;  /* 0xc2fc00008500780b */ /* 0x000fe20003f4e000 */
[----:B--2---:R-:W-:Y:S01]  /*62b0*/  FADD R33, R21, R98 ;  /* 0x0000006215217221 */ /* 0x004fe20000000000 */
[----:B------:R-:W-:Y:S01]  /*62c0*/  FADD R25, R27, R86 ;  /* 0x000000561b197221 */ /* 0x000fe20000000000 */
[----:B------:R-:W-:Y:S01]  /*62d0*/  FADD R144, R47, R118 ;  /* 0x000000762f907221 */ /* 0x000fe20000000000 */
[----:B------:R-:W-:Y:S01]  /*62e0*/  F2FP.BF16.F32.PACK_AB R27, R22, R27 ;  /* 0x0000001b161b723e */ /* 0x000fe200000010ff */
[----:B------:R-:W-:Y:S01]  /*62f0*/  FADD R170, R33, R146 ;  /* 0x0000009221aa7221 */ /* 0x000fe20000000000 */
[----:B------:R-:W1:Y:S01]  /*6300*/  MUFU.EX2 R136, R136 ;  /* 0x0000008800887308 */ /* 0x000e620000000800 */
[----:B----4-:R-:W-:Y:S01]  /*6310*/  @!P4 FMUL R132, R132, R132 ;  /* 0x000000848484c220 */ /* 0x010fe20000400000 */
[----:B------:R-:W-:Y:S01]  /*6320*/  FSETP.GEU.AND P4, PT, R140, -126, PT ;  /* 0xc2fc00008c00780b */ /* 0x000fe20003f8e000 */
[----:B------:R-:W-:Y:S01]  /*6330*/  FADD R33, R34, R91 ;  /* 0x0000005b22217221 */ /* 0x000fe20000000000 */
[----:B------:R-:W-:Y:S01]  /*6340*/  FADD R146, R66, R123 ;  /* 0x0000007b42927221 */ /* 0x000fe20000000000 */
[----:B------:R-:W-:Y:S01]  /*6350*/  FADD R73, R25, R144 ;  /* 0x0000009019497221 */ /* 0x000fe20000000000 */
[----:B------:R-:W-:Y:S01]  /*6360*/  FADD R25, R22, R79 ;  /* 0x0000004f16197221 */ /* 0x000fe20000000000 */
[----:B------:R-:W-:Y:S01]  /*6370*/  @!P2 FMUL R133, R133, 0.5 ;  /* 0x3f0000008585a820 */ /* 0x000fe20000400000 */
[----:B------:R-:W-:Y:S01]  /*6380*/  FADD R172, R33, R146 ;  /* 0x0000009221ac7221 */ /* 0x000fe20000000000 */
[----:B---3--:R-:W-:Y:S01]  /*6390*/  @!P1 FMUL R129, R129, R129 ;  /* 0x0000008181819220 */ /* 0x008fe20000400000 */
[----:B------:R-:W-:Y:S01]  /*63a0*/  FSETP.GEU.AND P1, PT, R137, -126, PT ;  /* 0xc2fc00008900780b */ /* 0x000fe20003f2e000 */
[----:B------:R-:W-:Y:S01]  /*63b0*/  FADD R144, R54, R111 ;  /* 0x0000006f36907221 */ /* 0x000fe20000000000 */
[----:B------:R-:W-:Y:S01]  /*63c0*/  FADD R33, R38, R95 ;  /* 0x0000005f26217221 */ /* 0x000fe20000000000 */
[----:B------:R-:W-:Y:S01]  /*63d0*/  FADD R146, R70, R127 ;  /* 0x0000007f46927221 */ /* 0x000fe20000000000 */
[----:B------:R-:W2:Y:S01]  /*63e0*/  MUFU.EX2 R133, R133 ;  /* 0x0000008500857308 */ /* 0x000ea20000000800 */
[----:B------:R-:W-:Y:S01]  /*63f0*/  @!P4 FMUL R140, R140, 0.5 ;  /* 0x3f0000008c8cc820 */ /* 0x000fe20000400000 */
[----:B------:R-:W-:Y:S01]  /*6400*/  FADD R77, R25, R144 ;  /* 0x00000090194d7221 */ /* 0x000fe20000000000 */
[----:B-1----:R-:W-:Y:S01]  /*6410*/  @!P5 FMUL R136, R136, R136 ;  /* 0x000000888888d220 */ /* 0x002fe20000400000 */
[----:B------:R-:W-:Y:S01]  /*6420*/  FSETP.GEU.AND P5, PT, R142, -126, PT ;  /* 0xc2fc00008e00780b */ /* 0x000fe20003fae000 */
[----:B------:R-:W-:Y:S01]  /*6430*/  FADD R176, R33, R146 ;  /* 0x0000009221b07221 */ /* 0x000fe20000000000 */
[----:B------:R-:W-:Y:S01]  /*6440*/  FADD R25, R17, R90 ;  /* 0x0000005a11197221 */ /* 0x000fe20000000000 */
[----:B------:R-:W-:Y:S01]  /*6450*/  FADD R144, R51, R122 ;  /* 0x0000007a33907221 */ /* 0x000fe20000000000 */
[----:B------:R-:W1:Y:S01]  /*6460*/  MUFU.EX2 R140, R140 ;  /* 0x0000008c008c7308 */ /* 0x000e620000000800 */
[----:B------:R-:W-:Y:S01]  /*6470*/  @!P1 FMUL R137, R137, 0.5 ;  /* 0x3f00000089899820 */ /* 0x000fe20000400000 */
[----:B------:R-:W-:Y:S01]  /*6480*/  FADD R33, R26, R83 ;  /* 0x000000531a217221 */ /* 0x000fe20000000000 */
[----:B------:R-:W-:Y:S01]  /*6490*/  FADD R146, R58, R115 ;  /* 0x000000733a927221 */ /* 0x000fe20000000000 */
[----:B------:R-:W-:Y:S01]  /*64a0*/  FADD R81, R25, R144 ;  /* 0x0000009019517221 */ /* 0x000fe20000000000 */
[----:B------:R-:W-:Y:S01]  /*64b0*/  FADD R25, R31, R94 ;  /* 0x0000005e1f197221 */ /* 0x000fe20000000000 */
[----:B------:R-:W-:Y:S01]  /*64c0*/  FADD R144, R55, R126 ;  /* 0x0000007e37907221 */ /* 0x000fe20000000000 */
[----:B------:R-:W-:Y:S01]  /*64d0*/  FADD R85, R33, R146 ;  /* 0x0000009221557221 */ /* 0x000fe20000000000 */
[----:B------:R-:W3:Y:S01]  /*64e0*/  MUFU.EX2 R137, R137 ;  /* 0x0000008900897308 */ /* 0x000ee20000000800 */
[----:B------:R-:W-:Y:S01]  /*64f0*/  @!P5 FMUL R142, R142, 0.5 ;  /* 0x3f0000008e8ed820 */ /* 0x000fe20000400000 */
[----:B------:R-:W-:Y:S01]  /*6500*/  FADD R33, R42, R99 ;  /* 0x000000632a217221 */ /* 0x000fe20000000000 */
[----:B------:R-:W-:Y:S01]  /*6510*/  FADD R146, R74, R131 ;  /* 0x000000834a927221 */ /* 0x000fe20000000000 */
[----:B------:R-:W-:Y:S01]  /*6520*/  FADD R149, R25, R144 ;  /* 0x0000009019957221 */ /* 0x000fe20000000000 */
[----:B------:R-:W-:Y:S01]  /*6530*/  FADD R25, R30, R87 ;  /* 0x000000571e197221 */ /* 0x000fe20000000000 */
[----:B------:R-:W-:Y:S01]  /*6540*/  FADD R144, R62, R119 ;  /* 0x000000773e907221 */ /* 0x000fe20000000000 */
[----:B------:R-:W-:Y:S01]  /*6550*/  FADD R180, R33, R146 ;  /* 0x0000009221b47221 */ /* 0x000fe20000000000 */
[----:B------:R-:W4:Y:S01]  /*6560*/  MUFU.EX2 R142, R142 ;  /* 0x0000008e008e7308 */ /* 0x000f220000000800 */
[----:B------:R-:W-:Y:S01]  /*6570*/  FADD R33, R39, R110 ;  /* 0x0000006e27217221 */ /* 0x000fe20000000000 */
[----:B------:R-:W-:Y:S01]  /*6580*/  FADD R146, R71, R24 ;  /* 0x0000001847927221 */ /* 0x000fe20000000000 */
[----:B--2---:R-:W-:Y:S01]  /*6590*/  @!P2 FMUL R133, R133, R133 ;  /* 0x000000858585a220 */ /* 0x004fe20000400000 */
[----:B-1----:R-:W-:Y:S01]  /*65a0*/  @!P4 FMUL R140, R140, R140 ;  /* 0x0000008c8c8cc220 */ /* 0x002fe20000400000 */
[----:B------:R-:W-:Y:S01]  /*65b0*/  FSETP.GEU.AND P2, PT, R29, -126, PT ;  /* 0xc2fc00001d00780b */ /* 0x000fe20003f4e000 */
[----:B------:R-:W-:Y:S01]  /*65c0*/  FADD R182, R33, R146 ;  /* 0x0000009221b67221 */ /* 0x000fe20000000000 */
[----:B------:R-:W-:Y:S01]  /*65d0*/  FSETP.GEU.AND P4, PT, R37, -126, PT ;  /* 0xc2fc00002500780b */ /* 0x000fe20003f8e000 */
[----:B------:R-:W-:Y:S01]  /*65e0*/  FADD R168, R25, R144 ;  /* 0x0000009019a87221 */ /* 0x000fe20000000000 */
[----:B---3--:R-:W-:Y:S01]  /*65f0*/  @!P1 FMUL R137, R137, R137 ;  /* 0x0000008989899220 */ /* 0x008fe20000400000 */
[----:B------:R-:W-:Y:S01]  /*6600*/  FSETP.GEU.AND P1, PT, R145, -126, PT ;  /* 0xc2fc00009100780b */ /* 0x000fe20003f2e000 */
[----:B------:R-:W-:Y:S01]  /*6610*/  FADD R25, R28, R175 ;  /* 0x000000af1c197221 */ /* 0x000fe20000000000 */
[----:B------:R-:W-:Y:S01]  /*6620*/  FADD R144, R60, R177 ;  /* 0x000000b13c907221 */ /* 0x000fe20000000000 */
[----:B------:R-:W-:Y:S01]  /*6630*/  FADD R33, R44, R105 ;  /* 0x000000692c217221 */ /* 0x000fe20000000000 */
[----:B------:R-:W-:Y:S01]  /*6640*/  FADD R146, R76, R129 ;  /* 0x000000814c927221 */ /* 0x000fe20000000000 */
[----:B------:R-:W1:Y:S01]  /*6650*/  MUFU.EX2 R124, R124 ;  /* 0x0000007c007c7308 */ /* 0x000e620000000800 */
[----:B------:R-:W-:Y:S01]  /*6660*/  FADD R41, R25, R144 ;  /* 0x0000009019297221 */ /* 0x000fe20000000000 */
[----:B----4-:R-:W-:Y:S01]  /*6670*/  @!P5 FMUL R142, R142, R142 ;  /* 0x0000008e8e8ed220 */ /* 0x010fe20000400000 */
[----:B------:R-:W-:Y:S01]  /*6680*/  FSETP.GEU.AND P5, PT, R13, -126, PT ;  /* 0xc2fc00000d00780b */ /* 0x000fe20003fae000 */
[----:B------:R-:W-:Y:S01]  /*6690*/  FADD R156, R33, R146 ;  /* 0x00000092219c7221 */ /* 0x000fe20000000000 */
[----:B------:R-:W-:Y:S01]  /*66a0*/  FADD R25, R139, R92 ;  /* 0x0000005c8b197221 */ /* 0x000fe20000000000 */
[----:B------:R-:W-:Y:S01]  /*66b0*/  FADD R146, R161, R120 ;  /* 0x00000078a1927221 */ /* 0x000fe20000000000 */
[----:B------:R-:W-:Y:S01]  /*66c0*/  @!P2 FMUL R29, R29, 0.5 ;  /* 0x3f0000001d1da820 */ /* 0x000fe20000400000 */
[----:B------:R-:W-:Y:S01]  /*66d0*/  @!P1 FMUL R145, R145, 0.5 ;  /* 0x3f00000091919820 */ /* 0x000fe20000400000 */
[----:B------:R-:W-:Y:S01]  /*66e0*/  @!P4 FMUL R37, R37, 0.5 ;  /* 0x3f0000002525c820 */ /* 0x000fe20000400000 */
[----:B------:R-:W-:Y:S01]  /*66f0*/  FADD R45, R25, R146 ;  /* 0x00000092192d7221 */ /* 0x000fe20000000000 */
[----:B------:R-:W-:Y:S01]  /*6700*/  FADD R146, R163, R128 ;  /* 0x00000080a3927221 */ /* 0x000fe20000000000 */
[----:B------:R-:W-:Y:S01]  /*6710*/  FADD R25, R143, R96 ;  /* 0x000000608f197221 */ /* 0x000fe20000000000 */
[----:B------:R2:W3:Y:S01]  /*6720*/  MUFU.EX2 R141, R29 ;  /* 0x0000001d008d7308 */ /* 0x0004e20000000800 */
[----:B------:R-:W-:Y:S01]  /*6730*/  FADD R33, R153, R108 ;  /* 0x0000006c99217221 */ /* 0x000fe20000000000 */
[----:B------:R-:W-:Y:S01]  /*6740*/  FADD R150, R169, R136 ;  /* 0x00000088a9967221 */ /* 0x000fe20000000000 */
[----:B------:R-:W-:Y:S01]  /*6750*/  @!P5 FMUL R13, R13, 0.5 ;  /* 0x3f0000000d0dd820 */ /* 0x000fe20000400000 */
[----:B------:R-:W-:Y:S01]  /*6760*/  FADD R53, R25, R146 ;  /* 0x0000009219357221 */ /* 0x000fe20000000000 */
[----:B------:R-:W-:Y:S01]  /*6770*/  FADD R25, R36, R97 ;  /* 0x0000006124197221 */ /* 0x000fe20000000000 */
[----:B------:R-:W-:Y:S01]  /*6780*/  FADD R158, R33, R150 ;  /* 0x00000096219e7221 */ /* 0x000fe20000000000 */
[----:B------:R-:W-:Y:S01]  /*6790*/  FADD R33, R155, R112 ;  /* 0x000000709b217221 */ /* 0x000fe20000000000 */
[----:B------:R4:W5:Y:S01]  /*67a0*/  MUFU.EX2 R144, R37 ;  /* 0x0000002500907308 */ /* 0x0009620000000800 */
[----:B--2---:R-:W-:Y:S01]  /*67b0*/  FADD R29, R32, R93 ;  /* 0x0000005d201d7221 */ /* 0x004fe20000000000 */
[----:B------:R-:W-:Y:S01]  /*67c0*/  FADD R150, R171, R140 ;  /* 0x0000008cab967221 */ /* 0x000fe20000000000 */
[----:B------:R-:W-:Y:S01]  /*67d0*/  FADD R152, R84, R137 ;  /* 0x0000008954987221 */ /* 0x000fe20000000000 */
[----:B------:R-:W-:Y:S01]  /*67e0*/  FADD R154, R173, R142 ;  /* 0x0000008ead9a7221 */ /* 0x000fe20000000000 */
[----:B------:R-:W-:Y:S01]  /*67f0*/  FADD R49, R29, R148 ;  /* 0x000000941d317221 */ /* 0x000fe20000000000 */
[----:B------:R-:W-:Y:S01]  /*6800*/  FADD R29, R48, R109 ;  /* 0x0000006d301d7221 */ /* 0x000fe20000000000 */
[----:B------:R-:W-:Y:S01]  /*6810*/  FADD R148, R80, R133 ;  /* 0x0000008550947221 */ /* 0x000fe20000000000 */
[----:B------:R-:W2:Y:S01]  /*6820*/  MUFU.EX2 R145, R145 ;  /* 0x0000009100917308 */ /* 0x000ea20000000800 */
[----:B------:R-:W-:Y:S01]  /*6830*/  FADD R162, R33, R150 ;  /* 0x0000009621a27221 */ /* 0x000fe20000000000 */
[----:B------:R-:W-:Y:S01]  /*6840*/  FADD R33, R52, R113 ;  /* 0x0000007134217221 */ /* 0x000fe20000000000 */
[----:B------:R-:W-:Y:S01]  /*6850*/  FADD R160, R29, R148 ;  /* 0x000000941da07221 */ /* 0x000fe20000000000 */
[----:B------:R-:W-:Y:S01]  /*6860*/  FADD R148, R68, R125 ;  /* 0x0000007d44947221 */ /* 0x000fe20000000000 */
[----:B------:R-:W-:Y:S01]  /*6870*/  FADD R29, R147, R100 ;  /* 0x00000064931d7221 */ /* 0x000fe20000000000 */
[----:B------:R-:W-:Y:S01]  /*6880*/  FADD R150, R165, R132 ;  /* 0x00000084a5967221 */ /* 0x000fe20000000000 */
[----:B----4-:R-:W-:Y:S01]  /*6890*/  FADD R37, R157, R116 ;  /* 0x000000749d257221 */ /* 0x010fe20000000000 */
[----:B------:R4:W4:Y:S01]  /*68a0*/  MUFU.EX2 R146, R13 ;  /* 0x0000000d00927308 */ /* 0x0009220000000800 */
[----:B-1----:R-:W-:Y:S01]  /*68b0*/  @!P6 FMUL R124, R124, R124 ;  /* 0x0000007c7c7ce220 */ /* 0x002fe20000400000 */
[----:B---3--:R-:W-:Y:S01]  /*68c0*/  @!P2 FMUL R141, R141, R141 ;  /* 0x0000008d8d8da220 */ /* 0x008fe20000400000 */
[----:B-----5:R-:W-:Y:S01]  /*68d0*/  @!P4 FMUL R144, R144, R144 ;  /* 0x000000909090c220 */ /* 0x020fe20000400000 */
[----:B------:R-:W-:Y:S01]  /*68e0*/  FADD R57, R25, R148 ;  /* 0x0000009419397221 */ /* 0x000fe20000000000 */
[----:B------:R-:W-:Y:S01]  /*68f0*/  FADD R164, R33, R152 ;  /* 0x0000009821a47221 */ /* 0x000fe20000000000 */
[----:B------:R-:W-:Y:S01]  /*6900*/  FADD R61, R29, R150 ;  /* 0x000000961d3d7221 */ /* 0x000fe20000000000 */
[----:B------:R-:W-:Y:S01]  /*6910*/  FADD R166, R37, R154 ;  /* 0x0000009a25a67221 */ /* 0x000fe20000000000 */
[----:B------:R-:W-:Y:S01]  /*6920*/  FADD R148, R72, R141 ;  /* 0x0000008d48947221 */ /* 0x000fe20000000000 */
[----:B--2---:R-:W-:Y:S01]  /*6930*/  @!P1 FMUL R145, R145, R145 ;  /* 0x0000009191919220 */ /* 0x004fe20000400000 */
[----:B----4-:R-:W-:Y:S01]  /*6940*/  FADD R13, R40, R101 ;  /* 0x00000065280d7221 */ /* 0x010fe20000000000 */
[----:B------:R-:W-:Y:S01]  /*6950*/  FADD R29, R56, R121 ;  /* 0x00000079381d7221 */ /* 0x000fe20000000000 */
[----:B------:R-:W-:Y:S01]  /*6960*/  FADD R25, R151, R104 ;  /* 0x0000006897197221 */ /* 0x000fe20000000000 */
[----:B------:R-:W-:Y:S01]  /*6970*/  FADD R152, R88, R145 ;  /* 0x0000009158987221 */ /* 0x000fe20000000000 */
[----:B------:R-:W-:Y:S01]  /*6980*/  FADD R150, R167, R144 ;  /* 0x00000090a7967221 */ /* 0x000fe20000000000 */
[----:B------:R-:W-:Y:S01]  /*6990*/  FADD R33, R159, R124 ;  /* 0x0000007c9f217221 */ /* 0x000fe20000000000 */
[----:B------:R-:W-:Y:S01]  /*69a0*/  FADD R13, R13, R148 ;  /* 0x000000940d0d7221 */ /* 0x000fe20000000000 */
[----:B------:R-:W-:Y:S01]  /*69b0*/  @!P5 FMUL R146, R146, R146 ;  /* 0x000000929292d220 */ /* 0x000fe20000400000 */
[----:B------:R-:W-:Y:S01]  /*69c0*/  FADD R152, R29, R152 ;  /* 0x000000981d987221 */ /* 0x000fe20000000000 */
        /* <DEDUP_REMOVED lines=29> */
[----:B------:R-:W-:Y:S01]  /*6ba0*/  F2FP.BF16.F32.PACK_AB R45, R58, R51 ;  /* 0x000000333a2d723e */ /* 0x000fe200000010ff */
[----:B------:R-:W-:Y:S01]  /*6bb0*/  FADD R65, R65, R182 ;  /* 0x000000b641417221 */ /* 0x000fe20000000000 */
[----:B------:R-:W-:Y:S01]  /*6bc0*/  F2FP.BF16.F32.PACK_AB R51, R70, R63 ;  /* 0x0000003f4633723e */ /* 0x000fe200000010ff */
[----:B------:R-:W-:Y:S01]  /*6bd0*/  FADD R168, R69, R168 ;  /* 0x000000a845a87221 */ /* 0x000fe20000000000 */
[----:B------:R-:W-:Y:S01]  /*6be0*/  F2FP.BF16.F32.PACK_AB R25, R15, R14 ;  /* 0x0000000e0f19723e */ /* 0x000fe200000010ff */
[----:B------:R-:W-:Y:S01]  /*6bf0*/  FADD R15, R41, R154 ;  /* 0x0000009a290f7221 */ /* 0x000fe20000000000 */
[----:B------:R-:W-:Y:S01]  /*6c00*/  F2FP.BF16.F32.PACK_AB R63, R87, R94 ;  /* 0x0000005e573f723e */ /* 0x000fe200000010ff */
[----:B------:R-:W-:Y:S01]  /*6c10*/  FADD R13, R65, R168 ;  /* 0x000000a8410d7221 */ /* 0x000fe20000000000 */
[----:B------:R-:W-:-:S02]  /*6c20*/  F2FP.BF16.F32.PACK_AB R87, R135, R24 ;  /* 0x000000188757723e */ /* 0x000fc400000010ff */
[----:B------:R-:W-:Y:S01]  /*6c30*/  F2FP.BF16.F32.PACK_AB R29, R26, R17 ;  /* 0x000000111a1d723e */ /* 0x000fe200000010ff */
[----:B------:R-:W-:Y:S01]  /*6c40*/  IMAD.MOV.U32 R17, RZ, RZ, 0x2 ;  /* 0x00000002ff117424 */ /* 0x000fe200078e00ff */
[----:B------:R-:W-:Y:S02]  /*6c50*/  F2FP.BF16.F32.PACK_AB R41, R50, R43 ;  /* 0x0000002b3229723e */ /* 0x000fe400000010ff */
[----:B------:R-:W-:Y:S02]  /*6c60*/  F2FP.BF16.F32.PACK_AB R24, R139, R28 ;  /* 0x0000001c8b18723e */ /* 0x000fe400000010ff */
[----:B------:R-:W-:Y:S02]  /*6c70*/  F2FP.BF16.F32.PACK_AB R31, R30, R31 ;  /* 0x0000001f1e1f723e */ /* 0x000fe400000010ff */
[----:B------:R-:W-:Y:S02]  /*6c80*/  F2FP.BF16.F32.PACK_AB R33, R34, R21 ;  /* 0x000000152221723e */ /* 0x000fe400000010ff */
[----:B------:R-:W-:-:S02]  /*6c90*/  F2FP.BF16.F32.PACK_AB R43, R54, R47 ;  /* 0x0000002f362b723e */ /* 0x000fc400000010ff */
[----:B------:R-:W-:Y:S02]  /*6ca0*/  F2FP.BF16.F32.PACK_AB R26, R143, R32 ;  /* 0x000000208f1a723e */ /* 0x000fe400000010ff */
        /* <DEDUP_REMOVED lines=50> */
[----:B------:R-:W-:-:S07]  /*6fd0*/  SHF.L.U32 R21, RZ, 0x1f, RZ ;  /* 0x0000001fff157819 */ /* 0x000fce00000006ff */
.L_x_23:
[----:B-1----:R1:W2:Y:S02]  /*6fe0*/  SYNCS.PHASECHK.TRANS64.TRYWAIT P1, [R2+URZ+0x19808], R21 ;  /* 0x01980815020075a7 */ /* 0x0022a4000802017f */
[----:B--2---:R-:W-:Y:S05]  /*6ff0*/  @!P1 NANOSLEEP.SYNCS 0x989680 ;  /* 0x009896800000995d */ /* 0x004fea0003900000 */
[----:B------:R-:W2:Y:S02]  /*7000*/  @!P1 SYNCS.PHASECHK.TRANS64 P1, [R2+URZ+0x19808], R21 ;  /* 0x01980815020095a7 */ /* 0x000ea4000802007f */
[----:B--2---:R-:W-:Y:S05]  /*7010*/  @!P1 BRA `(.L_x_23) ;  /* 0xfffffffc00f09947 */ /* 0x004fea000383ffff */
[----:B------:R-:W-:Y:S01]  /*7020*/  UIADD3 UR6, UR15, 0x600, URZ ;  /* 0x000006000f067890 */ /* 0x000fe2000fffe03f */
[----:B------:R-:W-:Y:S01]  /*7030*/  WARPGROUP.ARRIVE ;  /* 0x00000000000079c5 */ /* 0x000fe20000000000 */
[----:B------:R-:W-:Y:S01]  /*7040*/  UMOV UR7, 0xc0000010 ;  /* 0xc000001000077882 */ /* 0x000fe20000000000 */
[----:B------:R-:W-:Y:S01]  /*7050*/  UIADD3 UR8, UR15, 0x800, URZ ;  /* 0x000008000f087890 */ /* 0x000fe2000fffe03f */
[----:B------:R-:W-:Y:S01]  /*7060*/  ISETP.GE.AND P1, PT, R20, 0x3, PT ;  /* 0x000000031400780c */ /* 0x000fe20003f26270 */
[----:B------:R-:W-:Y:S01]  /*7070*/  UIADD3 UR10, UR15, 0xa00, URZ ;  /* 0x00000a000f0a7890 */ /* 0x000fe2000fffe03f */
[----:B------:R-:W-:Y:S01]  /*7080*/  IADD3 R14, R2, 0x19820, RZ ;  /* 0x00019820020e7810 */ /* 0x000fe20007ffe0ff */
[----:B------:R-:W-:Y:S01]  /*7090*/  UMOV UR11, 0xc0000010 ;  /* 0xc0000010000b7882 */ /* 0x000fe20000000000 */
[----:B------:R-:W-:Y:S01]  /*70a0*/  VIADD R12, R12, 0x100 ;  /* 0x000001000c0c7836 */ /* 0x000fe20000000000 */
[----:B------:R-:W-:Y:S01]  /*70b0*/  HGMMA.64x16x16.F32.BF16 R168, R24, gdesc[UR4].tnspB, RZ, !UPT, gsb0 ;  /* 0x4020000418a87df0 */ /* 0x000fe2000c0018ff */
[----:B------:R-:W-:Y:S01]  /*70c0*/  UMOV UR6, UR8 ;  /* 0x0000000800067c82 */ /* 0x000fe20008000000 */
[----:B------:R-:W-:Y:S01]  /*70d0*/  UMOV UR7, 0xc0000010 ;  /* 0xc000001000077882 */ /* 0x000fe20000000000 */
[----:B------:R-:W-:Y:S01]  /*70e0*/  UIADD3 UR8, UR15, 0x820, URZ ;  /* 0x000008200f087890 */ /* 0x000fe2000fffe03f */
[----:B-1----:R-:W-:Y:S01]  /*70f0*/  PRMT R21, RZ, 0x654, R14 ;  /* 0x00000654ff157816 */ /* 0x002fe2000000000e */
[----:B------:R-:W-:Y:S01]  /*7100*/  VIADD R20, R20, 0xffffffff ;  /* 0xffffffff14147836 */ /* 0x000fe20000000000 */
[----:B------:R-:W-:-:S02]  /*7110*/  WARPGROUP.DEPBAR.LE gsb0, 0x0 ;  /* 0x00008000000079c5 */ /* 0x000fc40000010000 */
[----:B------:R-:W-:-:S06]  /*7120*/  WARPGROUP.ARRIVE ;  /* 0x00000000000079c5 */ /* 0x000fcc0000000000 */
[----:B------:R-:W-:Y:S01]  /*7130*/  HGMMA.64x16x16.F32.BF16 R160, R24, gdesc[UR4].tnspB, RZ, !UPT, gsb0 ;  /* 0x4020000418a07df0 */ /* 0x000fe2000c0018ff */
[----:B------:R-:W-:Y:S01]  /*7140*/  UIADD3 UR6, UR15, 0x620, URZ ;  /* 0x000006200f067890 */ /* 0x000fe2000fffe03f */
[----:B------:R-:W-:Y:S01]  /*7150*/  UMOV UR7, 0xc0000010 ;  /* 0xc000001000077882 */ /* 0x000fe20000000000 */
[----:B------:R-:W-:Y:S02]  /*7160*/  WARPGROUP.DEPBAR.LE gsb0, 0x0 ;  /* 0x00008000000079c5 */ /* 0x000fe40000010000 */
[----:B------:R-:W-:-:S06]  /*7170*/  WARPGROUP.ARRIVE ;  /* 0x00000000000079c5 */ /* 0x000fcc0000000000 */
[----:B------:R-:W-:Y:S01]  /*7180*/  HGMMA.64x16x16.F32.BF16 R152, R24, gdesc[UR8].tnspB, RZ, !UPT, gsb0 ;  /* 0x4020000818987df0 */ /* 0x000fe2000c0018ff */
[----:B------:R-:W-:Y:S01]  /*7190*/  UIADD3 UR10, UR15, 0xa20, URZ ;  /* 0x00000a200f0a7890 */ /* 0x000fe2000fffe03f */
[----:B------:R-:W-:Y:S01]  /*71a0*/  UMOV UR11, 0xc0000010 ;  /* 0xc0000010000b7882 */ /* 0x000fe20000000000 */
[----:B------:R-:W-:Y:S02]  /*71b0*/  WARPGROUP.DEPBAR.LE gsb0, 0x0 ;  /* 0x00008000000079c5 */ /* 0x000fe40000010000 */
[----:B------:R-:W-:-:S06]  /*71c0*/  WARPGROUP.ARRIVE ;  /* 0x00000000000079c5 */ /* 0x000fcc0000000000 */
[----:B------:R-:W-:Y:S01]  /*71d0*/  HGMMA.64x16x16.F32.BF16 R168, R28, gdesc[UR4].tnspB, R168, gsb0 ;  /* 0x402000041ca87df0 */ /* 0x000fe200080018a8 */
[----:B------:R-:W-:Y:S01]  /*71e0*/  UMOV UR6, UR8 ;  /* 0x0000000800067c82 */ /* 0x000fe20008000000 */
[----:B------:R-:W-:Y:S01]  /*71f0*/  UMOV UR7, 0xc0000010 ;  /* 0xc000001000077882 */ /* 0x000fe20000000000 */
[----:B------:R-:W-:Y:S01]  /*7200*/  UIADD3 UR8, UR15, 0x840, URZ ;  /* 0x000008400f087890 */ /* 0x000fe2000fffe03f */
[----:B------:R-:W-:Y:S02]  /*7210*/  WARPGROUP.DEPBAR.LE gsb0, 0x0 ;  /* 0x00008000000079c5 */ /* 0x000fe40000010000 */
[----:B------:R-:W-:-:S06]  /*7220*/  WARPGROUP.ARRIVE ;  /* 0x00000000000079c5 */ /* 0x000fcc0000000000 */
[----:B------:R-:W-:Y:S01]  /*7230*/  HGMMA.64x16x16.F32.BF16 R160, R28, gdesc[UR4].tnspB, R160, gsb0 ;  /* 0x402000041ca07df0 */ /* 0x000fe200080018a0 */
[----:B------:R-:W-:Y:S01]  /*7240*/  UIADD3 UR6, UR15, 0x640, URZ ;  /* 0x000006400f067890 */ /* 0x000fe2000fffe03f */
[----:B------:R-:W-:Y:S01]  /*7250*/  UMOV UR7, 0xc0000010 ;  /* 0xc000001000077882 */ /* 0x000fe20000000000 */
        /* <DEDUP_REMOVED lines=218> */
[----:B------:R-:W-:Y:S02]  /*8000*/  WARPGROUP.DEPBAR.LE gsb0, 0x0 ;  /* 0x00008000000079c5 */ /* 0x000fe40000010000 */
[----:B------:R-:W-:-:S06]  /*8010*/  WARPGROUP.ARRIVE ;  /* 0x00000000000079c5 */ /* 0x000fcc0000000000 */
[----:B------:R-:W-:Y:S03]  /*8020*/  HGMMA.64x16x16.F32.BF16 R160, R84, gdesc[UR4].tnspB, R160, gsb0 ;  /* 0x4020000454a07df0 */ /* 0x000fe600080018a0 */
[----:B------:R-:W-:Y:S02]  /*8030*/  WARPGROUP.DEPBAR.LE gsb0, 0x0 ;  /* 0x00008000000079c5 */ /* 0x000fe40000010000 */
[----:B------:R-:W-:-:S06]  /*8040*/  WARPGROUP.ARRIVE ;  /* 0x00000000000079c5 */ /* 0x000fcc0000000000 */
[----:B------:R-:W-:Y:S03]  /*8050*/  HGMMA.64x16x16.F32.BF16 R152, R84, gdesc[UR8].tnspB, R152, gsb0 ;  /* 0x4020000854987df0 */ /* 0x000fe60008001898 */
[----:B------:R-:W-:Y:S02]  /*8060*/  WARPGROUP.DEPBAR.LE gsb0, 0x0 ;  /* 0x00008000000079c5 */ /* 0x000fe40000010000 */
[----:B------:R1:W-:Y:S01]  /*8070*/  SYNCS.ARRIVE.TRANS64.RED.A1T0 RZ, [R21+URZ], RZ ;  /* 0x000000ff15ff79a7 */ /* 0x0003e2000810043f */
[----:B------:R-:W-:Y:S05]  /*8080*/  @!P1 BRA `(.L_x_24) ;  /* 0x0000005800c09947 */ /* 0x000fea0003800000 */
[----:B------:R-:W-:Y:S01]  /*8090*/  MOV R23, R19 ;  /* 0x0000001300177202 */ /* 0x000fe20000000f00 */
[----:B-1----:R-:W-:Y:S01]  /*80a0*/  IMAD.MOV.U32 R21, RZ, RZ, R18 ;  /* 0x000000ffff157224 */ /* 0x002fe200078e0012 */
[----:B------:R-:W-:Y:S01]  /*80b0*/  MOV R7, 0x1 ;  /* 0x0000000100077802 */ /* 0x000fe20000000f00 */
[----:B------:R-:W-:Y:S01]  /*80c0*/  IMAD.MOV.U32 R17, RZ, RZ, 0x2 ;  /* 0x00000002ff117424 */ /* 0x000fe200078e00ff */
[----:B------:R-:W-:Y:S01]  /*80d0*/  ULDC.64 UR22, c[0x0][0x198] ;  /* 0x0000660000167ab9 */ /* 0x000fe20000000a00 */
[----:B------:R-:W-:-:S07]  /*80e0*/  IMAD.MOV.U32 R4, RZ, RZ, RZ ;  /* 0x000000ffff047224 */ /* 0x000fce00078e00ff */
.L_x_36:
[C---:B------:R-:W-:Y:S01]  /*80f0*/  ISETP.GT.AND P1, PT, R20.reuse, 0x2, PT ;  /* 0x000000021400780c */ /* 0x040fe20003f24270 */
[----:B------:R-:W-:Y:S01]  /*8100*/  VIADD R20, R20, 0xffffffff ;  /* 0xffffffff14147836 */ /* 0x000fe20000000000 */
[----:B------:R-:W-:Y:S02]  /*8110*/  LEA R19, R17, R2, 0x3 ;  /* 0x0000000211137211 */ /* 0x000fe400078e18ff */
[----:B------:R-:W-:-:S09]  /*8120*/  SHF.L.U32 R18, R4, 0x1f, RZ ;  /* 0x0000001f04127819 */ /* 0x000fd200000006ff */
.L_x_25:
[----:B-1----:R1:W2:Y:S02]  /*8130*/  SYNCS.PHASECHK.TRANS64.TRYWAIT P2, [R19+URZ+0x19800], R18 ;  /* 0x01980012130075a7 */ /* 0x0022a4000804017f */
[----:B--2---:R-:W-:Y:S05]  /*8140*/  @!P2 NANOSLEEP.SYNCS 0x989680 ;  /* 0x009896800000a95d */ /* 0x004fea0003900000 */
[----:B------:R-:W2:Y:S02]  /*8150*/  @!P2 SYNCS.PHASECHK.TRANS64 P2, [R19+URZ+0x19800], R18 ;  /* 0x019800121300a5a7 */ /* 0x000ea4000804007f */
[----:B--2---:R-:W-:Y:S05]  /*8160*/  @!P2 BRA `(.L_x_25) ;  /* 0xfffffffc00f0a947 */ /* 0x004fea000383ffff */
[----:B------:R-:W-:Y:S05]  /*8170*/  WARPSYNC.ALL ;  /* 0x0000000000007948 */ /* 0x000fea0003800000 */
[----:B------:R-:W-:Y:S01]  /*8180*/  R2UR UR46, R17 ;  /* 0x00000000112e72ca */ /* 0x000fe200000e0000 */
[----:B------:R-:W-:Y:S01]  /*8190*/  WARPGROUP.ARRIVE ;  /* 0x00000000000079c5 */ /* 0x000fe20000000000 */
[----:B------:R-:W-:Y:S01]  /*81a0*/  UMOV UR47, 0xc0000010 ;  /* 0xc0000010002f7882 */ /* 0x000fe20000000000 */
[----:B------:R-:W-:Y:S01]  /*81b0*/  UMOV UR43, 0xc0000010 ;  /* 0xc0000010002b7882 */ /* 0x000fe20000000000 */
[----:B------:R-:W-:Y:S01]  /*81c0*/  UMOV UR7, 0xc0000010 ;  /* 0xc000001000077882 */ /* 0x000fe20000000000 */
[----:B------:R-:W-:-:S08]  /*81d0*/  ISETP.NE.AND P2, PT, R10, RZ, PT ;  /* 0x000000ff0a00720c */ /* 0x000fd00003f45270 */
[----:B------:R-:W-:-:S04]  /*81e0*/  UIMAD UR46, UR46, 0x600, UR14 ;  /* 0x000006002e2e78a4 */ /* 0x000fc8000f8e020e */
[----:B------:R-:W-:Y:S02]  /*81f0*/  UIADD3 UR42, UR46, 0x200, URZ ;  /* 0x000002002e2a7890 */ /* 0x000fe4000fffe03f */
[----:B------:R-:W-:-:S03]  /*8200*/  UIADD3 UR6, UR46, 0x400, URZ ;  /* 0x000004002e067890 */ /* 0x000fc6000fffe03f */
[----:B------:R-:W-:Y:S03]  /*8210*/  HGMMA.64x256x16.F32.BF16 R24, gdesc[UR44], RZ, !UPT, gsb0 ;  /* 0x03e000002c1879f0 */ /* 0x000fe6000c0018ff */
[----:B------:R-:W-:Y:S02]  /*8220*/  WARPGROUP.DEPBAR.LE gsb0, 0x0 ;  /* 0x00008000000079c5 */ /* 0x000fe40000010000 */
[----:B------:R-:W-:-:S15]  /*8230*/  WARPGROUP.ARRIVE ;  /* 0x00000000000079c5 */ /* 0x000fde0000000000 */
[----:B------:R-:W-:-:S08]  /*8240*/  NOP ;  /* 0x0000000000007918 */ /* 0x000fd00000000000 */
[----:B------:R-:W-:Y:S03]  /*8250*/  HGMMA.64x256x16.F32.BF16 R24, gdesc[UR40], R24, gsb0 ;  /* 0x03e00000281879f0 */ /* 0x000fe60008001818 */
[----:B------:R-:W-:Y:S02]  /*8260*/  WARPGROUP.DEPBAR.LE gsb0, 0x0 ;  /* 0x00008000000079c5 */ /* 0x000fe40000010000 */
[----:B------:R-:W-:-:S15]  /*8270*/  WARPGROUP.ARRIVE ;  /* 0x00000000000079c5 */ /* 0x000fde0000000000 */
[----:B------:R-:W-:-:S08]  /*8280*/  NOP ;  /* 0x0000000000007918 */ /* 0x000fd00000000000 */
[----:B------:R-:W-:Y:S03]  /*8290*/  HGMMA.64x256x16.F32.BF16 R24, gdesc[UR4], R24, gsb0 ;  /* 0x03e00000041879f0 */ /* 0x000fe60008001818 */
[----:B------:R-:W-:Y:S02]  /*82a0*/  WARPGROUP.DEPBAR.LE gsb0, 0x0 ;  /* 0x00008000000079c5 */ /* 0x000fe40000010000 */
[----:B------:R-:W-:Y:S05]  /*82b0*/  @P2 BRA `(.L_x_26) ;  /* 0x0000000000c42947 */ /* 0x000fea0003800000 */
[----:B------:R-:W-:-:S13]  /*82c0*/  ISETP.LT.OR P3, PT, R8, 0x1, !P0 ;  /* 0x000000010800780c */ /* 0x000fda0004761670 */
[----:B------:R-:W-:Y:S05]  /*82d0*/  @P3 BRA `(.L_x_27) ;  /* 0x0000000000b83947 */ /* 0x000fea0003800000 */
[----:B------:R-:W-:Y:S01]  /*82e0*/  ISETP.NE.AND P4, PT, R0, RZ, PT ;  /* 0x000000ff0000720c */ /* 0x000fe20003f85270 */
[----:B-1----:R-:W-:Y:S01]  /*82f0*/  IMAD R18, R5, 0x8, R2 ;  /* 0x0000000805127824 */ /* 0x002fe200078e0202 */
[----:B------:R-:W-:-:S11]  /*8300*/  SHF.L.U32 R19, R6, 0x1f, RZ ;  /* 0x0000001f06137819 */ /* 0x000fd600000006ff */
.L_x_28:
[----:B-1----:R1:W2:Y:S02]  /*8310*/  SYNCS.PHASECHK.TRANS64.TRYWAIT P3, [R18+URZ+0x19820], R19 ;  /* 0x01982013120075a7 */ /* 0x0022a4000806017f */
[----:B--2---:R-:W-:Y:S05]  /*8320*/  @!P3 NANOSLEEP.SYNCS 0x989680 ;  /* 0x009896800000b95d */ /* 0x004fea0003900000 */
[----:B------:R-:W2:Y:S02]  /*8330*/  @!P3 SYNCS.PHASECHK.TRANS64 P3, [R18+URZ+0x19820], R19 ;  /* 0x019820131200b5a7 */ /* 0x000ea4000806007f */
[----:B--2---:R-:W-:Y:S05]  /*8340*/  @!P3 BRA `(.L_x_28) ;  /* 0xfffffffc00f0b947 */ /* 0x004fea000383ffff */
[----:B------:R-:W-:Y:S05]  /*8350*/  @P4 BRA `(.L_x_29) ;  /* 0x0000000000144947 */ /* 0x000fea0003800000 */
[----:B------:R-:W-:Y:S01]  /*8360*/  LOP3.LUT P3, RZ, R16, 0x1f, RZ, 0xc0, !PT ;  /* 0x0000001f10ff7812 */ /* 0x000fe2000786c0ff */
[----:B-1----:R-:W-:-:S04]  /*8370*/  IMAD.MOV.U32 R19, RZ, RZ, 0x6000 ;  /* 0x00006000ff137424 */ /* 0x002fc800078e00ff */
[----:B------:R2:W-:Y:S08]  /*8380*/  SYNCS.ARRIVE.TRANS64 RZ, [R18+URZ+0x19800], R19 ;  /* 0x0198001312ff79a7 */ /* 0x0005f0000800003f */
[----:B------:R-:W-:Y:S05]  /*8390*/  @!P3 BRA `(.L_x_29) ;  /* 0x000000000004b947 */ /* 0x000fea0003800000 */
[----:B------:R-:W-:Y:S01]  /*83a0*/  BPT.TRAP 0x1 ;  /* 0x000000040000795c */ /* 0x000fe20000300000 */
.L_x_29:
[----:B-12---:R-:W-:Y:S01]  /*83b0*/  IMAD R19, R5, 0x6000, R2 ;  /* 0x0000600005137824 */ /* 0x006fe200078e0202 */
[----:B------:R-:W-:Y:S01]  /*83c0*/  R2UR UR35, R9 ;  /* 0x00000000092372ca */ /* 0x000fe200000e0000 */
[----:B------:R-:W-:Y:S01]  /*83d0*/  UIADD3 UR6, UP0, UR22, 0x1f0, URZ ;  /* 0x000001f016067890 */ /* 0x000fe2000ff1e03f */
[----:B------:R-:W-:Y:S01]  /*83e0*/  R2UR UR33, R18 ;  /* 0x00000000122172ca */ /* 0x000fe200000e0000 */
[----:B------:R-:W-:Y:S01]  /*83f0*/  UMOV UR24, 0x0 ;  /* 0x0000000000187882 */ /* 0x000fe20000000000 */
[----:B------:R-:W-:Y:S01]  /*8400*/  R2UR UR8, R19 ;  /* 0x00000000130872ca */ /* 0x000fe200000e0000 */
[----:B------:R-:W-:Y:S01]  /*8410*/  UIADD3.X UR7, URZ, UR23, URZ, UP0, !UPT ;  /* 0x000000173f077290 */ /* 0x000fe200087fe43f */
[----:B------:R-:W-:Y:S01]  /*8420*/  IADD3 R5, R5, 0x1, RZ ;  /* 0x0000000105057810 */ /* 0x000fe20007ffe0ff */
[----:B------:R-:W-:Y:S01]  /*8430*/  UMOV UR25, 0x10000000 ;  /* 0x1000000000197882 */ /* 0x000fe20000000000 */
[----:B------:R-:W-:Y:S01]  /*8440*/  UMOV UR34, URZ ;  /* 0x0000003f00227c82 */ /* 0x000fe20008000000 */
[----:B------:R-:W-:Y:S01]  /*8450*/  UMOV UR18, 0x10 ;  /* 0x0000001000127882 */ /* 0x000fe20000000000 */
[----:B------:R-:W-:Y:S01]  /*8460*/  UMOV UR20, UR36 ;  /* 0x0000002400147c82 */ /* 0x000fe20008000000 */
[----:B------:R-:W-:Y:S01]  /*8470*/  UMOV UR21, UR37 ;  /* 0x0000002500157c82 */ /* 0x000fe20008000000 */
[----:B------:R-:W-:Y:S01]  /*8480*/  UMOV UR10, 0x20 ;  /* 0x00000020000a7882 */ /* 0x000fe20000000000 */
[----:B------:R-:W-:Y:S01]  /*8490*/  USHF.L.U32 UR35, UR35, 0x8, URZ ;  /* 0x0000000823237899 */ /* 0x000fe2000800063f */
[----:B------:R-:W-:Y:S01]  /*84a0*/  ISETP.NE.AND P3, PT, R5, 0x4, PT ;  /* 0x000000040500780c */ /* 0x000fe20003f65270 */
[----:B------:R-:W-:-:S02]  /*84b0*/  UIADD3 UR33, UR33, 0x19800, URZ ;  /* 0x0001980021217890 */ /* 0x000fc4000fffe03f */
[----:B------:R-:W-:Y:S01]  /*84c0*/  UIADD3 UR32, UR8, 0x1800, URZ ;  /* 0x0000180008207890 */ /* 0x000fe2000fffe03f */
[----:B------:R-:W-:Y:S01]  /*84d0*/  SEL R19, RZ, 0x1, P3 ;  /* 0x00000001ff137807 */ /* 0x000fe20001800000 */
        /* <DEDUP_REMOVED lines=8> */
[----:B------:R-:W-:Y:S01]  /*8560*/  UMOV UR9, UR33 ;  /* 0x0000002100097c82 */ /* 0x000fe20008000000 */
[----:B------:R-:W-:Y:S01]  /*8570*/  UMOV UR11, UR35 ;  /* 0x00000023000b7c82 */ /* 0x000fe20008000000 */
[----:B------:R2:W-:Y:S01]  /*8580*/  UTMALDG.4D [UR32], [UR6], desc[UR24] ;  /* 0x00001820060075b4 */ /* 0x0005e20008019000 */
[----:B------:R2:W-:Y:S01]  /*8590*/  UTMALDG.4D [UR16], [UR6], desc[UR24] ;  /* 0x00001810060075b4 */ /* 0x0005e20008019000 */
[----:B------:R2:W-:Y:S02]  /*85a0*/  UTMALDG.4D [UR8], [UR6], desc[UR24] ;  /* 0x00001808060075b4 */ /* 0x0005e40008019000 */
[----:B--2---:R-:W-:Y:S01]  /*85b0*/  NOP ;  /* 0x0000000000007918 */ /* 0x004fe20000000000 */
.L_x_27:
[----:B------:R-:W-:-:S07]  /*85c0*/  VIADD R8, R8, 0xffffffff ;  /* 0xffffffff08087836 */ /* 0x000fce0000000000 */
.L_x_26:
[----:B------:R-:W-:Y:S01]  /*85d0*/  VIADD R17, R17, 0x1 ;  /* 0x0000000111117836 */ /* 0x000fe20000000000 */
[----:B------:R-:W-:Y:S05]  /*85e0*/  WARPSYNC.ALL ;  /* 0x0000000000007948 */ /* 0x000fea0003800000 */
[----:B------:R-:W-:-:S04]  /*85f0*/  ISETP.NE.AND P3, PT, R17, 0x4, PT ;  /* 0x000000041100780c */ /* 0x000fc80003f65270 */
[----:B-1----:R-:W-:Y:S02]  /*8600*/  SEL R19, RZ, 0x1, P3 ;  /* 0x00000001ff137807 */ /* 0x002fe40001800000 */
[----:B------:R-:W-:Y:S02]  /*8610*/  SEL R17, R17, RZ, P3 ;  /* 0x000000ff11117207 */ /* 0x000fe40001800000 */
[----:B------:R-:W-:Y:S02]  /*8620*/  LOP3.LUT R4, R4, R19, RZ, 0x3c, !PT ;  /* 0x0000001304047212 */ /* 0x000fe400078e3cff */
[----:B------:R-:W-:Y:S01]  /*8630*/  FMNMX R18, R24, R23, !PT ;  /* 0x0000001718127209 */ /* 0x000fe20007800000 */
[----:B------:R-:W-:Y:S01]  /*8640*/  ULDC UR6, c[0x0][0x604] ;  /* 0x0001810000067ab9 */ /* 0x000fe20000000800 */
[----:B------:R-:W-:Y:S01]  /*8650*/  FMNMX R22, R26, R21, !PT ;  /* 0x000000151a167209 */ /* 0x000fe20007800000 */
[----:B------:R-:W-:Y:S01]  /*8660*/  IMAD R184, R17, 0x8, R2 ;  /* 0x0000000811b87824 */ /* 0x000fe200078e0202 */
[----:B------:R-:W-:-:S02]  /*8670*/  FMNMX R19, R25, R18, !PT ;  /* 0x0000001219137209 */ /* 0x000fc40007800000 */
[----:B------:R-:W-:Y:S02]  /*8680*/  FMNMX R177, R27, R22, !PT ;  /* 0x000000161bb17209 */ /* 0x000fe40007800000 */
        /* <DEDUP_REMOVED lines=123> */
[----:B------:R-:W-:-:S03]  /*8e40*/  FMNMX R176, R151, R176, !PT ;  /* 0x000000b097b07209 */ /* 0x000fc60007800000 */
[----:B------:R-:W1:Y:S04]  /*8e50*/  SHFL.BFLY PT, R19, R22, 0x1, 0x1f ;  /* 0x0c201f0016137f89 */ /* 0x000e6800000e0000 */
[----:B------:R-:W2:Y:S01]  /*8e60*/  SHFL.BFLY PT, R179, R176, 0x1, 0x1f ;  /* 0x0c201f00b0b37f89 */ /* 0x000ea200000e0000 */
[----:B-1----:R-:W-:Y:S02]  /*8e70*/  FMNMX R177, R22, R19, !PT ;  /* 0x0000001316b17209 */ /* 0x002fe40007800000 */
[----:B--2---:R-:W-:-:S03]  /*8e80*/  FMNMX R179, R176, R179, !PT ;  /* 0x000000b3b0b37209 */ /* 0x004fc60007800000 */
[----:B------:R-:W1:Y:S04]  /*8e90*/  SHFL.BFLY PT, R18, R177, 0x2, 0x1f ;  /* 0x0c401f00b1127f89 */ /* 0x000e6800000e0000 */
[----:B------:R-:W2:Y:S01]  /*8ea0*/  SHFL.BFLY PT, R178, R179, 0x2, 0x1f ;  /* 0x0c401f00b3b27f89 */ /* 0x000ea200000e0000 */
[----:B-1----:R-:W-:Y:S02]  /*8eb0*/  FMNMX R19, R177, R18, !PT ;  /* 0x00000012b1137209 */ /* 0x002fe40007800000 */
[----:B--2---:R-:W-:Y:S02]  /*8ec0*/  FMNMX R18, R179, R178, !PT ;  /* 0x000000b2b3127209 */ /* 0x004fe40007800000 */
[----:B------:R-:W-:Y:S02]  /*8ed0*/  FSETP.NEU.AND P3, PT, R19, -INF , PT ;  /* 0xff8000001300780b */ /* 0x000fe40003f6d000 */
[----:B------:R-:W-:-:S02]  /*8ee0*/  FSETP.NEU.AND P4, PT, R18, -INF , PT ;  /* 0xff8000001200780b */ /* 0x000fc40003f8d000 */
[----:B------:R-:W-:Y:S02]  /*8ef0*/  FSEL R180, R19, RZ, P3 ;  /* 0x000000ff13b47208 */ /* 0x000fe40001800000 */
[----:B------:R-:W-:-:S03]  /*8f00*/  FSEL R182, R18, RZ, P4 ;  /* 0x000000ff12b67208 */ /* 0x000fc60002000000 */
[----:B------:R-:W-:Y:S01]  /*8f10*/  FADD R22, -R180, R23 ;  /* 0x00000017b4167221 */ /* 0x000fe20000000100 */
[C---:B------:R-:W-:Y:S01]  /*8f20*/  LEA R23, R7.reuse, R14, 0x3 ;  /* 0x0000000e07177211 */ /* 0x040fe200078e18ff */
[----:B------:R-:W-:Y:S01]  /*8f30*/  FADD R21, -R182, R21 ;  /* 0x00000015b6157221 */ /* 0x000fe20000000100 */
[----:B------:R-:W-:Y:S02]  /*8f40*/  VIADD R7, R7, 0x1 ;  /* 0x0000000107077836 */ /* 0x000fe40000000000 */
[----:B------:R-:W-:Y:S01]  /*8f50*/  FMUL R22, R22, UR6 ;  /* 0x0000000616167c20 */ /* 0x000fe20008400000 */
[----:B------:R-:W-:Y:S01]  /*8f60*/  PRMT R23, RZ, 0x654, R23 ;  /* 0x00000654ff177816 */ /* 0x000fe20000000017 */
[----:B------:R-:W-:-:S03]  /*8f70*/  FMUL R21, R21, UR6 ;  /* 0x0000000615157c20 */ /* 0x000fc60008400000 */
[----:B------:R-:W-:Y:S01]  /*8f80*/  FSETP.GEU.AND P3, PT, R22, -126, PT ;  /* 0xc2fc00001600780b */ /* 0x000fe20003f6e000 */
[----:B------:R1:W-:Y:S01]  /*8f90*/  SYNCS.ARRIVE.TRANS64.RED.A1T0 RZ, [R23+URZ], RZ ;  /* 0x000000ff17ff79a7 */ /* 0x0003e2000810043f */
[----:B------:R-:W-:Y:S02]  /*8fa0*/  FSETP.GEU.AND P4, PT, R21, -126, PT ;  /* 0xc2fc00001500780b */ /* 0x000fe40003f8e000 */
[----:B-1----:R-:W-:-:S09]  /*8fb0*/  SHF.L.U32 R23, R4, 0x1f, RZ ;  /* 0x0000001f04177819 */ /* 0x002fd200000006ff */
[----:B------:R-:W-:Y:S02]  /*8fc0*/  @!P3 FMUL R22, R22, 0.5 ;  /* 0x3f0000001616b820 */ /* 0x000fe40000400000 */
[----:B------:R-:W-:Y:S02]  /*8fd0*/  @!P4 FMUL R21, R21, 0.5 ;  /* 0x3f0000001515c820 */ /* 0x000fe40000400000 */
[----:B------:R-:W1:Y:S08]  /*8fe0*/  MUFU.EX2 R178, R22 ;  /* 0x0000001600b27308 */ /* 0x000e700000000800 */
[----:B------:R-:W2:Y:S01]  /*8ff0*/  MUFU.EX2 R176, R21 ;  /* 0x0000001500b07308 */ /* 0x000ea20000000800 */
[----:B-1----:R-:W-:Y:S01]  /*9000*/  @!P3 FMUL R178, R178, R178 ;  /* 0x000000b2b2b2b220 */ /* 0x002fe20000400000 */
[----:B------:R-:W-:-:S03]  /*9010*/  ISETP.NE.AND P3, PT, R7, 0x4, PT ;  /* 0x000000040700780c */ /* 0x000fc60003f65270 */
[-C--:B------:R-:W-:Y:S01]  /*9020*/  FMUL R168, R168, R178.reuse ;  /* 0x000000b2a8a87220 */ /* 0x080fe20000400000 */
[-C--:B------:R-:W-:Y:S01]  /*9030*/  FMUL R169, R169, R178.reuse ;  /* 0x000000b2a9a97220 */ /* 0x080fe20000400000 */
[-C--:B------:R-:W-:Y:S01]  /*9040*/  FMUL R172, R172, R178.reuse ;  /* 0x000000b2acac7220 */ /* 0x080fe20000400000 */
[----:B------:R-:W-:Y:S01]  /*9050*/  FMUL R173, R173, R178 ;  /* 0x000000b2adad7220 */ /* 0x000fe20000400000 */
[----:B--2---:R-:W-:Y:S01]  /*9060*/  @!P4 FMUL R176, R176, R176 ;  /* 0x000000b0b0b0c220 */ /* 0x004fe20000400000 */
[-C--:B------:R-:W-:Y:S01]  /*9070*/  FMUL R160, R160, R178.reuse ;  /* 0x000000b2a0a07220 */ /* 0x080fe20000400000 */
[-C--:B------:R-:W-:Y:S01]  /*9080*/  FMUL R161, R161, R178.reuse ;  /* 0x000000b2a1a17220 */ /* 0x080fe20000400000 */
[-C--:B------:R-:W-:Y:S01]  /*9090*/  FMUL R164, R164, R178.reuse ;  /* 0x000000b2a4a47220 */ /* 0x080fe20000400000 */
[-C--:B------:R-:W-:Y:S01]  /*90a0*/  FMUL R165, R165, R178.reuse ;  /* 0x000000b2a5a57220 */ /* 0x080fe20000400000 */
[-C--:B------:R-:W-:Y:S01]  /*90b0*/  FMUL R152, R152, R178.reuse ;  /* 0x000000b298987220 */ /* 0x080fe20000400000 */
[-C--:B------:R-:W-:Y:S01]  /*90c0*/  FMUL R153, R153, R178.reuse ;  /* 0x000000b299997220 */ /* 0x080fe20000400000 */
[-C--:B------:R-:W-:Y:S01]  /*90d0*/  FMUL R156, R156, R178.reuse ;  /* 0x000000b29c9c7220 */ /* 0x080fe20000400000 */
[----:B------:R-:W-:Y:S01]  /*90e0*/  FMUL R157, R157, R178 ;  /* 0x000000b29d9d7220 */ /* 0x000fe20000400000 */
[-C--:B------:R-:W-:Y:S01]  /*90f0*/  FMUL R170, R170, R176.reuse ;  /* 0x000000b0aaaa7220 */ /* 0x080fe20000400000 */
        /* <DEDUP_REMOVED lines=10> */
[----:B------:R-:W-:-:S07]  /*91a0*/  FMUL R159, R159, R176 ;  /* 0x000000b09f9f7220 */ /* 0x000fce0000400000 */
.L_x_30:
[----:B-1----:R1:W2:Y:S02]  /*91b0*/  SYNCS.PHASECHK.TRANS64.TRYWAIT P4, [R184+URZ+0x19800], R23 ;  /* 0x01980017b80075a7 */ /* 0x0022a4000808017f */
[----:B--2---:R-:W-:Y:S05]  /*91c0*/  @!P4 NANOSLEEP.SYNCS 0x989680 ;  /* 0x009896800000c95d */ /* 0x004fea0003900000 */
[----:B------:R-:W2:Y:S02]  /*91d0*/  @!P4 SYNCS.PHASECHK.TRANS64 P4, [R184+URZ+0x19800], R23 ;  /* 0x01980017b800c5a7 */ /* 0x000ea4000808007f */
[----:B--2---:R-:W-:Y:S05]  /*91e0*/  @!P4 BRA `(.L_x_30) ;  /* 0xfffffffc00f0c947 */ /* 0x004fea000383ffff */
[----:B------:R-:W-:Y:S01]  /*91f0*/  ULDC UR7, c[0x0][0x604] ;  /* 0x0001810000077ab9 */ /* 0x000fe20000000800 */
[----:B------:R-:W-:Y:S01]  /*9200*/  R2UR UR6, R17 ;  /* 0x00000000110672ca */ /* 0x000fe200000e0000 */
[----:B------:R-:W-:Y:S01]  /*9210*/  FMUL R21, R180, UR7 ;  /* 0x00000007b4157c20 */ /* 0x000fe20008400000 */
[----:B------:R-:W-:Y:S01]  /*9220*/  FMUL R22, R182, UR7 ;  /* 0x00000007b6167c20 */ /* 0x000fe20008400000 */
[----:B------:R-:W-:Y:S01]  /*9230*/  UMOV UR19, 0xc0000010 ;  /* 0xc000001000137882 */ /* 0x000fe20000000000 */
[----:B------:R-:W-:Y:S01]  /*9240*/  UMOV UR11, 0xc0000010 ;  /* 0xc0000010000b7882 */ /* 0x000fe20000000000 */
[--C-:B------:R-:W-:Y:S01]  /*9250*/  FFMA R24, R24, UR7, -R21.reuse ;  /* 0x0000000718187c23 */ /* 0x100fe20008000815 */
[--C-:B------:R-:W-:Y:S01]  /*9260*/  FFMA R25, R25, UR7, -R21.reuse ;  /* 0x0000000719197c23 */ /* 0x100fe20008000815 */
[--C-:B------:R-:W-:Y:S01]  /*9270*/  FFMA R181, R28, UR7, -R21.reuse ;  /* 0x000000071cb57c23 */ /* 0x100fe20008000815 */
[--C-:B------:R-:W-:Y:S01]  /*9280*/  FFMA R29, R29, UR7, -R21.reuse ;  /* 0x000000071d1d7c23 */ /* 0x100fe20008000815 */
[--C-:B------:R-:W-:Y:S01]  /*9290*/  FFMA R26, R26, UR7, -R22.reuse ;  /* 0x000000071a1a7c23 */ /* 0x100fe20008000816 */
[----:B------:R-:W-:Y:S01]  /*92a0*/  FSETP.GEU.AND P5, PT, R24, -126, PT ;  /* 0xc2fc00001800780b */ /* 0x000fe20003fae000 */
[--C-:B------:R-:W-:Y:S01]  /*92b0*/  FFMA R27, R27, UR7, -R22.reuse ;  /* 0x000000071b1b7c23 */ /* 0x100fe20008000816 */
[----:B------:R-:W-:Y:S01]  /*92c0*/  FSETP.GEU.AND P4, PT, R25, -126, PT ;  /* 0xc2fc00001900780b */ /* 0x000fe20003f8e000 */
[--C-:B------:R-:W-:Y:S01]  /*92d0*/  FFMA R32, R32, UR7, -R21.reuse ;  /* 0x0000000720207c23 */ /* 0x100fe20008000815 */
[----:B------:R-:W-:Y:S01]  /*92e0*/  FSETP.GEU.AND P6, PT, R181, -126, PT ;  /* 0xc2fc0000b500780b */ /* 0x000fe20003fce000 */
[--C-:B------:R-:W-:Y:S01]  /*92f0*/  FFMA R182, R34, UR7, -R22.reuse ;  /* 0x0000000722b67c23 */ /* 0x100fe20008000816 */
[--C-:B------:R-:W-:Y:S01]  /*9300*/  FFMA R35, R35, UR7, -R22.reuse ;  /* 0x0000000723237c23 */ /* 0x100fe20008000816 */
[--C-:B------:R-:W-:Y:S01]  /*9310*/  FFMA R36, R36, UR7, -R21.reuse ;  /* 0x0000000724247c23 */ /* 0x100fe20008000815 */
[--C-:B------:R-:W-:Y:S01]  /*9320*/  FFMA R37, R37, UR7, -R21.reuse ;  /* 0x0000000725257c23 */ /* 0x100fe20008000815 */
[--C-:B------:R-:W-:Y:S01]  /*9330*/  FFMA R38, R38, UR7, -R22.reuse ;  /* 0x0000000726267c23 */ /* 0x100fe20008000816 */
[--C-:B------:R-:W-:Y:S01]  /*9340*/  FFMA R39, R39, UR7, -R22.reuse ;  /* 0x0000000727277c23 */ /* 0x100fe20008000816 */
[--C-:B------:R-:W-:Y:S01]  /*9350*/  FFMA R40, R40, UR7, -R21.reuse ;  /* 0x0000000728287c23 */ /* 0x100fe20008000815 */
[--C-:B------:R-:W-:Y:S01]  /*9360*/  FFMA R41, R41, UR7, -R21.reuse ;  /* 0x0000000729297c23 */ /* 0x100fe20008000815 */
[----:B------:R-:W-:Y:S01]  /*9370*/  @!P5 FMUL R24, R24, 0.5 ;  /* 0x3f0000001818d820 */ /* 0x000fe20000400000 */
[--C-:B------:R-:W-:Y:S01]  /*9380*/  FFMA R42, R42, UR7, -R22.reuse ;  /* 0x000000072a2a7c23 */ /* 0x100fe20008000816 */
[----:B------:R-:W-:Y:S01]  /*9390*/  @!P4 FMUL R25, R25, 0.5 ;  /* 0x3f0000001919c820 */ /* 0x000fe20000400000 */
[--C-:B------:R-:W-:Y:S01]  /*93a0*/  FFMA R43, R43, UR7, -R22.reuse ;  /* 0x000000072b2b7c23 */ /* 0x100fe20008000816 */
[----:B------:R-:W-:Y:S01]  /*93b0*/  @!P6 FMUL R181, R181, 0.5 ;  /* 0x3f000000b5b5e820 */ /* 0x000fe20000400000 */
[----:B------:R2:W3:Y:S01]  /*93c0*/  MUFU.EX2 R177, R24 ;  /* 0x0000001800b17308 */ /* 0x0004e20000000800 */
[--C-:B------:R-:W-:Y:S01]  /*93d0*/  FFMA R47, R47, UR7, -R22.reuse ;  /* 0x000000072f2f7c23 */ /* 0x100fe20008000816 */
[--C-:B------:R-:W-:Y:S01]  /*93e0*/  FFMA R48, R48, UR7, -R21.reuse ;  /* 0x0000000730307c23 */ /* 0x100fe20008000815 */
[--C-:B------:R-:W-:Y:S01]  /*93f0*/  FFMA R49, R49, UR7, -R21.reuse ;  /* 0x0000000731317c23 */ /* 0x100fe20008000815 */
[--C-:B------:R-:W-:Y:S01]  /*9400*/  FFMA R50, R50, UR7, -R22.reuse ;  /* 0x0000000732327c23 */ /* 0x100fe20008000816 */
[--C-:B------:R-:W-:Y:S01]  /*9410*/  FFMA R52, R52, UR7, -R21.reuse ;  /* 0x0000000734347c23 */ /* 0x100fe20008000815 */
[--C-:B------:R-:W-:Y:S01]  /*9420*/  FFMA R51, R51, UR7, -R22.reuse ;  /* 0x0000000733337c23 */ /* 0x100fe20008000816 */
[--C-:B------:R-:W-:Y:S01]  /*9430*/  FFMA R55, R55, UR7, -R22.reuse ;  /* 0x0000000737377c23 */ /* 0x100fe20008000816 */
[----:B------:R4:W5:Y:S01]  /*9440*/  MUFU.EX2 R180, R25 ;  /* 0x0000001900b47308 */ /* 0x0009620000000800 */
[--C-:B--2---:R-:W-:Y:S01]  /*9450*/  FFMA R24, R30, UR7, -R22.reuse ;  /* 0x000000071e187c23 */ /* 0x104fe20008000816 */
[--C-:B------:R-:W-:Y:S01]  /*9460*/  FFMA R56, R56, UR7, -R21.reuse ;  /* 0x0000000738387c23 */ /* 0x100fe20008000815 */
[--C-:B------:R-:W-:Y:S01]  /*9470*/  FFMA R58, R58, UR7, -R22.reuse ;  /* 0x000000073a3a7c23 */ /* 0x100fe20008000816 */
[--C-:B------:R-:W-:Y:S01]  /*9480*/  FFMA R59, R59, UR7, -R22.reuse ;  /* 0x000000073b3b7c23 */ /* 0x100fe20008000816 */
[--C-:B------:R-:W-:Y:S01]  /*9490*/  FFMA R61, R61, UR7, -R21.reuse ;  /* 0x000000073d3d7c23 */ /* 0x100fe20008000815 */
[--C-:B------:R-:W-:Y:S01]  /*94a0*/  FFMA R60, R60, UR7, -R21.reuse ;  /* 0x000000073c3c7c23 */ /* 0x100fe20008000815 */
[--C-:B------:R-:W-:Y:S01]  /*94b0*/  FFMA R64, R64, UR7, -R21.reuse ;  /* 0x0000000740407c23 */ /* 0x100fe20008000815 */
[----:B------:R-:W2:Y:S01]  /*94c0*/  MUFU.EX2 R28, R181 ;  /* 0x000000b5001c7308 */ /* 0x000ea20000000800 */
[----:B---3--:R-:W-:Y:S01]  /*94d0*/  @!P5 FMUL R177, R177, R177 ;  /* 0x000000b1b1b1d220 */ /* 0x008fe20000400000 */
[----:B------:R-:W-:Y:S01]  /*94e0*/  FSETP.GEU.AND P5, PT, R29, -126, PT ;  /* 0xc2fc00001d00780b */ /* 0x000fe20003fae000 */
[--C-:B----4-:R-:W-:Y:S01]  /*94f0*/  FFMA R25, R31, UR7, -R22.reuse ;  /* 0x000000071f197c23 */ /* 0x110fe20008000816 */
[--C-:B------:R-:W-:Y:S01]  /*9500*/  FFMA R65, R65, UR7, -R21.reuse ;  /* 0x0000000741417c23 */ /* 0x100fe20008000815 */
[--C-:B------:R-:W-:Y:S01]  /*9510*/  FFMA R63, R63, UR7, -R22.reuse ;  /* 0x000000073f3f7c23 */ /* 0x100fe20008000816 */
[--C-:B------:R-:W-:Y:S01]  /*9520*/  FFMA R68, R68, UR7, -R21.reuse ;  /* 0x0000000744447c23 */ /* 0x100fe20008000815 */
[--C-:B------:R-:W-:Y:S01]  /*9530*/  FFMA R70, R70, UR7, -R22.reuse ;  /* 0x0000000746467c23 */ /* 0x100fe20008000816 */
[--C-:B------:R-:W-:Y:S01]  /*9540*/  FFMA R71, R71, UR7, -R22.reuse ;  /* 0x0000000747477c23 */ /* 0x100fe20008000816 */
[----:B-----5:R-:W-:Y:S01]  /*9550*/  @!P4 FMUL R180, R180, R180 ;  /* 0x000000b4b4b4c220 */ /* 0x020fe20000400000 */
[----:B------:R-:W-:Y:S01]  /*9560*/  FSETP.GEU.AND P4, PT, R26, -126, PT ;  /* 0xc2fc00001a00780b */ /* 0x000fe20003f8e000 */
[--C-:B------:R-:W-:Y:S01]  /*9570*/  FFMA R69, R69, UR7, -R21.reuse ;  /* 0x0000000745457c23 */ /* 0x100fe20008000815 */
[--C-:B------:R-:W-:Y:S01]  /*9580*/  FFMA R73, R73, UR7, -R21.reuse ;  /* 0x0000000749497c23 */ /* 0x100fe20008000815 */
[--C-:B------:R-:W-:Y:S01]  /*9590*/  FFMA R72, R72, UR7, -R21.reuse ;  /* 0x0000000748487c23 */ /* 0x100fe20008000815 */
[--C-:B------:R-:W-:Y:S01]  /*95a0*/  FFMA R77, R77, UR7, -R21.reuse ;  /* 0x000000074d4d7c23 */ /* 0x100fe20008000815 */
[----:B------:R-:W-:Y:S01]  /*95b0*/  @!P5 FMUL R29, R29, 0.5 ;  /* 0x3f0000001d1dd820 */ /* 0x000fe20000400000 */
[--C-:B------:R-:W-:Y:S01]  /*95c0*/  FFMA R79, R79, UR7, -R22.reuse ;  /* 0x000000074f4f7c23 */ /* 0x100fe20008000816 */
[----:B--2---:R-:W-:Y:S01]  /*95d0*/  @!P6 FMUL R28, R28, R28 ;  /* 0x0000001c1c1ce220 */ /* 0x004fe20000400000 */
[----:B------:R-:W-:Y:S01]  /*95e0*/  FSETP.GEU.AND P6, PT, R27, -126, PT ;  /* 0xc2fc00001b00780b */ /* 0x000fe20003fce000 */
[----:B-1----:R-:W1:Y:S01]  /*95f0*/  MUFU.EX2 R23, R29 ;  /* 0x0000001d00177308 */ /* 0x002e620000000800 */
[--C-:B------:R-:W-:Y:S01]  /*9600*/  FFMA R80, R80, UR7, -R21.reuse ;  /* 0x0000000750507c23 */ /* 0x100fe20008000815 */
[--C-:B------:R-:W-:Y:S01]  /*9610*/  FFMA R78, R78, UR7, -R22.reuse ;  /* 0x000000074e4e7c23 */ /* 0x100fe20008000816 */
[--C-:B------:R-:W-:Y:S01]  /*9620*/  FFMA R82, R82, UR7, -R22.reuse ;  /* 0x0000000752527c23 */ /* 0x100fe20008000816 */
[----:B------:R-:W-:Y:S01]  /*9630*/  @!P4 FMUL R26, R26, 0.5 ;  /* 0x3f0000001a1ac820 */ /* 0x000fe20000400000 */
[--C-:B------:R-:W-:Y:S01]  /*9640*/  FFMA R81, R81, UR7, -R21.reuse ;  /* 0x0000000751517c23 */ /* 0x100fe20008000815 */
[--C-:B------:R-:W-:Y:S01]  /*9650*/  FFMA R85, R85, UR7, -R21.reuse ;  /* 0x0000000755557c23 */ /* 0x100fe20008000815 */
[--C-:B------:R-:W-:Y:S01]  /*9660*/  FFMA R86, R86, UR7, -R22.reuse ;  /* 0x0000000756567c23 */ /* 0x100fe20008000816 */
[----:B------:R2:W3:Y:S01]  /*9670*/  MUFU.EX2 R179, R26 ;  /* 0x0000001a00b37308 */ /* 0x0004e20000000800 */
[--C-:B------:R-:W-:Y:S01]  /*9680*/  FFMA R89, R89, UR7, -R21.reuse ;  /* 0x0000000759597c23 */ /* 0x100fe20008000815 */
[--C-:B------:R-:W-:Y:S01]  /*9690*/  FFMA R87, R87, UR7, -R22.reuse ;  /* 0x0000000757577c23 */ /* 0x100fe20008000816 */
[--C-:B------:R-:W-:Y:S01]  /*96a0*/  FFMA R91, R91, UR7, -R22.reuse ;  /* 0x000000075b5b7c23 */ /* 0x100fe20008000816 */
[----:B------:R-:W-:Y:S01]  /*96b0*/  @!P6 FMUL R27, R27, 0.5 ;  /* 0x3f0000001b1be820 */ /* 0x000fe20000400000 */
[--C-:B------:R-:W-:Y:S01]  /*96c0*/  FFMA R94, R94, UR7, -R22.reuse ;  /* 0x000000075e5e7c23 */ /* 0x100fe20008000816 */
[--C-:B------:R-:W-:Y:S01]  /*96d0*/  FFMA R95, R95, UR7, -R22.reuse ;  /* 0x000000075f5f7c23 */ /* 0x100fe20008000816 */
[--C-:B------:R-:W-:Y:S01]  /*96e0*/  FFMA R90, R90, UR7, -R22.reuse ;  /* 0x000000075a5a7c23 */ /* 0x100fe20008000816 */
[----:B------:R-:W4:Y:S01]  /*96f0*/  MUFU.EX2 R31, R27 ;  /* 0x0000001b001f7308 */ /* 0x000f220000000800 */
[----:B-1----:R-:W-:Y:S01]  /*9700*/  @!P5 FMUL R23, R23, R23 ;  /* 0x000000171717d220 */ /* 0x002fe20000400000 */
[----:B------:R-:W-:Y:S01]  /*9710*/  FSETP.GEU.AND P5, PT, R24, -126, PT ;  /* 0xc2fc00001800780b */ /* 0x000fe20003fae000 */
[--C-:B--2---:R-:W-:Y:S01]  /*9720*/  FFMA R26, R33, UR7, -R21.reuse ;  /* 0x00000007211a7c23 */ /* 0x104fe20008000815 */
[--C-:B------:R-:W-:Y:S01]  /*9730*/  FFMA R98, R98, UR7, -R22.reuse ;  /* 0x0000000762627c23 */ /* 0x100fe20008000816 */
[--C-:B------:R-:W-:Y:S01]  /*9740*/  FFMA R93, R93, UR7, -R21.reuse ;  /* 0x000000075d5d7c23 */ /* 0x100fe20008000815 */
[--C-:B------:R-:W-:Y:S01]  /*9750*/  FFMA R100, R100, UR7, -R21.reuse ;  /* 0x0000000764647c23 */ /* 0x100fe20008000815 */
[----:B------:R-:W-:Y:S01]  /*9760*/  FFMA R101, R101, UR7, -R21 ;  /* 0x0000000765657c23 */ /* 0x000fe20008000815 */
[--C-:B------:R-:W-:Y:S01]  /*9770*/  FFMA R103, R103, UR7, -R22.reuse ;  /* 0x0000000767677c23 */ /* 0x100fe20008000816 */
[----:B---3--:R-:W-:Y:S01]  /*9780*/  @!P4 FMUL R179, R179, R179 ;  /* 0x000000b3b3b3c220 */ /* 0x008fe20000400000 */
[----:B------:R-:W-:Y:S01]  /*9790*/  FSETP.GEU.AND P4, PT, R25, -126, PT ;  /* 0xc2fc00001900780b */ /* 0x000fe20003f8e000 */
[----:B------:R-:W-:Y:S01]  /*97a0*/  UIMAD UR6, UR6, 0x600, UR15 ;  /* 0x00000600060678a4 */ /* 0x000fe2000f8e020f */
[----:B------:R-:W-:Y:S01]  /*97b0*/  FFMA R15, R178, R15, R177 ;  /* 0x0000000fb20f7223 */ /* 0x000fe200000000b1 */
[--C-:B------:R-:W-:Y:S01]  /*97c0*/  FFMA R99, R99, UR7, -R22.reuse ;  /* 0x0000000763637c23 */ /* 0x100fe20008000816 */
[----:B------:R-:W-:Y:S01]  /*97d0*/  FFMA R102, R102, UR7, -R22 ;  /* 0x0000000766667c23 */ /* 0x000fe20008000816 */
[----:B------:R-:W-:Y:S01]  /*97e0*/  @!P5 FMUL R24, R24, 0.5 ;  /* 0x3f0000001818d820 */ /* 0x000fe20000400000 */
[----:B------:R-:W-:Y:S01]  /*97f0*/  UIADD3 UR8, UR6, 0x200, URZ ;  /* 0x0000020006087890 */ /* 0x000fe2000fffe03f */
[----:B----4-:R-:W-:Y:S01]  /*9800*/  @!P6 FMUL R31, R31, R31 ;  /* 0x0000001f1f1fe220 */ /* 0x010fe20000400000 */
[----:B------:R-:W-:Y:S01]  /*9810*/  FSETP.GEU.AND P6, PT, R32, -126, PT ;  /* 0xc2fc00002000780b */ /* 0x000fe20003fce000 */
[----:B------:R1:W2:Y:S01]  /*9820*/  MUFU.EX2 R29, R24 ;  /* 0x00000018001d7308 */ /* 0x0002a20000000800 */
[----:B------:R-:W-:Y:S01]  /*9830*/  UMOV UR18, UR6 ;  /* 0x0000000600127c82 */ /* 0x000fe20008000000 */
[----:B------:R-:W-:Y:S01]  /*9840*/  UIADD3 UR10, UR6, 0x400, URZ ;  /* 0x00000400060a7890 */ /* 0x000fe2000fffe03f */
[----:B------:R-:W-:Y:S01]  /*9850*/  FADD R15, R15, R180 ;  /* 0x000000b40f0f7221 */ /* 0x000fe20000000000 */
[----:B------:R-:W-:Y:S01]  /*9860*/  @!P4 FMUL R25, R25, 0.5 ;  /* 0x3f0000001919c820 */ /* 0x000fe20000400000 */
[----:B------:R-:W-:Y:S01]  /*9870*/  UIADD3 UR12, UR6, 0x420, URZ ;  /* 0x00000420060c7890 */ /* 0x000fe2000fffe03f */
[--C-:B------:R-:W-:Y:S01]  /*9880*/  FFMA R105, R105, UR7, -R21.reuse ;  /* 0x0000000769697c23 */ /* 0x100fe20008000815 */
[--C-:B------:R-:W-:Y:S01]  /*9890*/  FFMA R107, R107, UR7, -R22.reuse ;  /* 0x000000076b6b7c23 */ /* 0x100fe20008000816 */
[----:B------:R3:W4:Y:S01]  /*98a0*/  MUFU.EX2 R30, R25 ;  /* 0x00000019001e7308 */ /* 0x0007220000000800 */
[--C-:B-1----:R-:W-:Y:S01]  /*98b0*/  FFMA R24, R44, UR7, -R21.reuse ;  /* 0x000000072c187c23 */ /* 0x102fe20008000815 */
[--C-:B------:R-:W-:Y:S01]  /*98c0*/  FFMA R108, R108, UR7, -R21.reuse ;  /* 0x000000076c6c7c23 */ /* 0x100fe20008000815 */
[--C-:B------:R-:W-:Y:S01]  /*98d0*/  FFMA R110, R110, UR7, -R22.reuse ;  /* 0x000000076e6e7c23 */ /* 0x100fe20008000816 */
[----:B------:R-:W-:Y:S01]  /*98e0*/  @!P6 FMUL R32, R32, 0.5 ;  /* 0x3f0000002020e820 */ /* 0x000fe20000400000 */
[--C-:B------:R-:W-:Y:S01]  /*98f0*/  FFMA R111, R111, UR7, -R22.reuse ;  /* 0x000000076f6f7c23 */ /* 0x100fe20008000816 */
[--C-:B------:R-:W-:Y:S01]  /*9900*/  FFMA R113, R113, UR7, -R21.reuse ;  /* 0x0000000771717c23 */ /* 0x100fe20008000815 */
[--C-:B------:R-:W-:Y:S01]  /*9910*/  FFMA R184, R114, UR7, -R22.reuse ;  /* 0x0000000772b87c23 */ /* 0x100fe20008000816 */
[----:B------:R-:W1:Y:S01]  /*9920*/  MUFU.EX2 R33, R32 ;  /* 0x0000002000217308 */ /* 0x000e620000000800 */
[----:B--2---:R-:W-:Y:S01]  /*9930*/  @!P5 FMUL R29, R29, R29 ;  /* 0x0000001d1d1dd220 */ /* 0x004fe20000400000 */
[----:B------:R-:W-:Y:S01]  /*9940*/  FSETP.GEU.AND P5, PT, R26, -126, PT ;  /* 0xc2fc00001a00780b */ /* 0x000fe20003fae000 */
[--C-:B---3--:R-:W-:Y:S01]  /*9950*/  FFMA R25, R45, UR7, -R21.reuse ;  /* 0x000000072d197c23 */ /* 0x108fe20008000815 */
[--C-:B------:R-:W-:Y:S01]  /*9960*/  FFMA R114, R116, UR7, -R21.reuse ;  /* 0x0000000774727c23 */ /* 0x100fe20008000815 */
[--C-:B------:R-:W-:Y:S01]  /*9970*/  FFMA R116, R117, UR7, -R21.reuse ;  /* 0x0000000775747c23 */ /* 0x100fe20008000815 */
[--C-:B------:R-:W-:Y:S01]  /*9980*/  FFMA R119, R119, UR7, -R22.reuse ;  /* 0x0000000777777c23 */ /* 0x100fe20008000816 */
[--C-:B------:R-:W-:Y:S01]  /*9990*/  FFMA R117, R120, UR7, -R21.reuse ;  /* 0x0000000778757c23 */ /* 0x100fe20008000815 */
[--C-:B------:R-:W-:Y:S01]  /*99a0*/  FFMA R123, R123, UR7, -R22.reuse ;  /* 0x000000077b7b7c23 */ /* 0x100fe20008000816 */
[----:B----4-:R-:W-:Y:S01]  /*99b0*/  @!P4 FMUL R30, R30, R30 ;  /* 0x0000001e1e1ec220 */ /* 0x010fe20000400000 */
[----:B------:R-:W-:Y:S01]  /*99c0*/  FSETP.GEU.AND P4, PT, R182, -126, PT ;  /* 0xc2fc0000b600780b */ /* 0x000fe20003f8e000 */
[--C-:B------:R-:W-:Y:S01]  /*99d0*/  FFMA R122, R122, UR7, -R22.reuse ;  /* 0x000000077a7a7c23 */ /* 0x100fe20008000816 */
[----:B------:R-:W-:Y:S01]  /*99e0*/  FFMA R124, R124, UR7, -R21 ;  /* 0x000000077c7c7c23 */ /* 0x000fe20008000815 */
[----:B------:R-:W-:Y:S01]  /*99f0*/  FFMA R176, R176, R13, R179 ;  /* 0x0000000db0b07223 */ /* 0x000fe200000000b3 */
[----:B------:R-:W-:Y:S01]  /*9a00*/  F2FP.BF16.F32.PACK_AB R27, R30, R29 ;  /* 0x0000001d1e1b723e */ /* 0x000fe200000010ff */
[----:B------:R-:W-:Y:S01]  /*9a10*/  @!P5 FMUL R26, R26, 0.5 ;  /* 0x3f0000001a1ad820 */ /* 0x000fe20000400000 */
[----:B------:R-:W-:Y:S01]  /*9a20*/  FFMA R125, R125, UR7, -R21 ;  /* 0x000000077d7d7c23 */ /* 0x000fe20008000815 */
[----:B-1----:R-:W-:Y:S01]  /*9a30*/  @!P6 FMUL R33, R33, R33 ;  /* 0x000000212121e220 */ /* 0x002fe20000400000 */
[----:B------:R-:W-:Y:S01]  /*9a40*/  FSETP.GEU.AND P6, PT, R35, -126, PT ;  /* 0xc2fc00002300780b */ /* 0x000fe20003fce000 */
[----:B------:R1:W2:Y:S01]  /*9a50*/  MUFU.EX2 R34, R26 ;  /* 0x0000001a00227308 */ /* 0x0002a20000000800 */
[--C-:B------:R-:W-:Y:S01]  /*9a60*/  FFMA R127, R127, UR7, -R22.reuse ;  /* 0x000000077f7f7c23 */ /* 0x100fe20008000816 */
[----:B------:R-:W-:Y:S01]  /*9a70*/  FADD R176, R176, R31 ;  /* 0x0000001fb0b07221 */ /* 0x000fe20000000000 */
[--C-:B------:R-:W-:Y:S01]  /*9a80*/  FFMA R135, R135, UR7, -R22.reuse ;  /* 0x0000000787877c23 */ /* 0x100fe20008000816 */
[----:B------:R-:W-:Y:S01]  /*9a90*/  @!P4 FMUL R182, R182, 0.5 ;  /* 0x3f000000b6b6c820 */ /* 0x000fe20000400000 */
[----:B------:R-:W-:Y:S01]  /*9aa0*/  FFMA R137, R137, UR7, -R21 ;  /* 0x0000000789897c23 */ /* 0x000fe20008000815 */
[----:B------:R-:W-:Y:S01]  /*9ab0*/  FADD R29, R176, R29 ;  /* 0x0000001db01d7221 */ /* 0x000fe20000000000 */
[--C-:B------:R-:W-:Y:S01]  /*9ac0*/  FFMA R136, R136, UR7, -R21.reuse ;  /* 0x0000000788887c23 */ /* 0x100fe20008000815 */
[----:B------:R-:W3:Y:S01]  /*9ad0*/  MUFU.EX2 R181, R182 ;  /* 0x000000b600b57308 */ /* 0x000ee20000000800 */
[----:B-1----:R-:W-:Y:S01]  /*9ae0*/  FFMA R26, R46, UR7, -R22 ;  /* 0x000000072e1a7c23 */ /* 0x002fe20008000816 */
[----:B------:R-:W-:Y:S01]  /*9af0*/  FADD R30, R29, R30 ;  /* 0x0000001e1d1e7221 */ /* 0x000fe20000000000 */
        /* <DEDUP_REMOVED lines=8> */
[--C-:B------:R-:W-:Y:S01]  /*9b80*/  FFMA R141, R141, UR7, -R21.reuse ;  /* 0x000000078d8d7c23 */ /* 0x100fe20008000815 */
[--C-:B------:R-:W-:Y:S01]  /*9b90*/  FFMA R143, R143, UR7, -R22.reuse ;  /* 0x000000078f8f7c23 */ /* 0x100fe20008000816 */
[--C-:B------:R-:W-:Y:S01]  /*9ba0*/  FFMA R142, R142, UR7, -R22.reuse ;  /* 0x000000078e8e7c23 */ /* 0x100fe20008000816 */
[--C-:B------:R-:W-:Y:S01]  /*9bb0*/  FFMA R144, R144, UR7, -R21.reuse ;  /* 0x0000000790907c23 */ /* 0x100fe20008000815 */
[--C-:B------:R-:W-:Y:S01]  /*9bc0*/  FFMA R145, R145, UR7, -R21.reuse ;  /* 0x0000000791917c23 */ /* 0x100fe20008000815 */
[--C-:B------:R-:W-:Y:S01]  /*9bd0*/  FFMA R146, R146, UR7, -R22.reuse ;  /* 0x0000000792927c23 */ /* 0x100fe20008000816 */
[----:B---3--:R-:W-:Y:S01]  /*9be0*/  @!P4 FMUL R181, R181, R181 ;  /* 0x000000b5b5b5c220 */ /* 0x008fe20000400000 */
[----:B------:R-:W-:Y:S01]  /*9bf0*/  FSETP.GEU.AND P4, PT, R37, -126, PT ;  /* 0xc2fc00002500780b */ /* 0x000fe20003f8e000 */
[--C-:B------:R-:W-:Y:S01]  /*9c00*/  FFMA R147, R147, UR7, -R22.reuse ;  /* 0x0000000793937c23 */ /* 0x100fe20008000816 */
[----:B------:R-:W-:Y:S01]  /*9c10*/  FFMA R148, R148, UR7, -R21 ;  /* 0x0000000794947c23 */ /* 0x000fe20008000815 */
[----:B------:R-:W-:Y:S01]  /*9c20*/  FFMA R150, R150, UR7, -R22 ;  /* 0x0000000796967c23 */ /* 0x000fe20008000816 */
[----:B------:R-:W-:Y:S01]  /*9c30*/  SEL R7, R7, RZ, P3 ;  /* 0x000000ff07077207 */ /* 0x000fe20001800000 */
[----:B------:R-:W-:Y:S01]  /*9c40*/  @!P5 FMUL R36, R36, 0.5 ;  /* 0x3f0000002424d820 */ /* 0x000fe20000400000 */
[----:B------:R-:W-:-:S02]  /*9c50*/  VIADD R17, R17, 0x1 ;  /* 0x0000000111117836 */ /* 0x000fc40000000000 */
[----:B-1----:R-:W-:Y:S01]  /*9c60*/  @!P6 FMUL R182, R182, R182 ;  /* 0x000000b6b6b6e220 */ /* 0x002fe20000400000 */
[----:B------:R-:W-:Y:S01]  /*9c70*/  FSETP.GEU.AND P6, PT, R38, -126, PT ;  /* 0xc2fc00002600780b */ /* 0x000fe20003fce000 */
[----:B------:R-:W1:Y:S03]  /*9c80*/  MUFU.EX2 R183, R36 ;  /* 0x0000002400b77308 */ /* 0x000e660000000800 */
[----:B------:R-:W-:-:S05]  /*9c90*/  @!P4 FMUL R37, R37, 0.5 ;  /* 0x3f0000002525c820 */ /* 0x000fca0000400000 */
[----:B------:R-:W2:Y:S04]  /*9ca0*/  MUFU.EX2 R32, R37 ;  /* 0x0000002500207308 */ /* 0x000ea80000000800 */
[----:B------:R-:W-:-:S04]  /*9cb0*/  @!P6 FMUL R38, R38, 0.5 ;  /* 0x3f0000002626e820 */ /* 0x000fc80000400000 */
[----:B------:R-:W3:Y:S01]  /*9cc0*/  MUFU.EX2 R37, R38 ;  /* 0x0000002600257308 */ /* 0x000ee20000000800 */
[----:B-1----:R-:W-:Y:S01]  /*9cd0*/  @!P5 FMUL R183, R183, R183 ;  /* 0x000000b7b7b7d220 */ /* 0x002fe20000400000 */
[----:B------:R-:W-:Y:S01]  /*9ce0*/  FSETP.GEU.AND P5, PT, R39, -126, PT ;  /* 0xc2fc00002700780b */ /* 0x000fe20003fae000 */
[----:B--2---:R-:W-:Y:S01]  /*9cf0*/  @!P4 FMUL R32, R32, R32 ;  /* 0x000000202020c220 */ /* 0x004fe20000400000 */
[----:B------:R-:W-:-:S11]  /*9d00*/  FSETP.GEU.AND P4, PT, R40, -126, PT ;  /* 0xc2fc00002800780b */ /* 0x000fd60003f8e000 */
[----:B------:R-:W-:Y:S01]  /*9d10*/  @!P5 FMUL R39, R39, 0.5 ;  /* 0x3f0000002727d820 */ /* 0x000fe20000400000 */
[----:B---3--:R-:W-:Y:S01]  /*9d20*/  @!P6 FMUL R37, R37, R37 ;  /* 0x000000252525e220 */ /* 0x008fe20000400000 */
[----:B------:R-:W-:Y:S02]  /*9d30*/  FSETP.GEU.AND P6, PT, R41, -126, PT ;  /* 0xc2fc00002900780b */ /* 0x000fe40003fce000 */
[----:B------:R-:W1:Y:S01]  /*9d40*/  MUFU.EX2 R36, R39 ;  /* 0x0000002700247308 */ /* 0x000e620000000800 */
[----:B------:R-:W-:-:S07]  /*9d50*/  @!P4 FMUL R40, R40, 0.5 ;  /* 0x3f0000002828c820 */ /* 0x000fce0000400000 */
[----:B------:R-:W2:Y:S03]  /*9d60*/  MUFU.EX2 R35, R40 ;  /* 0x0000002800237308 */ /* 0x000ea60000000800 */
[----:B------:R-:W-:-:S05]  /*9d70*/  @!P6 FMUL R41, R41, 0.5 ;  /* 0x3f0000002929e820 */ /* 0x000fca0000400000 */
        /* <DEDUP_REMOVED lines=12> */
[----:B------:R3:W4:Y:S01]  /*9e40*/  MUFU.EX2 R44, R24 ;  /* 0x00000018002c7308 */ /* 0x0007220000000800 */
[----:B-1----:R-:W-:Y:S01]  /*9e50*/  @!P5 FMUL R39, R39, R39 ;  /* 0x000000272727d220 */ /* 0x002fe20000400000 */
[----:B------:R-:W-:Y:S01]  /*9e60*/  FSETP.GEU.AND P5, PT, R25, -126, PT ;  /* 0xc2fc00001900780b */ /* 0x000fe20003fae000 */
[----:B--2---:R-:W-:Y:S01]  /*9e70*/  @!P4 FMUL R40, R40, R40 ;  /* 0x000000282828c220 */ /* 0x004fe20000400000 */
[----:B------:R-:W-:Y:S01]  /*9e80*/  FSETP.GEU.AND P4, PT, R26, -126, PT ;  /* 0xc2fc00001a00780b */ /* 0x000fe20003f8e000 */
[----:B---3--:R-:W-:-:S10]  /*9e90*/  FFMA R24, R53, UR7, -R21 ;  /* 0x0000000735187c23 */ /* 0x008fd40008000815 */
[----:B------:R-:W-:Y:S01]  /*9ea0*/  @!P5 FMUL R25, R25, 0.5 ;  /* 0x3f0000001919d820 */ /* 0x000fe20000400000 */
[----:B----4-:R-:W-:Y:S01]  /*9eb0*/  @!P6 FMUL R44, R44, R44 ;  /* 0x0000002c2c2ce220 */ /* 0x010fe20000400000 */
[----:B------:R-:W-:Y:S02]  /*9ec0*/  FSETP.GEU.AND P6, PT, R47, -126, PT ;  /* 0xc2fc00002f00780b */ /* 0x000fe40003fce000 */
[----:B------:R1:W2:Y:S01]  /*9ed0*/  MUFU.EX2 R45, R25 ;  /* 0x00000019002d7308 */ /* 0x0002a20000000800 */
[----:B------:R-:W-:-:S07]  /*9ee0*/  @!P4 FMUL R26, R26, 0.5 ;  /* 0x3f0000001a1ac820 */ /* 0x000fce0000400000 */
[----:B------:R3:W4:Y:S01]  /*9ef0*/  MUFU.EX2 R46, R26 ;  /* 0x0000001a002e7308 */ /* 0x0007220000000800 */
[----:B-1----:R-:W-:Y:S02]  /*9f00*/  FFMA R25, R54, UR7, -R22 ;  /* 0x0000000736197c23 */ /* 0x002fe40008000816 */
[----:B------:R-:W-:-:S05]  /*9f10*/  @!P6 FMUL R47, R47, 0.5 ;  /* 0x3f0000002f2fe820 */ /* 0x000fca0000400000 */
[----:B------:R-:W1:Y:S01]  /*9f20*/  MUFU.EX2 R43, R47 ;  /* 0x0000002f002b7308 */ /* 0x000e620000000800 */
[----:B--2---:R-:W-:Y:S01]  /*9f30*/  @!P5 FMUL R45, R45, R45 ;  /* 0x0000002d2d2dd220 */ /* 0x004fe20000400000 */
[----:B------:R-:W-:Y:S01]  /*9f40*/  FSETP.GEU.AND P5, PT, R48, -126, PT ;  /* 0xc2fc00003000780b */ /* 0x000fe20003fae000 */
[----:B---3--:R-:W-:Y:S01]  /*9f50*/  FFMA R26, R57, UR7, -R21 ;  /* 0x00000007391a7c23 */ /* 0x008fe20008000815 */
[----:B----4-:R-:W-:Y:S01]  /*9f60*/  @!P4 FMUL R46, R46, R46 ;  /* 0x0000002e2e2ec220 */ /* 0x010fe20000400000 */
[----:B------:R-:W-:-:S10]  /*9f70*/  FSETP.GEU.AND P4, PT, R49, -126, PT ;  /* 0xc2fc00003100780b */ /* 0x000fd40003f8e000 */
[----:B------:R-:W-:Y:S01]  /*9f80*/  @!P5 FMUL R48, R48, 0.5 ;  /* 0x3f0000003030d820 */ /* 0x000fe20000400000 */
[----:B-1----:R-:W-:Y:S01]  /*9f90*/  @!P6 FMUL R43, R43, R43 ;  /* 0x0000002b2b2be220 */ /* 0x002fe20000400000 */
        /* <DEDUP_REMOVED lines=28> */
[----:B------:R-:W3:Y:S01]  /*a160*/  MUFU.EX2 R54, R55 ;  /* 0x0000003700367308 */ /* 0x000ee20000000800 */
[----:B-1----:R-:W-:Y:S02]  /*a170*/  FFMA R25, R66, UR7, -R22 ;  /* 0x0000000742197c23 */ /* 0x002fe40008000816 */
[----:B------:R-:W-:-:S05]  /*a180*/  @!P6 FMUL R56, R56, 0.5 ;  /* 0x3f0000003838e820 */ /* 0x000fca0000400000 */
[----:B------:R-:W1:Y:S01]  /*a190*/  MUFU.EX2 R57, R56 ;  /* 0x0000003800397308 */ /* 0x000e620000000800 */
[----:B--2---:R-:W-:Y:S01]  /*a1a0*/  @!P5 FMUL R53, R53, R53 ;  /* 0x000000353535d220 */ /* 0x004fe20000400000 */
[----:B------:R-:W-:Y:S01]  /*a1b0*/  FSETP.GEU.AND P5, PT, R26, -126, PT ;  /* 0xc2fc00001a00780b */ /* 0x000fe20003fae000 */
[----:B---3--:R-:W-:Y:S01]  /*a1c0*/  @!P4 FMUL R54, R54, R54 ;  /* 0x000000363636c220 */ /* 0x008fe20000400000 */
[----:B------:R-:W-:-:S11]  /*a1d0*/  FSETP.GEU.AND P4, PT, R58, -126, PT ;  /* 0xc2fc00003a00780b */ /* 0x000fd60003f8e000 */
[----:B------:R-:W-:Y:S01]  /*a1e0*/  @!P5 FMUL R26, R26, 0.5 ;  /* 0x3f0000001a1ad820 */ /* 0x000fe20000400000 */
[----:B-1----:R-:W-:Y:S01]  /*a1f0*/  @!P6 FMUL R57, R57, R57 ;  /* 0x000000393939e220 */ /* 0x002fe20000400000 */
        /* <DEDUP_REMOVED lines=132> */
[----:B------:R2:W3:Y:S03]  /*aa40*/  MUFU.EX2 R80, R26 ;  /* 0x0000001a00507308 */ /* 0x0004e60000000800 */
[----:B------:R-:W-:-:S05]  /*aa50*/  @!P6 FMUL R89, R89, 0.5 ;  /* 0x3f0000005959e820 */ /* 0x000fca0000400000 */
[----:B------:R-:W4:Y:S01]  /*aa60*/  MUFU.EX2 R85, R89 ;  /* 0x0000005900557308 */ /* 0x000f220000000800 */
[----:B--2---:R-:W-:Y:S01]  /*aa70*/  FFMA R26, R97, UR7, -R21 ;  /* 0x00000007611a7c23 */ /* 0x004fe20008000815 */
[----:B-1----:R-:W-:Y:S01]  /*aa80*/  @!P5 FMUL R81, R81, R81 ;  /* 0x000000515151d220 */ /* 0x002fe20000400000 */
[----:B------:R-:W-:Y:S01]  /*aa90*/  FSETP.GEU.AND P5, PT, R90, -126, PT ;  /* 0xc2fc00005a00780b */ /* 0x000fe20003fae000 */
[----:B---3--:R-:W-:Y:S01]  /*aaa0*/  @!P4 FMUL R80, R80, R80 ;  /* 0x000000505050c220 */ /* 0x008fe20000400000 */
[----:B------:R-:W-:-:S11]  /*aab0*/  FSETP.GEU.AND P4, PT, R91, -126, PT ;  /* 0xc2fc00005b00780b */ /* 0x000fd60003f8e000 */
[----:B------:R-:W-:Y:S01]  /*aac0*/  @!P5 FMUL R90, R90, 0.5 ;  /* 0x3f0000005a5ad820 */ /* 0x000fe20000400000 */
[----:B----4-:R-:W-:Y:S01]  /*aad0*/  @!P6 FMUL R85, R85, R85 ;  /* 0x000000555555e220 */ /* 0x010fe20000400000 */
        /* <DEDUP_REMOVED lines=10> */
[--C-:B---3--:R-:W-:Y:S01]  /*ab80*/  FFMA R24, R104, UR7, -R21.reuse ;  /* 0x0000000768187c23 */ /* 0x108fe20008000815 */
[----:B------:R-:W-:Y:S01]  /*ab90*/  FFMA R104, R106, UR7, -R22 ;  /* 0x000000076a687c23 */ /* 0x000fe20008000816 */
[--C-:B------:R-:W-:Y:S01]  /*aba0*/  FFMA R106, R109, UR7, -R21.reuse ;  /* 0x000000076d6a7c23 */ /* 0x100fe20008000815 */
[----:B------:R-:W-:-:S07]  /*abb0*/  FFMA R109, R112, UR7, -R21 ;  /* 0x00000007706d7c23 */ /* 0x000fce0008000815 */
[----:B------:R-:W-:Y:S01]  /*abc0*/  @!P5 FMUL R93, R93, 0.5 ;  /* 0x3f0000005d5dd820 */ /* 0x000fe20000400000 */
[--C-:B------:R-:W-:Y:S01]  /*abd0*/  FFMA R112, R115, UR7, -R22.reuse ;  /* 0x0000000773707c23 */ /* 0x100fe20008000816 */
[----:B----4-:R-:W-:Y:S01]  /*abe0*/  @!P6 FMUL R91, R91, R91 ;  /* 0x0000005b5b5be220 */ /* 0x010fe20000400000 */
[----:B------:R-:W-:Y:S01]  /*abf0*/  FSETP.GEU.AND P6, PT, R95, -126, PT ;  /* 0xc2fc00005f00780b */ /* 0x000fe20003fce000 */
[----:B------:R-:W1:Y:S01]  /*ac00*/  MUFU.EX2 R90, R93 ;  /* 0x0000005d005a7308 */ /* 0x000e620000000800 */
[----:B------:R-:W-:Y:S01]  /*ac10*/  FFMA R115, R118, UR7, -R22 ;  /* 0x0000000776737c23 */ /* 0x000fe20008000816 */
[----:B------:R-:W-:Y:S01]  /*ac20*/  FFMA R118, R121, UR7, -R21 ;  /* 0x0000000779767c23 */ /* 0x000fe20008000815 */
        /* <DEDUP_REMOVED lines=14> */
[----:B-1----:R-:W-:Y:S01]  /*ad10*/  F2FP.BF16.F32.PACK_AB R25, R31, R179 ;  /* 0x000000b31f19723e */ /* 0x002fe200000010ff */
[----:B------:R-:W-:Y:S01]  /*ad20*/  FFMA R31, R130, UR7, -R22 ;  /* 0x00000007821f7c23 */ /* 0x000fe20008000816 */
[----:B------:R-:W-:-:S05]  /*ad30*/  @!P6 FMUL R98, R98, 0.5 ;  /* 0x3f0000006262e820 */ /* 0x000fca0000400000 */
[----:B------:R-:W1:Y:S01]  /*ad40*/  MUFU.EX2 R95, R98 ;  /* 0x00000062005f7308 */ /* 0x000e620000000800 */
[----:B---3--:R-:W-:Y:S01]  /*ad50*/  F2FP.BF16.F32.PACK_AB R26, R23, R28 ;  /* 0x0000001c171a723e */ /* 0x008fe200000010ff */
[----:B--2---:R-:W-:Y:S01]  /*ad60*/  @!P5 FMUL R96, R96, R96 ;  /* 0x000000606060d220 */ /* 0x004fe20000400000 */
[----:B------:R-:W-:Y:S01]  /*ad70*/  FSETP.GEU.AND P5, PT, R99, -126, PT ;  /* 0xc2fc00006300780b */ /* 0x000fe20003fae000 */
[----:B----4-:R-:W-:Y:S01]  /*ad80*/  @!P4 FMUL R89, R89, R89 ;  /* 0x000000595959c220 */ /* 0x010fe20000400000 */
        /* <DEDUP_REMOVED lines=22> */
[----:B------:R-:W-:Y:S02]  /*aef0*/  FSETP.GEU.AND P5, PT, R105, -126, PT ;  /* 0xc2fc00006900780b */ /* 0x000fe40003fae000 */
[----:B---3--:R-:W-:Y:S01]  /*af00*/  F2FP.BF16.F32.PACK_AB R24, R180, R177 ;  /* 0x000000b1b418723e */ /* 0x008fe200000010ff */
[----:B--2---:R-:W-:Y:S01]  /*af10*/  @!P4 FMUL R100, R100, R100 ;  /* 0x000000646464c220 */ /* 0x004fe20000400000 */
[----:B------:R-:W-:Y:S02]  /*af20*/  FSETP.GEU.AND P4, PT, R104, -126, PT ;  /* 0xc2fc00006800780b */ /* 0x000fe40003f8e000 */
[----:B------:R-:W-:-:S07]  /*af30*/  WARPGROUP.ARRIVE ;  /* 0x00000000000079c5 */ /* 0x000fce0000000000 */
[----:B------:R-:W-:Y:S01]  /*af40*/  @!P5 FMUL R105, R105, 0.5 ;  /* 0x3f0000006969d820 */ /* 0x000fe20000400000 */
[----:B----4-:R-:W-:Y:S01]  /*af50*/  @!P6 FMUL R103, R103, R103 ;  /* 0x000000676767e220 */ /* 0x010fe20000400000 */
[----:B------:R-:W-:Y:S01]  /*af60*/  FSETP.GEU.AND P6, PT, R107, -126, PT ;  /* 0xc2fc00006b00780b */ /* 0x000fe20003fce000 */
[----:B------:R-:W-:Y:S01]  /*af70*/  HGMMA.64x16x16.F32.BF16 R168, R24, gdesc[UR16].tnspB, R168, gsb0 ;  /* 0x4020001018a87df0 */ /* 0x000fe200080018a8 */
[----:B------:R-:W-:Y:S01]  /*af80*/  UMOV UR18, UR8 ;  /* 0x0000000800127c82 */ /* 0x000fe20008000000 */
[----:B------:R-:W-:Y:S01]  /*af90*/  UMOV UR19, 0xc0000010 ;  /* 0xc000001000137882 */ /* 0x000fe20000000000 */
[----:B------:R-:W-:Y:S01]  /*afa0*/  UIADD3 UR8, UR6, 0x20, URZ ;  /* 0x0000002006087890 */ /* 0x000fe2000fffe03f */
[----:B------:R-:W1:Y:S01]  /*afb0*/  MUFU.EX2 R102, R105 ;  /* 0x0000006900667308 */ /* 0x000e620000000800 */
[----:B------:R-:W-:-:S07]  /*afc0*/  @!P4 FMUL R104, R104, 0.5 ;  /* 0x3f0000006868c820 */ /* 0x000fce0000400000 */
[----:B------:R-:W-:Y:S01]  /*afd0*/  @!P6 FMUL R107, R107, 0.5 ;  /* 0x3f0000006b6be820 */ /* 0x000fe20000400000 */
[----:B------:R-:W2:Y:S01]  /*afe0*/  MUFU.EX2 R104, R104 ;  /* 0x0000006800687308 */ /* 0x000ea20000000800 */
[----:B-1----:R-:W-:Y:S01]  /*aff0*/  @!P5 FMUL R102, R102, R102 ;  /* 0x000000666666d220 */ /* 0x002fe20000400000 */
[----:B------:R-:W-:-:S06]  /*b000*/  FSETP.GEU.AND P5, PT, R108, -126, PT ;  /* 0xc2fc00006c00780b */ /* 0x000fcc0003fae000 */
[----:B------:R-:W1:Y:S01]  /*b010*/  MUFU.EX2 R101, R107 ;  /* 0x0000006b00657308 */ /* 0x000e620000000800 */
[----:B--2---:R-:W-:Y:S01]  /*b020*/  @!P4 FMUL R104, R104, R104 ;  /* 0x000000686868c220 */ /* 0x004fe20000400000 */
[----:B------:R-:W-:-:S05]  /*b030*/  FSETP.GEU.AND P4, PT, R106, -126, PT ;  /* 0xc2fc00006a00780b */ /* 0x000fca0003f8e000 */
[----:B------:R-:W-:-:S04]  /*b040*/  @!P5 FMUL R108, R108, 0.5 ;  /* 0x3f0000006c6cd820 */ /* 0x000fc80000400000 */
[----:B------:R-:W2:Y:S01]  /*b050*/  MUFU.EX2 R105, R108 ;  /* 0x0000006c00697308 */ /* 0x000ea20000000800 */
[----:B-1----:R-:W-:Y:S01]  /*b060*/  @!P6 FMUL R101, R101, R101 ;  /* 0x000000656565e220 */ /* 0x002fe20000400000 */
[----:B------:R-:W-:Y:S01]  /*b070*/  FSETP.GEU.AND P6, PT, R110, -126, PT ;  /* 0xc2fc00006e00780b */ /* 0x000fe20003fce000 */
[----:B------:R-:W-:Y:S02]  /*b080*/  WARPGROUP.DEPBAR.LE gsb0, 0x0 ;  /* 0x00008000000079c5 */ /* 0x000fe40000010000 */
[----:B------:R-:W-:Y:S01]  /*b090*/  WARPGROUP.ARRIVE ;  /* 0x00000000000079c5 */ /* 0x000fe20000000000 */
[----:B------:R-:W-:-:S05]  /*b0a0*/  @!P4 FMUL R106, R106, 0.5 ;  /* 0x3f0000006a6ac820 */ /* 0x000fca0000400000 */
[----:B------:R-:W-:Y:S01]  /*b0b0*/  HGMMA.64x16x16.F32.BF16 R160, R24, gdesc[UR16].tnspB, R160, gsb0 ;  /* 0x4020001018a07df0 */ /* 0x000fe200080018a0 */
[----:B------:R-:W-:Y:S01]  /*b0c0*/  UMOV UR18, UR8 ;  /* 0x0000000800127c82 */ /* 0x000fe20008000000 */
[----:B------:R-:W-:Y:S01]  /*b0d0*/  UMOV UR19, 0xc0000010 ;  /* 0xc000001000137882 */ /* 0x000fe20000000000 */
[----:B------:R-:W-:Y:S01]  /*b0e0*/  UIADD3 UR8, UR6, 0x40, URZ ;  /* 0x0000004006087890 */ /* 0x000fe2000fffe03f */
[----:B------:R-:W-:Y:S01]  /*b0f0*/  @!P6 FMUL R110, R110, 0.5 ;  /* 0x3f0000006e6ee820 */ /* 0x000fe20000400000 */
[----:B------:R-:W1:Y:S01]  /*b100*/  MUFU.EX2 R106, R106 ;  /* 0x0000006a006a7308 */ /* 0x000e620000000800 */
[----:B--2---:R-:W-:Y:S01]  /*b110*/  @!P5 FMUL R105, R105, R105 ;  /* 0x000000696969d220 */ /* 0x004fe20000400000 */
[----:B------:R-:W-:-:S06]  /*b120*/  FSETP.GEU.AND P5, PT, R111, -126, PT ;  /* 0xc2fc00006f00780b */ /* 0x000fcc0003fae000 */
[----:B------:R-:W2:Y:S07]  /*b130*/  MUFU.EX2 R107, R110 ;  /* 0x0000006e006b7308 */ /* 0x000eae0000000800 */
[----:B------:R-:W-:Y:S01]  /*b140*/  @!P5 FMUL R111, R111, 0.5 ;  /* 0x3f0000006f6fd820 */ /* 0x000fe20000400000 */
[----:B-1----:R-:W-:Y:S01]  /*b150*/  @!P4 FMUL R106, R106, R106 ;  /* 0x0000006a6a6ac220 */ /* 0x002fe20000400000 */
[----:B------:R-:W-:Y:S02]  /*b160*/  FSETP.GEU.AND P4, PT, R109, -126, PT ;  /* 0xc2fc00006d00780b */ /* 0x000fe40003f8e000 */
[----:B------:R-:W1:Y:S01]  /*b170*/  MUFU.EX2 R108, R111 ;  /* 0x0000006f006c7308 */ /* 0x000e620000000800 */
[----:B--2---:R-:W-:Y:S01]  /*b180*/  @!P6 FMUL R107, R107, R107 ;  /* 0x0000006b6b6be220 */ /* 0x004fe20000400000 */
[----:B------:R-:W-:-:S09]  /*b190*/  FSETP.GEU.AND P6, PT, R113, -126, PT ;  /* 0xc2fc00007100780b */ /* 0x000fd20003fce000 */
[----:B------:R-:W-:Y:S01]  /*b1a0*/  @!P4 FMUL R109, R109, 0.5 ;  /* 0x3f0000006d6dc820 */ /* 0x000fe20000400000 */
[----:B-1----:R-:W-:Y:S01]  /*b1b0*/  @!P5 FMUL R108, R108, R108 ;  /* 0x0000006c6c6cd220 */ /* 0x002fe20000400000 */
[----:B------:R-:W-:Y:S02]  /*b1c0*/  WARPGROUP.DEPBAR.LE gsb0, 0x0 ;  /* 0x00008000000079c5 */ /* 0x000fe40000010000 */
[----:B------:R-:W-:Y:S02]  /*b1d0*/  WARPGROUP.ARRIVE ;  /* 0x00000000000079c5 */ /* 0x000fe40000000000 */
[----:B------:R-:W1:Y:S01]  /*b1e0*/  MUFU.EX2 R109, R109 ;  /* 0x0000006d006d7308 */ /* 0x000e620000000800 */
[----:B------:R-:W-:Y:S01]  /*b1f0*/  @!P6 FMUL R113, R113, 0.5 ;  /* 0x3f0000007171e820 */ /* 0x000fe20000400000 */
[----:B------:R-:W-:Y:S02]  /*b200*/  FSETP.GEU.AND P5, PT, R184, -126, PT ;  /* 0xc2fc0000b800780b */ /* 0x000fe40003fae000 */
[----:B------:R-:W-:Y:S01]  /*b210*/  HGMMA.64x16x16.F32.BF16 R152, R24, gdesc[UR8].tnspB, R152, gsb0 ;  /* 0x4020000818987df0 */ /* 0x000fe20008001898 */
[----:B------:R-:W-:Y:S01]  /*b220*/  UIADD3 UR10, UR6, 0x220, URZ ;  /* 0x00000220060a7890 */ /* 0x000fe2000fffe03f */
[----:B------:R-:W-:-:S02]  /*b230*/  UMOV UR11, 0xc0000010 ;  /* 0xc0000010000b7882 */ /* 0x000fc40000000000 */
        /* <DEDUP_REMOVED lines=8> */
[----:B-1----:R-:W-:-:S05]  /*b2c0*/  @!P5 FMUL R111, R111, R111 ;  /* 0x0000006f6f6fd220 */ /* 0x002fca0000400000 */
[----:B------:R-:W1:Y:S01]  /*b2d0*/  MUFU.EX2 R112, R112 ;  /* 0x0000007000707308 */ /* 0x000e620000000800 */
[----:B------:R-:W-:Y:S01]  /*b2e0*/  FSETP.GEU.AND P5, PT, R116, -126, PT ;  /* 0xc2fc00007400780b */ /* 0x000fe20003fae000 */
[----:B------:R-:W-:-:S06]  /*b2f0*/  @!P6 FMUL R114, R114, 0.5 ;  /* 0x3f0000007272e820 */ /* 0x000fcc0000400000 */
[----:B------:R-:W2:Y:S01]  /*b300*/  MUFU.EX2 R113, R114 ;  /* 0x0000007200717308 */ /* 0x000ea20000000800 */
[----:B------:R-:W-:Y:S02]  /*b310*/  WARPGROUP.DEPBAR.LE gsb0, 0x0 ;  /* 0x00008000000079c5 */ /* 0x000fe40000010000 */
[----:B------:R-:W-:Y:S02]  /*b320*/  F2FP.BF16.F32.PACK_AB R24, R34, R33 ;  /* 0x000000212218723e */ /* 0x000fe400000010ff */
[----:B------:R-:W-:Y:S01]  /*b330*/  F2FP.BF16.F32.PACK_AB R25, R182, R181 ;  /* 0x000000b5b619723e */ /* 0x000fe200000010ff */
[----:B------:R-:W-:Y:S01]  /*b340*/  @!P5 FMUL R116, R116, 0.5 ;  /* 0x3f0000007474d820 */ /* 0x000fe20000400000 */
[----:B------:R-:W-:Y:S01]  /*b350*/  F2FP.BF16.F32.PACK_AB R26, R32, R183 ;  /* 0x000000b7201a723e */ /* 0x000fe200000010ff */
[----:B-1----:R-:W-:Y:S01]  /*b360*/  @!P4 FMUL R112, R112, R112 ;  /* 0x000000707070c220 */ /* 0x002fe20000400000 */
[----:B------:R-:W-:Y:S01]  /*b370*/  F2FP.BF16.F32.PACK_AB R27, R36, R37 ;  /* 0x00000025241b723e */ /* 0x000fe200000010ff */
[----:B------:R-:W-:Y:S01]  /*b380*/  FADD R181, R30, R181 ;  /* 0x000000b51eb57221 */ /* 0x000fe20000000000 */
[----:B------:R-:W-:Y:S01]  /*b390*/  FSETP.GEU.AND P4, PT, R115, -126, PT ;  /* 0xc2fc00007300780b */ /* 0x000fe20003f8e000 */
[----:B------:R-:W1:Y:S01]  /*b3a0*/  MUFU.EX2 R116, R116 ;  /* 0x0000007400747308 */ /* 0x000e620000000800 */
[----:B------:R-:W-:Y:S01]  /*b3b0*/  WARPGROUP.ARRIVE ;  /* 0x00000000000079c5 */ /* 0x000fe20000000000 */
[----:B------:R-:W-:Y:S01]  /*b3c0*/  FADD R182, R181, R182 ;  /* 0x000000b6b5b67221 */ /* 0x000fe20000000000 */
[----:B--2---:R-:W-:Y:S01]  /*b3d0*/  @!P6 FMUL R113, R113, R113 ;  /* 0x000000717171e220 */ /* 0x004fe20000400000 */
[----:B------:R-:W-:-:S02]  /*b3e0*/  FSETP.GEU.AND P6, PT, R119, -126, PT ;  /* 0xc2fc00007700780b */ /* 0x000fc40003fce000 */
[----:B------:R-:W-:Y:S01]  /*b3f0*/  FADD R37, R182, R37 ;  /* 0x00000025b6257221 */ /* 0x000fe20000000000 */
[----:B------:R-:W-:Y:S01]  /*b400*/  HGMMA.64x16x16.F32.BF16 R168, R24, gdesc[UR16].tnspB, R168, gsb0 ;  /* 0x4020001018a87df0 */ /* 0x000fe200080018a8 */
[----:B------:R-:W-:Y:S01]  /*b410*/  UMOV UR18, UR8 ;  /* 0x0000000800127c82 */ /* 0x000fe20008000000 */
[----:B------:R-:W-:Y:S01]  /*b420*/  UMOV UR19, 0xc0000010 ;  /* 0xc000001000137882 */ /* 0x000fe20000000000 */
[----:B------:R-:W-:Y:S01]  /*b430*/  UIADD3 UR8, UR6, 0x60, URZ ;  /* 0x0000006006087890 */ /* 0x000fe2000fffe03f */
[----:B------:R-:W-:Y:S01]  /*b440*/  FADD R36, R37, R36 ;  /* 0x0000002425247221 */ /* 0x000fe20000000000 */
[----:B------:R-:W-:Y:S01]  /*b450*/  @!P4 FMUL R115, R115, 0.5 ;  /* 0x3f0000007373c820 */ /* 0x000fe20000400000 */
[----:B-1----:R-:W-:-:S04]  /*b460*/  @!P5 FMUL R116, R116, R116 ;  /* 0x000000747474d220 */ /* 0x002fc80000400000 */
[----:B------:R-:W-:Y:S01]  /*b470*/  @!P6 FMUL R119, R119, 0.5 ;  /* 0x3f0000007777e820 */ /* 0x000fe20000400000 */
[----:B------:R-:W1:Y:S01]  /*b480*/  MUFU.EX2 R115, R115 ;  /* 0x0000007300737308 */ /* 0x000e620000000800 */
[----:B------:R-:W-:-:S07]  /*b490*/  FSETP.GEU.AND P5, PT, R117, -126, PT ;  /* 0xc2fc00007500780b */ /* 0x000fce0003fae000 */
[----:B------:R-:W2:Y:S06]  /*b4a0*/  MUFU.EX2 R114, R119 ;  /* 0x0000007700727308 */ /* 0x000eac0000000800 */
[----:B------:R-:W-:Y:S01]  /*b4b0*/  @!P5 FMUL R117, R117, 0.5 ;  /* 0x3f0000007575d820 */ /* 0x000fe20000400000 */
[----:B-1----:R-:W-:Y:S01]  /*b4c0*/  @!P4 FMUL R115, R115, R115 ;  /* 0x000000737373c220 */ /* 0x002fe20000400000 */
[----:B------:R-:W-:-:S04]  /*b4d0*/  FSETP.GEU.AND P4, PT, R118, -126, PT ;  /* 0xc2fc00007600780b */ /* 0x000fc80003f8e000 */
[----:B------:R-:W1:Y:S01]  /*b4e0*/  MUFU.EX2 R117, R117 ;  /* 0x0000007500757308 */ /* 0x000e620000000800 */
[----:B--2---:R-:W-:Y:S01]  /*b4f0*/  @!P6 FMUL R114, R114, R114 ;  /* 0x000000727272e220 */ /* 0x004fe20000400000 */
[----:B------:R-:W-:Y:S01]  /*b500*/  FSETP.GEU.AND P6, PT, R122, -126, PT ;  /* 0xc2fc00007a00780b */ /* 0x000fe20003fce000 */
[----:B------:R-:W-:Y:S02]  /*b510*/  WARPGROUP.DEPBAR.LE gsb0, 0x0 ;  /* 0x00008000000079c5 */ /* 0x000fe40000010000 */
[----:B------:R-:W-:-:S04]  /*b520*/  WARPGROUP.ARRIVE ;  /* 0x00000000000079c5 */ /* 0x000fc80000000000 */
[----:B------:R-:W-:Y:S01]  /*b530*/  @!P4 FMUL R118, R118, 0.5 ;  /* 0x3f0000007676c820 */ /* 0x000fe20000400000 */
[----:B-1----:R-:W-:Y:S01]  /*b540*/  @!P5 FMUL R117, R117, R117 ;  /* 0x000000757575d220 */ /* 0x002fe20000400000 */
[----:B------:R-:W-:Y:S01]  /*b550*/  HGMMA.64x16x16.F32.BF16 R160, R24, gdesc[UR8].tnspB, R160, gsb0 ;  /* 0x4020000818a07df0 */ /* 0x000fe200080018a0 */
[----:B------:R-:W-:Y:S01]  /*b560*/  UMOV UR10, UR12 ;  /* 0x0000000c000a7c82 */ /* 0x000fe20008000000 */
[----:B------:R-:W-:Y:S01]  /*b570*/  UMOV UR11, 0xc0000010 ;  /* 0xc0000010000b7882 */ /* 0x000fe20000000000 */
[----:B------:R-:W-:Y:S01]  /*b580*/  UIADD3 UR12, UR6, 0x440, URZ ;  /* 0x00000440060c7890 */ /* 0x000fe2000fffe03f */
[----:B------:R-:W1:Y:S01]  /*b590*/  MUFU.EX2 R118, R118 ;  /* 0x0000007600767308 */ /* 0x000e620000000800 */
[----:B------:R-:W-:Y:S01]  /*b5a0*/  FSETP.GEU.AND P5, PT, R123, -126, PT ;  /* 0xc2fc00007b00780b */ /* 0x000fe20003fae000 */
[----:B------:R-:W-:-:S06]  /*b5b0*/  @!P6 FMUL R122, R122, 0.5 ;  /* 0x3f0000007a7ae820 */ /* 0x000fcc0000400000 */
[----:B------:R-:W2:Y:S06]  /*b5c0*/  MUFU.EX2 R13, R122 ;  /* 0x0000007a000d7308 */ /* 0x000eac0000000800 */
[----:B------:R-:W-:Y:S01]  /*b5d0*/  @!P5 FMUL R123, R123, 0.5 ;  /* 0x3f0000007b7bd820 */ /* 0x000fe20000400000 */
[----:B-1----:R-:W-:Y:S01]  /*b5e0*/  @!P4 FMUL R118, R118, R118 ;  /* 0x000000767676c220 */ /* 0x002fe20000400000 */
[----:B------:R-:W-:Y:S01]  /*b5f0*/  FSETP.GEU.AND P4, PT, R124, -126, PT ;  /* 0xc2fc00007c00780b */ /* 0x000fe20003f8e000 */
[----:B--2---:R-:W-:Y:S01]  /*b600*/  @!P6 FMUL R13, R13, R13 ;  /* 0x0000000d0d0de220 */ /* 0x004fe20000400000 */
[----:B------:R-:W-:-:S11]  /*b610*/  FSETP.GEU.AND P6, PT, R125, -126, PT ;  /* 0xc2fc00007d00780b */ /* 0x000fd60003fce000 */
[----:B------:R-:W-:Y:S01]  /*b620*/  @!P4 FMUL R124, R124, 0.5 ;  /* 0x3f0000007c7cc820 */ /* 0x000fe20000400000 */
[----:B------:R-:W-:Y:S02]  /*b630*/  WARPGROUP.DEPBAR.LE gsb0, 0x0 ;  /* 0x00008000000079c5 */ /* 0x000fe40000010000 */
[----:B------:R-:W-:Y:S01]  /*b640*/  WARPGROUP.ARRIVE ;  /* 0x00000000000079c5 */ /* 0x000fe20000000000 */
[----:B------:R-:W-:-:S04]  /*b650*/  @!P6 FMUL R125, R125, 0.5 ;  /* 0x3f0000007d7de820 */ /* 0x000fc80000400000 */
[----:B------:R-:W1:Y:S01]  /*b660*/  MUFU.EX2 R30, R125 ;  /* 0x0000007d001e7308 */ /* 0x000e620000000800 */
[----:B------:R-:W-:Y:S01]  /*b670*/  HGMMA.64x16x16.F32.BF16 R152, R24, gdesc[UR8].tnspB, R152, gsb0 ;  /* 0x4020000818987df0 */ /* 0x000fe20008001898 */
[----:B------:R-:W-:Y:S01]  /*b680*/  UIADD3 UR10, UR6, 0x240, URZ ;  /* 0x00000240060a7890 */ /* 0x000fe2000fffe03f */
[----:B------:R-:W-:Y:S01]  /*b690*/  UMOV UR11, 0xc0000010 ;  /* 0xc0000010000b7882 */ /* 0x000fe20000000000 */
[----:B-1----:R-:W-:Y:S01]  /*b6a0*/  @!P6 FMUL R30, R30, R30 ;  /* 0x0000001e1e1ee220 */ /* 0x002fe20000400000 */
[----:B------:R-:W-:-:S13]  /*b6b0*/  FSETP.GEU.AND P6, PT, R29, -126, PT ;  /* 0xc2fc00001d00780b */ /* 0x000fda0003fce000 */
[----:B------:R-:W-:-:S06]  /*b6c0*/  @!P6 FMUL R29, R29, 0.5 ;  /* 0x3f0000001d1de820 */ /* 0x000fcc0000400000 */
[----:B------:R-:W1:Y:S01]  /*b6d0*/  MUFU.EX2 R29, R29 ;  /* 0x0000001d001d7308 */ /* 0x000e620000000800 */
[----:B------:R-:W-:Y:S02]  /*b6e0*/  WARPGROUP.DEPBAR.LE gsb0, 0x0 ;  /* 0x00008000000079c5 */ /* 0x000fe40000010000 */
[----:B------:R-:W-:Y:S02]  /*b6f0*/  F2FP.BF16.F32.PACK_AB R24, R38, R35 ;  /* 0x000000232618723e */ /* 0x000fe400000010ff */
[----:B------:R-:W-:Y:S01]  /*b700*/  F2FP.BF16.F32.PACK_AB R25, R40, R39 ;  /* 0x000000272819723e */ /* 0x000fe200000010ff */
[----:B------:R-:W-:Y:S01]  /*b710*/  FADD R39, R36, R39 ;  /* 0x0000002724277221 */ /* 0x000fe20000000000 */
[----:B------:R-:W-:Y:S01]  /*b720*/  F2FP.BF16.F32.PACK_AB R26, R45, R44 ;  /* 0x0000002c2d1a723e */ /* 0x000fe200000010ff */
[----:B------:R-:W-:Y:S01]  /*b730*/  FFMA R36, R131, UR7, -R22 ;  /* 0x0000000783247c23 */ /* 0x000fe20008000816 */
[----:B------:R-:W-:Y:S01]  /*b740*/  F2FP.BF16.F32.PACK_AB R27, R43, R46 ;  /* 0x0000002e2b1b723e */ /* 0x000fe200000010ff */
[----:B------:R-:W-:Y:S01]  /*b750*/  FADD R39, R39, R40 ;  /* 0x0000002827277221 */ /* 0x000fe20000000000 */
[----:B-1----:R-:W-:-:S02]  /*b760*/  @!P6 FMUL R29, R29, R29 ;  /* 0x0000001d1d1de220 */ /* 0x002fc40000400000 */
[----:B------:R-:W-:Y:S01]  /*b770*/  WARPGROUP.ARRIVE ;  /* 0x00000000000079c5 */ /* 0x000fe20000000000 */
[----:B------:R-:W-:Y:S01]  /*b780*/  FSETP.GEU.AND P6, PT, R36, -126, PT ;  /* 0xc2fc00002400780b */ /* 0x000fe20003fce000 */
[----:B------:R-:W-:-:S04]  /*b790*/  FADD R46, R39, R46 ;  /* 0x0000002e272e7221 */ /* 0x000fc80000000000 */
[----:B------:R-:W-:Y:S01]  /*b7a0*/  HGMMA.64x16x16.F32.BF16 R168, R24, gdesc[UR16].tnspB, R168, gsb0 ;  /* 0x4020001018a87df0 */ /* 0x000fe200080018a8 */
[----:B------:R-:W-:Y:S01]  /*b7b0*/  UMOV UR18, UR8 ;  /* 0x0000000800127c82 */ /* 0x000fe20008000000 */
[----:B------:R-:W-:Y:S01]  /*b7c0*/  UMOV UR19, 0xc0000010 ;  /* 0xc000001000137882 */ /* 0x000fe20000000000 */
[----:B------:R-:W-:Y:S01]  /*b7d0*/  UIADD3 UR8, UR6, 0x80, URZ ;  /* 0x0000008006087890 */ /* 0x000fe2000fffe03f */
[----:B------:R-:W-:-:S04]  /*b7e0*/  FADD R43, R46, R43 ;  /* 0x0000002b2e2b7221 */ /* 0x000fc80000000000 */
[----:B------:R-:W-:-:S06]  /*b7f0*/  @!P6 FMUL R36, R36, 0.5 ;  /* 0x3f0000002424e820 */ /* 0x000fcc0000400000 */
[----:B------:R-:W1:Y:S02]  /*b800*/  MUFU.EX2 R36, R36 ;  /* 0x0000002400247308 */ /* 0x000e640000000800 */
[----:B-1----:R-:W-:Y:S01]  /*b810*/  @!P6 FMUL R36, R36, R36 ;  /* 0x000000242424e220 */ /* 0x002fe20000400000 */
        /* <DEDUP_REMOVED lines=12> */
[----:B------:R-:W-:Y:S02]  /*b8e0*/  F2FP.BF16.F32.PACK_AB R24, R41, R42 ;  /* 0x0000002a2918723e */ /* 0x000fe400000010ff */
[----:B------:R-:W-:Y:S01]  /*b8f0*/  F2FP.BF16.F32.PACK_AB R25, R49, R48 ;  /* 0x000000303119723e */ /* 0x000fe200000010ff */
[----:B------:R-:W-:Y:S01]  /*b900*/  FADD R48, R43, R48 ;  /* 0x000000302b307221 */ /* 0x000fe20000000000 */
[----:B------:R-:W-:Y:S02]  /*b910*/  F2FP.BF16.F32.PACK_AB R26, R52, R47 ;  /* 0x0000002f341a723e */ /* 0x000fe400000010ff */
[----:B------:R-:W-:Y:S01]  /*b920*/  F2FP.BF16.F32.PACK_AB R27, R54, R53 ;  /* 0x00000035361b723e */ /* 0x000fe200000010ff */
[----:B------:R-:W-:-:S03]  /*b930*/  FADD R48, R48, R49 ;  /* 0x0000003130307221 */ /* 0x000fc60000000000 */
[----:B------:R-:W-:Y:S01]  /*b940*/  WARPGROUP.ARRIVE ;  /* 0x00000000000079c5 */ /* 0x000fe20000000000 */
[----:B------:R-:W-:-:S04]  /*b950*/  FADD R53, R48, R53 ;  /* 0x0000003530357221 */ /* 0x000fc80000000000 */
[----:B------:R-:W-:Y:S01]  /*b960*/  FADD R54, R53, R54 ;  /* 0x0000003635367221 */ /* 0x000fe20000000000 */
[----:B------:R-:W-:Y:S01]  /*b970*/  HGMMA.64x16x16.F32.BF16 R168, R24, gdesc[UR16].tnspB, R168, gsb0 ;  /* 0x4020001018a87df0 */ /* 0x000fe200080018a8 */
[----:B------:R-:W-:Y:S01]  /*b980*/  UMOV UR18, UR8 ;  /* 0x0000000800127c82 */ /* 0x000fe20008000000 */
[----:B------:R-:W-:Y:S01]  /*b990*/  UMOV UR19, 0xc0000010 ;  /* 0xc000001000137882 */ /* 0x000fe20000000000 */
[----:B------:R-:W-:Y:S01]  /*b9a0*/  UIADD3 UR8, UR6, 0xa0, URZ ;  /* 0x000000a006087890 */ /* 0x000fe2000fffe03f */
        /* <DEDUP_REMOVED lines=62> */
[----:B------:R-:W-:Y:S01]  /*bd90*/  FADD R24, R15, R28 ;  /* 0x0000001c0f187221 */ /* 0x000fe20000000000 */
[----:B------:R-:W-:Y:S01]  /*bda0*/  F2FP.BF16.F32.PACK_AB R25, R76, R75 ;  /* 0x0000004b4c19723e */ /* 0x000fe200000010ff */
[----:B------:R-:W1:Y:S01]  /*bdb0*/  MUFU.EX2 R28, R123 ;  /* 0x0000007b001c7308 */ /* 0x000e620000000800 */
[----:B------:R-:W-:Y:S01]  /*bdc0*/  F2FP.BF16.F32.PACK_AB R26, R71, R74 ;  /* 0x0000004a471a723e */ /* 0x000fe200000010ff */
[----:B------:R-:W-:Y:S01]  /*bdd0*/  FADD R24, R24, R23 ;  /* 0x0000001718187221 */ /* 0x000fe20000000000 */
[----:B------:R-:W-:Y:S01]  /*bde0*/  F2FP.BF16.F32.PACK_AB R27, R72, R73 ;  /* 0x00000049481b723e */ /* 0x000fe200000010ff */
[----:B------:R-:W-:Y:S01]  /*bdf0*/  FFMA R23, R126, UR7, -R22 ;  /* 0x000000077e177c23 */ /* 0x000fe20008000816 */
[----:B------:R-:W-:Y:S01]  /*be00*/  FADD R75, R70, R75 ;  /* 0x0000004b464b7221 */ /* 0x000fe20000000000 */
[----:B------:R-:W-:Y:S01]  /*be10*/  FADD R33, R24, R33 ;  /* 0x0000002118217221 */ /* 0x000fe20000000000 */
[----:B------:R-:W-:Y:S01]  /*be20*/  F2FP.BF16.F32.PACK_AB R24, R68, R69 ;  /* 0x000000454418723e */ /* 0x000fe200000010ff */
[----:B------:R-:W2:Y:S01]  /*be30*/  MUFU.EX2 R15, R124 ;  /* 0x0000007c000f7308 */ /* 0x000ea20000000800 */
[----:B------:R-:W-:Y:S01]  /*be40*/  FADD R76, R75, R76 ;  /* 0x0000004c4b4c7221 */ /* 0x000fe20000000000 */
[----:B------:R-:W-:Y:S01]  /*be50*/  FADD R34, R33, R34 ;  /* 0x0000002221227221 */ /* 0x000fe20000000000 */
[----:B------:R-:W-:Y:S01]  /*be60*/  WARPGROUP.ARRIVE ;  /* 0x00000000000079c5 */ /* 0x000fe20000000000 */
[----:B------:R-:W-:Y:S01]  /*be70*/  FFMA R33, R132, UR7, -R21 ;  /* 0x0000000784217c23 */ /* 0x000fe20008000815 */
[----:B------:R-:W-:Y:S01]  /*be80*/  FADD R73, R76, R73 ;  /* 0x000000494c497221 */ /* 0x000fe20000000000 */
[----:B------:R-:W-:Y:S01]  /*be90*/  FADD R183, R34, R183 ;  /* 0x000000b722b77221 */ /* 0x000fe20000000000 */
[----:B------:R-:W-:-:S02]  /*bea0*/  FFMA R34, R129, UR7, -R21 ;  /* 0x0000000781227c23 */ /* 0x000fc40008000815 */
[----:B------:R-:W-:Y:S01]  /*beb0*/  HGMMA.64x16x16.F32.BF16 R168, R24, gdesc[UR16].tnspB, R168, gsb0 ;  /* 0x4020001018a87df0 */ /* 0x000fe200080018a8 */
[----:B------:R-:W-:Y:S01]  /*bec0*/  UMOV UR18, UR8 ;  /* 0x0000000800127c82 */ /* 0x000fe20008000000 */
[----:B------:R-:W-:Y:S01]  /*bed0*/  UMOV UR19, 0xc0000010 ;  /* 0xc000001000137882 */ /* 0x000fe20000000000 */
[----:B------:R-:W-:Y:S01]  /*bee0*/  UIADD3 UR8, UR6, 0x100, URZ ;  /* 0x0000010006087890 */ /* 0x000fe2000fffe03f */
[----:B-1----:R-:W-:Y:S01]  /*bef0*/  @!P5 FMUL R28, R28, R28 ;  /* 0x0000001c1c1cd220 */ /* 0x002fe20000400000 */
[----:B------:R-:W-:Y:S01]  /*bf00*/  FSETP.GEU.AND P5, PT, R23, -126, PT ;  /* 0xc2fc00001700780b */ /* 0x000fe20003fae000 */
[----:B------:R-:W-:Y:S01]  /*bf10*/  FADD R32, R183, R32 ;  /* 0x00000020b7207221 */ /* 0x000fe20000000000 */
[----:B------:R-:W-:Y:S01]  /*bf20*/  FADD R72, R73, R72 ;  /* 0x0000004849487221 */ /* 0x000fe20000000000 */
[----:B--2---:R-:W-:Y:S01]  /*bf30*/  @!P4 FMUL R15, R15, R15 ;  /* 0x0000000f0f0fc220 */ /* 0x004fe20000400000 */
[----:B------:R-:W-:Y:S01]  /*bf40*/  FSETP.GEU.AND P4, PT, R127, -126, PT ;  /* 0xc2fc00007f00780b */ /* 0x000fe20003f8e000 */
[----:B------:R-:W-:-:S04]  /*bf50*/  FADD R35, R32, R35 ;  /* 0x0000002320237221 */ /* 0x000fc80000000000 */
[----:B------:R-:W-:Y:S01]  /*bf60*/  FADD R35, R35, R38 ;  /* 0x0000002623237221 */ /* 0x000fe20000000000 */
[--C-:B------:R-:W-:Y:S01]  /*bf70*/  FFMA R38, R133, UR7, -R21.reuse ;  /* 0x0000000785267c23 */ /* 0x100fe20008000815 */
[----:B------:R-:W-:Y:S02]  /*bf80*/  FFMA R21, R149, UR7, -R21 ;  /* 0x0000000795157c23 */ /* 0x000fe40008000815 */
[----:B------:R-:W-:Y:S01]  /*bf90*/  @!P5 FMUL R23, R23, 0.5 ;  /* 0x3f0000001717d820 */ /* 0x000fe20000400000 */
[----:B------:R-:W-:Y:S01]  /*bfa0*/  FADD R44, R35, R44 ;  /* 0x0000002c232c7221 */ /* 0x000fe20000000000 */
[--C-:B------:R-:W-:Y:S01]  /*bfb0*/  FFMA R35, R134, UR7, -R22.reuse ;  /* 0x0000000786237c23 */ /* 0x100fe20008000816 */
[----:B------:R-:W-:Y:S01]  /*bfc0*/  FFMA R22, R151, UR7, -R22 ;  /* 0x0000000797167c23 */ /* 0x000fe20008000816 */
[----:B------:R-:W-:Y:S01]  /*bfd0*/  @!P4 FMUL R127, R127, 0.5 ;  /* 0x3f0000007f7fc820 */ /* 0x000fe20000400000 */
[----:B------:R-:W-:Y:S01]  /*bfe0*/  FADD R45, R44, R45 ;  /* 0x0000002d2c2d7221 */ /* 0x000fe20000000000 */
[----:B------:R-:W1:Y:S01]  /*bff0*/  MUFU.EX2 R23, R23 ;  /* 0x0000001700177308 */ /* 0x000e620000000800 */
[----:B------:R-:W-:Y:S01]  /*c000*/  FSETP.GEU.AND P6, PT, R35, -126, PT ;  /* 0xc2fc00002300780b */ /* 0x000fe20003fce000 */
[----:B------:R-:W-:Y:S01]  /*c010*/  UMOV UR7, 0xc0000010 ;  /* 0xc000001000077882 */ /* 0x000fe20000000000 */
[----:B------:R-:W-:-:S04]  /*c020*/  FADD R42, R45, R42 ;  /* 0x0000002a2d2a7221 */ /* 0x000fc80000000000 */
[----:B------:R-:W-:Y:S01]  /*c030*/  FADD R42, R42, R41 ;  /* 0x000000292a2a7221 */ /* 0x000fe20000000000 */
[----:B------:R-:W2:Y:S03]  /*c040*/  MUFU.EX2 R32, R127 ;  /* 0x0000007f00207308 */ /* 0x000ea60000000800 */
[----:B------:R-:W-:-:S03]  /*c050*/  FADD R47, R42, R47 ;  /* 0x0000002f2a2f7221 */ /* 0x000fc60000000000 */
[----:B------:R-:W-:Y:S01]  /*c060*/  @!P6 FMUL R35, R35, 0.5 ;  /* 0x3f0000002323e820 */ /* 0x000fe20000400000 */
[----:B------:R-:W-:Y:S01]  /*c070*/  FADD R52, R47, R52 ;  /* 0x000000342f347221 */ /* 0x000fe20000000000 */
[----:B-1----:R-:W-:Y:S01]  /*c080*/  @!P5 FMUL R23, R23, R23 ;  /* 0x000000171717d220 */ /* 0x002fe20000400000 */
[----:B------:R-:W-:Y:S02]  /*c090*/  WARPGROUP.DEPBAR.LE gsb0, 0x0 ;  /* 0x00008000000079c5 */ /* 0x000fe40000010000 */
[----:B------:R-:W-:Y:S01]  /*c0a0*/  WARPGROUP.ARRIVE ;  /* 0x00000000000079c5 */ /* 0x000fe20000000000 */
[----:B------:R-:W-:Y:S01]  /*c0b0*/  FSETP.GEU.AND P5, PT, R34, -126, PT ;  /* 0xc2fc00002200780b */ /* 0x000fe20003fae000 */
[----:B------:R-:W1:Y:S01]  /*c0c0*/  MUFU.EX2 R35, R35 ;  /* 0x0000002300237308 */ /* 0x000e620000000800 */
[----:B------:R-:W-:Y:S01]  /*c0d0*/  FADD R57, R52, R57 ;  /* 0x0000003934397221 */ /* 0x000fe20000000000 */
[----:B--2---:R-:W-:Y:S02]  /*c0e0*/  @!P4 FMUL R32, R32, R32 ;  /* 0x000000202020c220 */ /* 0x004fe40000400000 */
[----:B------:R-:W-:Y:S01]  /*c0f0*/  HGMMA.64x16x16.F32.BF16 R160, R24, gdesc[UR8].tnspB, R160, gsb0 ;  /* 0x4020000818a07df0 */ /* 0x000fe200080018a0 */
[----:B------:R-:W-:Y:S01]  /*c100*/  UMOV UR10, UR12 ;  /* 0x0000000c000a7c82 */ /* 0x000fe20008000000 */
[----:B------:R-:W-:Y:S01]  /*c110*/  UMOV UR11, 0xc0000010 ;  /* 0xc0000010000b7882 */ /* 0x000fe20000000000 */
[----:B------:R-:W-:Y:S01]  /*c120*/  UIADD3 UR12, UR6, 0x4e0, URZ ;  /* 0x000004e0060c7890 */ /* 0x000fe2000fffe03f */
[----:B------:R-:W-:Y:S01]  /*c130*/  FSETP.GEU.AND P4, PT, R31, -126, PT ;  /* 0xc2fc00001f00780b */ /* 0x000fe20003f8e000 */
[----:B------:R-:W-:-:S03]  /*c140*/  FADD R57, R57, R50 ;  /* 0x0000003239397221 */ /* 0x000fc60000000000 */
[----:B------:R-:W-:Y:S01]  /*c150*/  @!P5 FMUL R34, R34, 0.5 ;  /* 0x3f0000002222d820 */ /* 0x000fe20000400000 */
[----:B------:R-:W-:Y:S01]  /*c160*/  FADD R56, R57, R56 ;  /* 0x0000003839387221 */ /* 0x000fe20000000000 */
[----:B-1----:R-:W-:-:S04]  /*c170*/  @!P6 FMUL R35, R35, R35 ;  /* 0x000000232323e220 */ /* 0x002fc80000400000 */
[----:B------:R-:W1:Y:S01]  /*c180*/  MUFU.EX2 R34, R34 ;  /* 0x0000002200227308 */ /* 0x000e620000000800 */
[----:B------:R-:W-:Y:S01]  /*c190*/  FSETP.GEU.AND P6, PT, R137, -126, PT ;  /* 0xc2fc00008900780b */ /* 0x000fe20003fce000 */
[----:B------:R-:W-:Y:S01]  /*c1a0*/  FADD R55, R56, R55 ;  /* 0x0000003738377221 */ /* 0x000fe20000000000 */
[----:B------:R-:W-:-:S03]  /*c1b0*/  @!P4 FMUL R31, R31, 0.5 ;  /* 0x3f0000001f1fc820 */ /* 0x000fc60000400000 */
[----:B------:R-:W-:-:S03]  /*c1c0*/  FADD R60, R55, R60 ;  /* 0x0000003c373c7221 */ /* 0x000fc60000000000 */
[----:B------:R-:W2:Y:S01]  /*c1d0*/  MUFU.EX2 R31, R31 ;  /* 0x0000001f001f7308 */ /* 0x000ea20000000800 */
[----:B------:R-:W-:-:S04]  /*c1e0*/  FADD R67, R60, R67 ;  /* 0x000000433c437221 */ /* 0x000fc80000000000 */
[----:B------:R-:W-:Y:S01]  /*c1f0*/  @!P6 FMUL R137, R137, 0.5 ;  /* 0x3f0000008989e820 */ /* 0x000fe20000400000 */
[----:B------:R-:W-:Y:S01]  /*c200*/  FADD R64, R67, R64 ;  /* 0x0000004043407221 */ /* 0x000fe20000000000 */
[----:B-1----:R-:W-:Y:S01]  /*c210*/  @!P5 FMUL R34, R34, R34 ;  /* 0x000000222222d220 */ /* 0x002fe20000400000 */
[----:B------:R-:W-:Y:S02]  /*c220*/  FSETP.GEU.AND P5, PT, R33, -126, PT ;  /* 0xc2fc00002100780b */ /* 0x000fe40003fae000 */
[----:B------:R-:W-:Y:S01]  /*c230*/  FADD R64, R64, R63 ;  /* 0x0000003f40407221 */ /* 0x000fe20000000000 */
[----:B------:R-:W1:Y:S03]  /*c240*/  MUFU.EX2 R137, R137 ;  /* 0x0000008900897308 */ /* 0x000e660000000800 */
[----:B------:R-:W-:Y:S01]  /*c250*/  FADD R69, R64, R69 ;  /* 0x0000004540457221 */ /* 0x000fe20000000000 */
[----:B--2---:R-:W-:Y:S01]  /*c260*/  @!P4 FMUL R31, R31, R31 ;  /* 0x0000001f1f1fc220 */ /* 0x004fe20000400000 */
[----:B------:R-:W-:Y:S01]  /*c270*/  FSETP.GEU.AND P4, PT, R38, -126, PT ;  /* 0xc2fc00002600780b */ /* 0x000fe20003f8e000 */
[----:B------:R-:W-:-:S02]  /*c280*/  WARPGROUP.DEPBAR.LE gsb0, 0x0 ;  /* 0x00008000000079c5 */ /* 0x000fc40000010000 */
[----:B------:R-:W-:Y:S02]  /*c290*/  WARPGROUP.ARRIVE ;  /* 0x00000000000079c5 */ /* 0x000fe40000000000 */
[----:B------:R-:W-:Y:S01]  /*c2a0*/  @!P5 FMUL R33, R33, 0.5 ;  /* 0x3f0000002121d820 */ /* 0x000fe20000400000 */
[----:B------:R-:W-:-:S03]  /*c2b0*/  FADD R69, R69, R68 ;  /* 0x0000004445457221 */ /* 0x000fc60000000000 */
[----:B------:R-:W-:Y:S01]  /*c2c0*/  HGMMA.64x16x16.F32.BF16 R152, R24, gdesc[UR8].tnspB, R152, gsb0 ;  /* 0x4020000818987df0 */ /* 0x000fe20008001898 */
[----:B------:R-:W-:Y:S01]  /*c2d0*/  UIADD3 UR10, UR6, 0x2e0, URZ ;  /* 0x000002e0060a7890 */ /* 0x000fe2000fffe03f */
[----:B------:R-:W2:Y:S01]  /*c2e0*/  MUFU.EX2 R33, R33 ;  /* 0x0000002100217308 */ /* 0x000ea20000000800 */
[----:B------:R-:W-:Y:S01]  /*c2f0*/  UMOV UR11, 0xc0000010 ;  /* 0xc0000010000b7882 */ /* 0x000fe20000000000 */
[----:B------:R-:W-:Y:S01]  /*c300*/  @!P4 FMUL R38, R38, 0.5 ;  /* 0x3f0000002626c820 */ /* 0x000fe20000400000 */
[----:B-1----:R-:W-:Y:S01]  /*c310*/  @!P6 FMUL R137, R137, R137 ;  /* 0x000000898989e220 */ /* 0x002fe20000400000 */
[----:B------:R-:W-:Y:S01]  /*c320*/  FSETP.GEU.AND P6, PT, R140, -126, PT ;  /* 0xc2fc00008c00780b */ /* 0x000fe20003fce000 */
[----:B------:R-:W-:-:S03]  /*c330*/  FADD R74, R69, R74 ;  /* 0x0000004a454a7221 */ /* 0x000fc60000000000 */
[----:B------:R-:W1:Y:S01]  /*c340*/  MUFU.EX2 R38, R38 ;  /* 0x0000002600267308 */ /* 0x000e620000000800 */
[----:B------:R-:W-:Y:S01]  /*c350*/  FADD R74, R74, R71 ;  /* 0x000000474a4a7221 */ /* 0x000fe20000000000 */
[----:B--2---:R-:W-:Y:S01]  /*c360*/  @!P5 FMUL R33, R33, R33 ;  /* 0x000000212121d220 */ /* 0x004fe20000400000 */
[----:B------:R-:W-:-:S06]  /*c370*/  FSETP.GEU.AND P5, PT, R135, -126, PT ;  /* 0xc2fc00008700780b */ /* 0x000fcc0003fae000 */
[----:B------:R-:W-:Y:S01]  /*c380*/  @!P6 FMUL R140, R140, 0.5 ;  /* 0x3f0000008c8ce820 */ /* 0x000fe20000400000 */
[----:B-1----:R-:W-:Y:S01]  /*c390*/  @!P4 FMUL R38, R38, R38 ;  /* 0x000000262626c220 */ /* 0x002fe20000400000 */
[----:B------:R-:W-:-:S04]  /*c3a0*/  FSETP.GEU.AND P4, PT, R136, -126, PT ;  /* 0xc2fc00008800780b */ /* 0x000fc80003f8e000 */
[----:B------:R-:W1:Y:S01]  /*c3b0*/  MUFU.EX2 R140, R140 ;  /* 0x0000008c008c7308 */ /* 0x000e620000000800 */
[----:B------:R-:W-:-:S07]  /*c3c0*/  @!P5 FMUL R135, R135, 0.5 ;  /* 0x3f0000008787d820 */ /* 0x000fce0000400000 */
[----:B------:R-:W2:Y:S01]  /*c3d0*/  MUFU.EX2 R135, R135 ;  /* 0x0000008700877308 */ /* 0x000ea20000000800 */
[----:B------:R-:W-:Y:S01]  /*c3e0*/  @!P4 FMUL R136, R136, 0.5 ;  /* 0x3f0000008888c820 */ /* 0x000fe20000400000 */
[----:B------:R-:W-:Y:S02]  /*c3f0*/  WARPGROUP.DEPBAR.LE gsb0, 0x0 ;  /* 0x00008000000079c5 */ /* 0x000fe40000010000 */
[----:B------:R-:W-:Y:S01]  /*c400*/  F2FP.BF16.F32.PACK_AB R24, R78, R77 ;  /* 0x0000004d4e18723e */ /* 0x000fe200000010ff */
[----:B------:R-:W-:Y:S01]  /*c410*/  FADD R77, R74, R77 ;  /* 0x0000004d4a4d7221 */ /* 0x000fe20000000000 */
[----:B------:R-:W-:Y:S02]  /*c420*/  F2FP.BF16.F32.PACK_AB R25, R84, R79 ;  /* 0x0000004f5419723e */ /* 0x000fe400000010ff */
[----:B------:R-:W3:Y:S01]  /*c430*/  MUFU.EX2 R136, R136 ;  /* 0x0000008800887308 */ /* 0x000ee20000000800 */
[----:B------:R-:W-:Y:S01]  /*c440*/  F2FP.BF16.F32.PACK_AB R26, R83, R82 ;  /* 0x00000052531a723e */ /* 0x000fe200000010ff */
[----:B-1----:R-:W-:Y:S01]  /*c450*/  @!P6 FMUL R140, R140, R140 ;  /* 0x0000008c8c8ce220 */ /* 0x002fe20000400000 */
[----:B------:R-:W-:Y:S01]  /*c460*/  F2FP.BF16.F32.PACK_AB R27, R81, R88 ;  /* 0x00000058511b723e */ /* 0x000fe200000010ff */
[----:B------:R-:W-:Y:S01]  /*c470*/  FADD R79, R72, R79 ;  /* 0x0000004f484f7221 */ /* 0x000fe20000000000 */
[----:B------:R-:W-:Y:S01]  /*c480*/  FSETP.GEU.AND P6, PT, R143, -126, PT ;  /* 0xc2fc00008f00780b */ /* 0x000fe20003fce000 */
[----:B------:R-:W-:Y:S01]  /*c490*/  FADD R77, R77, R78 ;  /* 0x0000004e4d4d7221 */ /* 0x000fe20000000000 */
[----:B------:R-:W-:Y:S01]  /*c4a0*/  WARPGROUP.ARRIVE ;  /* 0x00000000000079c5 */ /* 0x000fe20000000000 */
[----:B------:R-:W-:Y:S01]  /*c4b0*/  FADD R79, R79, R84 ;  /* 0x000000544f4f7221 */ /* 0x000fe20000000000 */
[----:B--2---:R-:W-:Y:S01]  /*c4c0*/  @!P5 FMUL R135, R135, R135 ;  /* 0x000000878787d220 */ /* 0x004fe20000400000 */
[----:B------:R-:W-:Y:S01]  /*c4d0*/  FSETP.GEU.AND P5, PT, R138, -126, PT ;  /* 0xc2fc00008a00780b */ /* 0x000fe20003fae000 */
[----:B------:R-:W-:Y:S01]  /*c4e0*/  FADD R82, R77, R82 ;  /* 0x000000524d527221 */ /* 0x000fe20000000000 */
[----:B------:R-:W-:Y:S01]  /*c4f0*/  FADD R88, R79, R88 ;  /* 0x000000584f587221 */ /* 0x000fe20000000000 */
[----:B------:R-:W-:Y:S01]  /*c500*/  HGMMA.64x16x16.F32.BF16 R168, R24, gdesc[UR16].tnspB, R168, gsb0 ;  /* 0x4020001018a87df0 */ /* 0x000fe200080018a8 */
[----:B------:R-:W-:Y:S01]  /*c510*/  UMOV UR18, UR8 ;  /* 0x0000000800127c82 */ /* 0x000fe20008000000 */
[----:B------:R-:W-:Y:S01]  /*c520*/  UMOV UR19, 0xc0000010 ;  /* 0xc000001000137882 */ /* 0x000fe20000000000 */
[----:B------:R-:W-:Y:S01]  /*c530*/  UIADD3 UR8, UR6, 0x120, URZ ;  /* 0x0000012006087890 */ /* 0x000fe2000fffe03f */
[----:B---3--:R-:W-:Y:S01]  /*c540*/  @!P4 FMUL R136, R136, R136 ;  /* 0x000000888888c220 */ /* 0x008fe20000400000 */
[----:B------:R-:W-:Y:S01]  /*c550*/  FSETP.GEU.AND P4, PT, R139, -126, PT ;  /* 0xc2fc00008b00780b */ /* 0x000fe20003f8e000 */
[----:B------:R-:W-:Y:S01]  /*c560*/  @!P6 FMUL R143, R143, 0.5 ;  /* 0x3f0000008f8fe820 */ /* 0x000fe20000400000 */
[----:B------:R-:W-:Y:S01]  /*c570*/  FADD R81, R88, R81 ;  /* 0x0000005158517221 */ /* 0x000fe20000000000 */
[----:B------:R-:W-:-:S02]  /*c580*/  FADD R83, R82, R83 ;  /* 0x0000005352537221 */ /* 0x000fc40000000000 */
[----:B------:R-:W-:Y:S02]  /*c590*/  @!P5 FMUL R138, R138, 0.5 ;  /* 0x3f0000008a8ad820 */ /* 0x000fe40000400000 */
[----:B------:R-:W1:Y:S06]  /*c5a0*/  MUFU.EX2 R143, R143 ;  /* 0x0000008f008f7308 */ /* 0x000e6c0000000800 */
[----:B------:R-:W-:Y:S02]  /*c5b0*/  @!P4 FMUL R139, R139, 0.5 ;  /* 0x3f0000008b8bc820 */ /* 0x000fe40000400000 */
[----:B------:R-:W2:Y:S08]  /*c5c0*/  MUFU.EX2 R37, R138 ;  /* 0x0000008a00257308 */ /* 0x000eb00000000800 */
[----:B------:R-:W3:Y:S01]  /*c5d0*/  MUFU.EX2 R139, R139 ;  /* 0x0000008b008b7308 */ /* 0x000ee20000000800 */
[----:B-1----:R-:W-:Y:S01]  /*c5e0*/  @!P6 FMUL R143, R143, R143 ;  /* 0x0000008f8f8fe220 */ /* 0x002fe20000400000 */
[----:B------:R-:W-:Y:S01]  /*c5f0*/  FSETP.GEU.AND P6, PT, R146, -126, PT ;  /* 0xc2fc00009200780b */ /* 0x000fe20003fce000 */
[----:B--2---:R-:W-:Y:S01]  /*c600*/  @!P5 FMUL R37, R37, R37 ;  /* 0x000000252525d220 */ /* 0x004fe20000400000 */
[----:B------:R-:W-:Y:S01]  /*c610*/  FSETP.GEU.AND P5, PT, R141, -126, PT ;  /* 0xc2fc00008d00780b */ /* 0x000fe20003fae000 */
[----:B------:R-:W-:-:S02]  /*c620*/  WARPGROUP.DEPBAR.LE gsb0, 0x0 ;  /* 0x00008000000079c5 */ /* 0x000fc40000010000 */
[----:B------:R-:W-:Y:S01]  /*c630*/  WARPGROUP.ARRIVE ;  /* 0x00000000000079c5 */ /* 0x000fe20000000000 */
[----:B---3--:R-:W-:Y:S01]  /*c640*/  @!P4 FMUL R139, R139, R139 ;  /* 0x0000008b8b8bc220 */ /* 0x008fe20000400000 */
[----:B------:R-:W-:-:S06]  /*c650*/  FSETP.GEU.AND P4, PT, R142, -126, PT ;  /* 0xc2fc00008e00780b */ /* 0x000fcc0003f8e000 */
[----:B------:R-:W-:Y:S01]  /*c660*/  @!P6 FMUL R146, R146, 0.5 ;  /* 0x3f0000009292e820 */ /* 0x000fe20000400000 */
[----:B------:R-:W-:Y:S01]  /*c670*/  HGMMA.64x16x16.F32.BF16 R160, R24, gdesc[UR8].tnspB, R160, gsb0 ;  /* 0x4020000818a07df0 */ /* 0x000fe200080018a0 */
[----:B------:R-:W-:Y:S01]  /*c680*/  UMOV UR10, UR12 ;  /* 0x0000000c000a7c82 */ /* 0x000fe20008000000 */
[----:B------:R-:W-:Y:S01]  /*c690*/  UMOV UR11, 0xc0000010 ;  /* 0xc0000010000b7882 */ /* 0x000fe20000000000 */
[----:B------:R-:W-:Y:S01]  /*c6a0*/  UIADD3 UR12, UR6, 0x500, URZ ;  /* 0x00000500060c7890 */ /* 0x000fe2000fffe03f */
[----:B------:R-:W-:Y:S01]  /*c6b0*/  @!P5 FMUL R141, R141, 0.5 ;  /* 0x3f0000008d8dd820 */ /* 0x000fe20000400000 */
[----:B------:R-:W1:Y:S01]  /*c6c0*/  MUFU.EX2 R41, R146 ;  /* 0x0000009200297308 */ /* 0x000e620000000800 */
[----:B------:R-:W-:-:S07]  /*c6d0*/  @!P4 FMUL R142, R142, 0.5 ;  /* 0x3f0000008e8ec820 */ /* 0x000fce0000400000 */
[----:B------:R-:W2:Y:S08]  /*c6e0*/  MUFU.EX2 R141, R141 ;  /* 0x0000008d008d7308 */ /* 0x000eb00000000800 */
[----:B------:R-:W3:Y:S01]  /*c6f0*/  MUFU.EX2 R39, R142 ;  /* 0x0000008e00277308 */ /* 0x000ee20000000800 */
[----:B-1----:R-:W-:Y:S01]  /*c700*/  @!P6 FMUL R41, R41, R41 ;  /* 0x000000292929e220 */ /* 0x002fe20000400000 */
[----:B------:R-:W-:Y:S01]  /*c710*/  FSETP.GEU.AND P6, PT, R21, -126, PT ;  /* 0xc2fc00001500780b */ /* 0x000fe20003fce000 */
[----:B--2---:R-:W-:Y:S01]  /*c720*/  @!P5 FMUL R141, R141, R141 ;  /* 0x0000008d8d8dd220 */ /* 0x004fe20000400000 */
[----:B------:R-:W-:-:S11]  /*c730*/  FSETP.GEU.AND P5, PT, R144, -126, PT ;  /* 0xc2fc00009000780b */ /* 0x000fd60003fae000 */
[----:B------:R-:W-:Y:S01]  /*c740*/  @!P6 FMUL R21, R21, 0.5 ;  /* 0x3f0000001515e820 */ /* 0x000fe20000400000 */
[----:B---3--:R-:W-:Y:S01]  /*c750*/  @!P4 FMUL R39, R39, R39 ;  /* 0x000000272727c220 */ /* 0x008fe20000400000 */
[----:B------:R-:W-:Y:S01]  /*c760*/  FSETP.GEU.AND P4, PT, R145, -126, PT ;  /* 0xc2fc00009100780b */ /* 0x000fe20003f8e000 */
[----:B------:R-:W-:Y:S02]  /*c770*/  WARPGROUP.DEPBAR.LE gsb0, 0x0 ;  /* 0x00008000000079c5 */ /* 0x000fe40000010000 */
[----:B------:R-:W-:Y:S01]  /*c780*/  WARPGROUP.ARRIVE ;  /* 0x00000000000079c5 */ /* 0x000fe20000000000 */
[----:B------:R-:W-:Y:S01]  /*c790*/  @!P5 FMUL R144, R144, 0.5 ;  /* 0x3f0000009090d820 */ /* 0x000fe20000400000 */
[----:B------:R-:W1:Y:S04]  /*c7a0*/  MUFU.EX2 R21, R21 ;  /* 0x0000001500157308 */ /* 0x000e680000000800 */
[----:B------:R-:W-:Y:S01]  /*c7b0*/  HGMMA.64x16x16.F32.BF16 R152, R24, gdesc[UR8].tnspB, R152, gsb0 ;  /* 0x4020000818987df0 */ /* 0x000fe20008001898 */
[----:B------:R-:W-:-:S03]  /*c7c0*/  UIADD3 UR10, UR6, 0x300, URZ ;  /* 0x00000300060a7890 */ /* 0x000fc6000fffe03f */
[----:B------:R-:W-:Y:S01]  /*c7d0*/  @!P4 FMUL R145, R145, 0.5 ;  /* 0x3f0000009191c820 */ /* 0x000fe20000400000 */
[----:B------:R-:W-:Y:S01]  /*c7e0*/  UMOV UR11, 0xc0000010 ;  /* 0xc0000010000b7882 */ /* 0x000fe20000000000 */
[----:B------:R-:W2:Y:S08]  /*c7f0*/  MUFU.EX2 R144, R144 ;  /* 0x0000009000907308 */ /* 0x000eb00000000800 */
[----:B------:R-:W3:Y:S01]  /*c800*/  MUFU.EX2 R145, R145 ;  /* 0x0000009100917308 */ /* 0x000ee20000000800 */
[----:B-1----:R-:W-:Y:S01]  /*c810*/  @!P6 FMUL R21, R21, R21 ;  /* 0x000000151515e220 */ /* 0x002fe20000400000 */
[----:B--2---:R-:W-:Y:S01]  /*c820*/  @!P5 FMUL R144, R144, R144 ;  /* 0x000000909090d220 */ /* 0x004fe20000400000 */
[----:B------:R-:W-:Y:S01]  /*c830*/  FSETP.GEU.AND P5, PT, R147, -126, PT ;  /* 0xc2fc00009300780b */ /* 0x000fe20003fae000 */
[----:B---3--:R-:W-:Y:S01]  /*c840*/  @!P4 FMUL R145, R145, R145 ;  /* 0x000000919191c220 */ /* 0x008fe20000400000 */
[----:B------:R-:W-:-:S11]  /*c850*/  FSETP.GEU.AND P4, PT, R148, -126, PT ;  /* 0xc2fc00009400780b */ /* 0x000fd60003f8e000 */
[----:B------:R-:W-:-:S06]  /*c860*/  @!P5 FMUL R147, R147, 0.5 ;  /* 0x3f0000009393d820 */ /* 0x000fcc0000400000 */
[----:B------:R-:W1:Y:S01]  /*c870*/  MUFU.EX2 R147, R147 ;  /* 0x0000009300937308 */ /* 0x000e620000000800 */
[----:B------:R-:W-:Y:S02]  /*c880*/  WARPGROUP.DEPBAR.LE gsb0, 0x0 ;  /* 0x00008000000079c5 */ /* 0x000fe40000010000 */
        /* <DEDUP_REMOVED lines=8> */
[----:B------:R-:W-:Y:S01]  /*c910*/  @!P4 FMUL R148, R148, 0.5 ;  /* 0x3f0000009494c820 */ /* 0x000fe20000400000 */
[----:B------:R-:W-:Y:S01]  /*c920*/  FADD R91, R80, R91 ;  /* 0x0000005b505b7221 */ /* 0x000fe20000000000 */
[----:B------:R-:W-:Y:S01]  /*c930*/  WARPGROUP.ARRIVE ;  /* 0x00000000000079c5 */ /* 0x000fe20000000000 */
[----:B------:R-:W-:-:S02]  /*c940*/  FADD R92, R87, R92 ;  /* 0x0000005c575c7221 */ /* 0x000fc40000000000 */
[----:B------:R-:W-:Y:S01]  /*c950*/  FADD R91, R91, R90 ;  /* 0x0000005a5b5b7221 */ /* 0x000fe20000000000 */
[----:B------:R-:W2:Y:S01]  /*c960*/  MUFU.EX2 R148, R148 ;  /* 0x0000009400947308 */ /* 0x000ea20000000800 */
[----:B------:R-:W-:Y:S01]  /*c970*/  FADD R92, R92, R97 ;  /* 0x000000615c5c7221 */ /* 0x000fe20000000000 */
[----:B------:R-:W-:Y:S01]  /*c980*/  HGMMA.64x16x16.F32.BF16 R168, R24, gdesc[UR16].tnspB, R168, gsb0 ;  /* 0x4020001018a87df0 */ /* 0x000fe200080018a8 */
[----:B------:R-:W-:Y:S01]  /*c990*/  UMOV UR18, UR8 ;  /* 0x0000000800127c82 */ /* 0x000fe20008000000 */
[----:B------:R-:W-:Y:S01]  /*c9a0*/  UMOV UR19, 0xc0000010 ;  /* 0xc000001000137882 */ /* 0x000fe20000000000 */
[----:B------:R-:W-:Y:S01]  /*c9b0*/  UIADD3 UR8, UR6, 0x140, URZ ;  /* 0x0000014006087890 */ /* 0x000fe2000fffe03f */
[----:B-1----:R-:W-:Y:S01]  /*c9c0*/  @!P5 FMUL R147, R147, R147 ;  /* 0x000000939393d220 */ /* 0x002fe20000400000 */
[----:B------:R-:W-:Y:S01]  /*c9d0*/  FSETP.GEU.AND P5, PT, R150, -126, PT ;  /* 0xc2fc00009600780b */ /* 0x000fe20003fae000 */
[----:B--2---:R-:W-:Y:S01]  /*c9e0*/  @!P4 FMUL R148, R148, R148 ;  /* 0x000000949494c220 */ /* 0x004fe20000400000 */
[----:B------:R-:W-:-:S11]  /*c9f0*/  FSETP.GEU.AND P4, PT, R22, -126, PT ;  /* 0xc2fc00001600780b */ /* 0x000fd60003f8e000 */
[----:B------:R-:W-:Y:S02]  /*ca00*/  @!P5 FMUL R150, R150, 0.5 ;  /* 0x3f0000009696d820 */ /* 0x000fe40000400000 */
[----:B------:R-:W-:Y:S01]  /*ca10*/  @!P4 FMUL R22, R22, 0.5 ;  /* 0x3f0000001616c820 */ /* 0x000fe20000400000 */
        /* <DEDUP_REMOVED lines=19> */
[----:B------:R-:W-:-:S02]  /*cb50*/  FADD R94, R95, R94 ;  /* 0x0000005e5f5e7221 */ /* 0x000fc40000000000 */
[----:B------:R-:W-:Y:S01]  /*cb60*/  FADD R93, R96, R93 ;  /* 0x0000005d605d7221 */ /* 0x000fe20000000000 */
[----:B------:R-:W-:Y:S01]  /*cb70*/  WARPGROUP.ARRIVE ;  /* 0x00000000000079c5 */ /* 0x000fe20000000000 */
[----:B------:R-:W-:Y:S02]  /*cb80*/  FADD R99, R94, R99 ;  /* 0x000000635e637221 */ /* 0x000fe40000000000 */
[----:B------:R-:W-:Y:S02]  /*cb90*/  FADD R98, R93, R98 ;  /* 0x000000625d627221 */ /* 0x000fe40000000000 */
[----:B------:R-:W-:Y:S01]  /*cba0*/  FADD R99, R99, R100 ;  /* 0x0000006463637221 */ /* 0x000fe20000000000 */
[----:B------:R-:W-:Y:S01]  /*cbb0*/  HGMMA.64x16x16.F32.BF16 R168, R24, gdesc[UR16].tnspB, R168, gsb0 ;  /* 0x4020001018a87df0 */ /* 0x000fe200080018a8 */
[----:B------:R-:W-:Y:S01]  /*cbc0*/  UMOV UR18, UR8 ;  /* 0x0000000800127c82 */ /* 0x000fe20008000000 */
[----:B------:R-:W-:Y:S01]  /*cbd0*/  UMOV UR19, 0xc0000010 ;  /* 0xc000001000137882 */ /* 0x000fe20000000000 */
[----:B------:R-:W-:Y:S01]  /*cbe0*/  UIADD3 UR8, UR6, 0x160, URZ ;  /* 0x0000016006087890 */ /* 0x000fe2000fffe03f */
[----:B------:R-:W-:-:S02]  /*cbf0*/  WARPGROUP.DEPBAR.LE gsb0, 0x0 ;  /* 0x00008000000079c5 */ /* 0x000fc40000010000 */
        /* <DEDUP_REMOVED lines=77> */
[----:B------:R-:W1:Y:S01]  /*d0d0*/  MUFU.EX2 R13, R22 ;  /* 0x00000016000d7308 */ /* 0x000e620000000800 */
[----:B------:R-:W-:Y:S01]  /*d0e0*/  WARPGROUP.ARRIVE ;  /* 0x00000000000079c5 */ /* 0x000fe20000000000 */
[----:B------:R-:W-:Y:S01]  /*d0f0*/  FADD R15, R118, R15 ;  /* 0x0000000f760f7221 */ /* 0x000fe20000000000 */
[----:B------:R-:W-:Y:S01]  /*d100*/  FADD R23, R28, R23 ;  /* 0x000000171c177221 */ /* 0x000fe20000000000 */
[----:B------:R-:W-:Y:S02]  /*d110*/  F2FP.BF16.F32.PACK_AB R28, R145, R144 ;  /* 0x00000090911c723e */ /* 0x000fe400000010ff */
[----:B------:R-:W-:Y:S01]  /*d120*/  FADD R30, R15, R30 ;  /* 0x0000001e0f1e7221 */ /* 0x000fe20000000000 */
[----:B------:R-:W-:Y:S01]  /*d130*/  HGMMA.64x16x16.F32.BF16 R168, R24, gdesc[UR16].tnspB, R168, gsb0 ;  /* 0x4020001018a87df0 */ /* 0x000fe200080018a8 */
[----:B------:R-:W-:Y:S01]  /*d140*/  UMOV UR18, UR8 ;  /* 0x0000000800127c82 */ /* 0x000fe20008000000 */
[----:B------:R-:W-:Y:S01]  /*d150*/  UMOV UR19, 0xc0000010 ;  /* 0xc000001000137882 */ /* 0x000fe20000000000 */
[----:B------:R-:W-:Y:S01]  /*d160*/  UIADD3 UR8, UR6, 0x1c0, URZ ;  /* 0x000001c006087890 */ /* 0x000fe2000fffe03f */
[----:B------:R-:W-:Y:S01]  /*d170*/  FADD R32, R23, R32 ;  /* 0x0000002017207221 */ /* 0x000fe20000000000 */
[C---:B------:R-:W-:Y:S01]  /*d180*/  LEA R15, R7.reuse, R14, 0x3 ;  /* 0x0000000e070f7211 */ /* 0x040fe200078e18ff */
[----:B------:R-:W-:-:S03]  /*d190*/  VIADD R7, R7, 0x1 ;  /* 0x0000000107077836 */ /* 0x000fc60000000000 */
[----:B------:R-:W-:Y:S01]  /*d1a0*/  PRMT R15, RZ, 0x654, R15 ;  /* 0x00000654ff0f7816 */ /* 0x000fe2000000000f */
[----:B-1----:R-:W-:Y:S01]  /*d1b0*/  @!P4 FMUL R13, R13, R13 ;  /* 0x0000000d0d0dc220 */ /* 0x002fe20000400000 */
[----:B------:R-:W-:Y:S02]  /*d1c0*/  ISETP.NE.AND P4, PT, R17, 0x4, PT ;  /* 0x000000041100780c */ /* 0x000fe40003f85270 */
[----:B------:R-:W-:Y:S02]  /*d1d0*/  ISETP.NE.AND P3, PT, R7, 0x4, PT ;  /* 0x000000040700780c */ /* 0x000fe40003f65270 */
[----:B------:R-:W-:Y:S02]  /*d1e0*/  SEL R17, R17, RZ, P4 ;  /* 0x000000ff11117207 */ /* 0x000fe40002000000 */
[----:B------:R-:W-:Y:S01]  /*d1f0*/  SEL R7, R7, RZ, P3 ;  /* 0x000000ff07077207 */ /* 0x000fe20001800000 */
        /* <DEDUP_REMOVED lines=22> */
[----:B------:R-:W-:Y:S01]  /*d360*/  WARPGROUP.ARRIVE ;  /* 0x00000000000079c5 */ /* 0x000fe20000000000 */
[----:B------:R-:W-:Y:S01]  /*d370*/  F2FP.BF16.F32.PACK_AB R30, R21, R148 ;  /* 0x00000094151e723e */ /* 0x000fe200000010ff */
[----:B------:R-:W-:Y:S01]  /*d380*/  FADD R36, R36, R35 ;  /* 0x0000002324247221 */ /* 0x000fe20000000000 */
[----:B------:R-:W-:-:S03]  /*d390*/  FADD R33, R33, R38 ;  /* 0x0000002621217221 */ /* 0x000fc60000000000 */
[----:B------:R-:W-:Y:S01]  /*d3a0*/  HGMMA.64x16x16.F32.BF16 R168, R24, gdesc[UR16].tnspB, R168, gsb0 ;  /* 0x4020001018a87df0 */ /* 0x000fe200080018a8 */
[----:B------:R-:W-:Y:S01]  /*d3b0*/  UMOV UR18, UR8 ;  /* 0x0000000800127c82 */ /* 0x000fe20008000000 */
[----:B------:R-:W-:Y:S01]  /*d3c0*/  UMOV UR19, 0xc0000010 ;  /* 0xc000001000137882 */ /* 0x000fe20000000000 */
[----:B------:R-:W-:Y:S01]  /*d3d0*/  UIADD3 UR8, UR6, 0x1e0, URZ ;  /* 0x000001e006087890 */ /* 0x000fe2000fffe03f */
[----:B------:R-:W-:Y:S01]  /*d3e0*/  FADD R36, R36, R135 ;  /* 0x0000008724247221 */ /* 0x000fe20000000000 */
[----:B------:R-:W-:-:S03]  /*d3f0*/  FADD R33, R33, R136 ;  /* 0x0000008821217221 */ /* 0x000fc60000000000 */
        /* <DEDUP_REMOVED lines=11> */
[----:B------:R-:W-:Y:S01]  /*d4b0*/  FADD R33, R33, R148 ;  /* 0x0000009421217221 */ /* 0x000fe20000000000 */
        /* <DEDUP_REMOVED lines=13> */
[----:B------:R-:W-:Y:S02]  /*d590*/  F2FP.BF16.F32.PACK_AB R25, R139, R37 ;  /* 0x000000258b19723e */ /* 0x000fe400000010ff */
[----:B------:R-:W-:Y:S02]  /*d5a0*/  F2FP.BF16.F32.PACK_AB R26, R141, R140 ;  /* 0x0000008c8d1a723e */ /* 0x000fe400000010ff */
[----:B------:R-:W-:-:S04]  /*d5b0*/  F2FP.BF16.F32.PACK_AB R27, R143, R39 ;  /* 0x000000278f1b723e */ /* 0x000fc800000010ff */
[----:B------:R-:W-:-:S06]  /*d5c0*/  WARPGROUP.ARRIVE ;  /* 0x00000000000079c5 */ /* 0x000fcc0000000000 */
[----:B------:R-:W-:Y:S01]  /*d5d0*/  HGMMA.64x16x16.F32.BF16 R168, R24, gdesc[UR16].tnspB, R168, gsb0 ;  /* 0x4020001018a87df0 */ /* 0x000fe200080018a8 */
[----:B------:R-:W-:Y:S01]  /*d5e0*/  UMOV UR18, UR8 ;  /* 0x0000000800127c82 */ /* 0x000fe20008000000 */
        /* <DEDUP_REMOVED lines=8> */
[----:B------:R-:W-:Y:S01]  /*d670*/  HGMMA.64x16x16.F32.BF16 R152, R24, gdesc[UR8].tnspB, R152, gsb0 ;  /* 0x4020000818987df0 */ /* 0x000fe20008001898 */
[----:B------:R-:W-:Y:S01]  /*d680*/  UIADD3 UR10, UR6, 0x3e0, URZ ;  /* 0x000003e0060a7890 */ /* 0x000fe2000fffe03f */
[----:B------:R-:W-:Y:S01]  /*d690*/  UMOV UR11, 0xc0000010 ;  /* 0xc0000010000b7882 */ /* 0x000fe20000000000 */
[----:B------:R-:W-:Y:S01]  /*d6a0*/  UIADD3 UR6, UR6, 0x5e0, URZ ;  /* 0x000005e006067890 */ /* 0x000fe2000fffe03f */
[----:B------:R-:W-:Y:S02]  /*d6b0*/  WARPGROUP.DEPBAR.LE gsb0, 0x0 ;  /* 0x00008000000079c5 */ /* 0x000fe40000010000 */
[----:B------:R-:W1:Y:S02]  /*d6c0*/  MUFU.EX2 R25, R150 ;  /* 0x0000009600197308 */ /* 0x000e640000000800 */
[----:B-1----:R-:W-:-:S04]  /*d6d0*/  @!P5 FMUL R25, R25, R25 ;  /* 0x000000191919d220 */ /* 0x002fc80000400000 */
[----:B------:R-:W-:Y:S01]  /*d6e0*/  FADD R36, R36, R25 ;  /* 0x0000001924247221 */ /* 0x000fe20000000000 */
[----:B------:R-:W-:-:S03]  /*d6f0*/  F2FP.BF16.F32.PACK_AB R31, R13, R25 ;  /* 0x000000190d1f723e */ /* 0x000fc600000010ff */
[----:B------:R-:W-:Y:S01]  /*d700*/  FADD R13, R36, R13 ;  /* 0x0000000d240d7221 */ /* 0x000fe20000000000 */
[----:B------:R-:W-:-:S06]  /*d710*/  WARPGROUP.ARRIVE ;  /* 0x00000000000079c5 */ /* 0x000fcc0000000000 */
[----:B------:R-:W-:Y:S03]  /*d720*/  HGMMA.64x16x16.F32.BF16 R168, R28, gdesc[UR16].tnspB, R168, gsb0 ;  /* 0x402000101ca87df0 */ /* 0x000fe600080018a8 */
[----:B------:R-:W-:Y:S02]  /*d730*/  WARPGROUP.DEPBAR.LE gsb0, 0x0 ;  /* 0x00008000000079c5 */ /* 0x000fe40000010000 */
[----:B------:R-:W-:-:S06]  /*d740*/  WARPGROUP.ARRIVE ;  /* 0x00000000000079c5 */ /* 0x000fcc0000000000 */
[----:B------:R-:W-:Y:S03]  /*d750*/  HGMMA.64x16x16.F32.BF16 R160, R28, gdesc[UR8].tnspB, R160, gsb0 ;  /* 0x402000081ca07df0 */ /* 0x000fe600080018a0 */
[----:B------:R-:W-:Y:S02]  /*d760*/  WARPGROUP.DEPBAR.LE gsb0, 0x0 ;  /* 0x00008000000079c5 */ /* 0x000fe40000010000 */
[----:B------:R-:W-:-:S06]  /*d770*/  WARPGROUP.ARRIVE ;  /* 0x00000000000079c5 */ /* 0x000fcc0000000000 */
[----:B------:R-:W-:Y:S03]  /*d780*/  HGMMA.64x16x16.F32.BF16 R152, R28, gdesc[UR4].tnspB, R152, gsb0 ;  /* 0x402000041c987df0 */ /* 0x000fe60008001898 */
[----:B------:R-:W-:Y:S02]  /*d790*/  WARPGROUP.DEPBAR.LE gsb0, 0x0 ;  /* 0x00008000000079c5 */ /* 0x000fe40000010000 */
[----:B------:R1:W-:Y:S02]  /*d7a0*/  SYNCS.ARRIVE.TRANS64.RED.A1T0 RZ, [R15+URZ], RZ ;  /* 0x000000ff0fff79a7 */ /* 0x0003e4000810043f */
[----:B-1----:R-:W-:-:S04]  /*d7b0*/  SEL R15, RZ, 0x1, P4 ;  /* 0x00000001ff0f7807 */ /* 0x002fc80002000000 */
[----:B------:R-:W-:Y:S01]  /*d7c0*/  LOP3.LUT R4, R4, R15, RZ, 0x3c, !PT ;  /* 0x0000000f04047212 */ /* 0x000fe200078e3cff */
[----:B------:R-:W-:Y:S01]  /*d7d0*/  FADD R15, R33, R21 ;  /* 0x00000015210f7221 */ /* 0x000fe20000000000 */
[----:B------:R-:W-:Y:S06]  /*d7e0*/  @P2 BRA `(.L_x_31) ;  /* 0x0000000000d82947 */ /* 0x000fec0003800000 */
[----:B------:R-:W-:Y:S01]  /*d7f0*/  ISETP.LT.OR P2, PT, R8, 0x1, !P0 ;  /* 0x000000010800780c */ /* 0x000fe20004741670 */
[----:B------:R-:W-:-:S12]  /*d800*/  BSSY B0, `(.L_x_32) ;  /* 0x0000033000007945 */ /* 0x000fd80003800000 */
[----:B------:R-:W-:Y:S05]  /*d810*/  @P2 BRA `(.L_x_33) ;  /* 0x0000000000c42947 */ /* 0x000fea0003800000 */
[----:B------:R-:W-:Y:S02]  /*d820*/  ISETP.NE.AND P3, PT, R0, RZ, PT ;  /* 0x000000ff0000720c */ /* 0x000fe40003f65270 */
[----:B------:R-:W-:Y:S02]  /*d830*/  LEA R21, R5, R2, 0x3 ;  /* 0x0000000205157211 */ /* 0x000fe400078e18ff */
[----:B------:R-:W-:-:S09]  /*d840*/  SHF.L.U32 R22, R6, 0x1f, RZ ;  /* 0x0000001f06167819 */ /* 0x000fd200000006ff */
.L_x_34:
        /* <DEDUP_REMOVED lines=10> */
.L_x_35:
[----:B-12---:R-:W-:Y:S01]  /*d8f0*/  IMAD R22, R5, 0x6000, R2 ;  /* 0x0000600005167824 */ /* 0x006fe200078e0202 */
[----:B------:R-:W-:Y:S01]  /*d900*/  R2UR UR25, R21 ;  /* 0x00000000151972ca */ /* 0x000fe200000e0000 */
[----:B------:R-:W-:Y:S01]  /*d910*/  UIADD3 UR6, UP0, UR22, 0x2f0, URZ ;  /* 0x000002f016067890 */ /* 0x000fe2000ff1e03f */
[----:B------:R-:W-:Y:S01]  /*d920*/  R2UR UR27, R9 ;  /* 0x00000000091b72ca */ /* 0x000fe200000e0000 */
[----:B------:R-:W-:Y:S01]  /*d930*/  UMOV UR30, 0x0 ;  /* 0x00000000001e7882 */ /* 0x000fe20000000000 */
[----:B------:R-:W-:Y:S01]  /*d940*/  R2UR UR8, R22 ;  /* 0x00000000160872ca */ /* 0x000fe200000e0000 */
[----:B------:R-:W-:Y:S01]  /*d950*/  UIADD3.X UR7, URZ, UR23, URZ, UP0, !UPT ;  /* 0x000000173f077290 */ /* 0x000fe200087fe43f */
[----:B------:R-:W-:Y:S01]  /*d960*/  VIADD R5, R5, 0x1 ;  /* 0x0000000105057836 */ /* 0x000fe20000000000 */
[----:B------:R-:W-:Y:S01]  /*d970*/  UMOV UR31, 0x10000000 ;  /* 0x10000000001f7882 */ /* 0x000fe20000000000 */
[----:B------:R-:W-:Y:S01]  /*d980*/  UMOV UR26, URZ ;  /* 0x0000003f001a7c82 */ /* 0x000fe20008000000 */
[----:B------:R-:W-:Y:S01]  /*d990*/  UMOV UR28, UR36 ;  /* 0x00000024001c7c82 */ /* 0x000fe20008000000 */
[----:B------:R-:W-:Y:S01]  /*d9a0*/  UMOV UR29, UR37 ;  /* 0x00000025001d7c82 */ /* 0x000fe20008000000 */
[----:B------:R-:W-:Y:S01]  /*d9b0*/  UMOV UR18, 0x10 ;  /* 0x0000001000127882 */ /* 0x000fe20000000000 */
[----:B------:R-:W-:Y:S01]  /*d9c0*/  UMOV UR20, UR36 ;  /* 0x0000002400147c82 */ /* 0x000fe20008000000 */
[----:B------:R-:W-:Y:S01]  /*d9d0*/  UIADD3 UR25, UR25, 0x19800, URZ ;  /* 0x0001980019197890 */ /* 0x000fe2000fffe03f */
[----:B------:R-:W-:Y:S01]  /*d9e0*/  ISETP.NE.AND P2, PT, R5, 0x4, PT ;  /* 0x000000040500780c */ /* 0x000fe20003f45270 */
[----:B------:R-:W-:Y:S01]  /*d9f0*/  USHF.L.U32 UR27, UR27, 0x8, URZ ;  /* 0x000000081b1b7899 */ /* 0x000fe2000800063f */
[----:B------:R-:W-:Y:S01]  /*da00*/  IADD3 R9, R9, 0x1, RZ ;  /* 0x0000000109097810 */ /* 0x000fe20007ffe0ff */
        /* <DEDUP_REMOVED lines=9> */
[----:B------:R-:W-:Y:S01]  /*daa0*/  UMOV UR10, 0x20 ;  /* 0x00000020000a7882 */ /* 0x000fe20000000000 */
[----:B------:R-:W-:Y:S01]  /*dab0*/  UMOV UR12, UR36 ;  /* 0x00000024000c7c82 */ /* 0x000fe20008000000 */
[----:B------:R-:W-:Y:S01]  /*dac0*/  UMOV UR13, UR37 ;  /* 0x00000025000d7c82 */ /* 0x000fe20008000000 */
[----:B------:R-:W-:Y:S01]  /*dad0*/  UMOV UR9, UR25 ;  /* 0x0000001900097c82 */ /* 0x000fe20008000000 */
[----:B------:R1:W-:Y:S01]  /*dae0*/  UTMALDG.4D [UR24], [UR6], desc[UR30] ;  /* 0x00001e18060075b4 */ /* 0x0003e20008019000 */
[----:B------:R-:W-:Y:S01]  /*daf0*/  UMOV UR11, UR27 ;  /* 0x0000001b000b7c82 */ /* 0x000fe20008000000 */
[----:B------:R1:W-:Y:S01]  /*db00*/  UTMALDG.4D [UR16], [UR6], desc[UR30] ;  /* 0x00001e10060075b4 */ /* 0x0003e20008019000 */
[----:B------:R1:W-:Y:S02]  /*db10*/  UTMALDG.4D [UR8], [UR6], desc[UR30] ;  /* 0x00001e08060075b4 */ /* 0x0003e40008019000 */
[----:B-1----:R-:W-:Y:S01]  /*db20*/  NOP ;  /* 0x0000000000007918 */ /* 0x002fe20000000000 */
.L_x_33:
[----:B------:R-:W-:Y:S05]  /*db30*/  BSYNC B0 ;  /* 0x0000000000007941 */ /* 0x000fea0003800000 */
.L_x_32:
[----:B------:R-:W-:-:S07]  /*db40*/  VIADD R8, R8, 0xffffffff ;  /* 0xffffffff08087836 */ /* 0x000fce0000000000 */
.L_x_31:
[----:B------:R-:W-:Y:S01]  /*db50*/  VIADD R12, R12, 0x100 ;  /* 0x000001000c0c7836 */ /* 0x000fe20000000000 */
[----:B------:R-:W-:Y:S01]  /*db60*/  MOV R23, R19 ;  /* 0x0000001300177202 */ /* 0x000fe20000000f00 */
[----:B------:R-:W-:Y:S01]  /*db70*/  IMAD.MOV.U32 R21, RZ, RZ, R18 ;  /* 0x000000ffff157224 */ /* 0x000fe200078e0012 */
[----:B------:R-:W-:Y:S06]  /*db80*/  @P1 BRA `(.L_x_36) ;  /* 0xffffffa400581947 */ /* 0x000fec000383ffff */
.L_x_24:
[----:B------:R-:W-:-:S13]  /*db90*/  ISETP.GE.AND P1, PT, R20, 0x1, PT ;  /* 0x000000011400780c */ /* 0x000fda0003f26270 */
[----:B------:R-:W-:Y:S05]  /*dba0*/  @!P1 BRA `(.L_x_37) ;  /* 0x0000007000f09947 */ /* 0x000fea0003800000 */
[----:B------:R-:W-:Y:S01]  /*dbb0*/  IMAD.MOV.U32 R22, RZ, RZ, R19 ;  /* 0x000000ffff167224 */ /* 0x000fe200078e0013 */
[----:B-1----:R-:W-:Y:S02]  /*dbc0*/  MOV R21, R18 ;  /* 0x0000001200157202 */ /* 0x002fe40000000f00 */
[----:B------:R-:W-:-:S07]  /*dbd0*/  LOP3.LUT R23, R16, 0x1f, RZ, 0xc0, !PT ;  /* 0x0000001f10177812 */ /* 0x000fce00078ec0ff */
.L_x_51:
[----:B------:R-:W-:Y:S01]  /*dbe0*/  IMAD R19, R17, 0x8, R2 ;  /* 0x0000000811137824 */ /* 0x000fe200078e0202 */
[----:B------:R-:W-:-:S07]  /*dbf0*/  SHF.L.U32 R18, R4, 0x1f, RZ ;  /* 0x0000001f04127819 */ /* 0x000fce00000006ff */
.L_x_38:
[----:B-1----:R1:W2:Y:S02]  /*dc00*/  SYNCS.PHASECHK.TRANS64.TRYWAIT P1, [R19+URZ+0x19800], R18 ;  /* 0x01980012130075a7 */ /* 0x0022a4000802017f */
[----:B--2---:R-:W-:Y:S05]  /*dc10*/  @!P1 NANOSLEEP.SYNCS 0x989680 ;  /* 0x009896800000995d */ /* 0x004fea0003900000 */
[----:B------:R-:W2:Y:S02]  /*dc20*/  @!P1 SYNCS.PHASECHK.TRANS64 P1, [R19+URZ+0x19800], R18 ;  /* 0x01980012130095a7 */ /* 0x000ea4000802007f */
[----:B--2---:R-:W-:Y:S05]  /*dc30*/  @!P1 BRA `(.L_x_38) ;  /* 0xfffffffc00f09947 */ /* 0x004fea000383ffff */
[----:B------:R-:W-:Y:S05]  /*dc40*/  WARPSYNC.ALL ;  /* 0x0000000000007948 */ /* 0x000fea0003800000 */
[----:B-1----:R-:W-:Y:S01]  /*dc50*/  IMAD.U32 R18, RZ, RZ, UR14 ;  /* 0x0000000eff127e24 */ /* 0x002fe2000f8e00ff */
[----:B------:R-:W-:Y:S01]  /*dc60*/  MOV R19, 0xc0000010 ;  /* 0xc000001000137802 */ /* 0x000fe20000000f00 */
[----:B------:R-:W-:Y:S01]  /*dc70*/  WARPGROUP.ARRIVE ;  /* 0x00000000000079c5 */ /* 0x000fe20000000000 */
[----:B------:R-:W-:Y:S01]  /*dc80*/  IMAD.MOV.U32 R177, RZ, RZ, -0x3ffffff0 ;  /* 0xc0000010ffb17424 */ /* 0x000fe200078e00ff */
[----:B------:R-:W-:Y:S01]  /*dc90*/  ISETP.NE.AND P1, PT, R10, RZ, PT ;  /* 0x000000ff0a00720c */ /* 0x000fe20003f25270 */
[----:B------:R-:W-:Y:S01]  /*dca0*/  IMAD R18, R17, 0x600, R18 ;  /* 0x0000060011127824 */ /* 0x000fe200078e0212 */
[----:B------:R-:W-:Y:S01]  /*dcb0*/  R2UR UR47, R19 ;  /* 0x00000000132f72ca */ /* 0x000fe200000e0000 */
[----:B------:R-:W-:Y:S01]  /*dcc0*/  IMAD.MOV.U32 R19, RZ, RZ, -0x3ffffff0 ;  /* 0xc0000010ff137424 */ /* 0x000fe200078e00ff */
[----:B------:R-:W-:Y:S01]  /*dcd0*/  R2UR UR43, R177 ;  /* 0x00000000b12b72ca */ /* 0x000fe200000e0000 */
[C---:B------:R-:W-:Y:S01]  /*dce0*/  VIADD R176, R18.reuse, 0x200 ;  /* 0x0000020012b07836 */ /* 0x040fe20000000000 */
[----:B------:R-:W-:-:S02]  /*dcf0*/  R2UR UR46, R18 ;  /* 0x00000000122e72ca */ /* 0x000fc400000e0000 */
[----:B------:R-:W-:Y:S02]  /*dd00*/  IADD3 R18, R18, 0x400, RZ ;  /* 0x0000040012127810 */ /* 0x000fe40007ffe0ff */
[----:B------:R-:W-:Y:S02]  /*dd10*/  R2UR UR42, R176 ;  /* 0x00000000b02a72ca */ /* 0x000fe400000e0000 */
[----:B------:R-:W-:Y:S02]  /*dd20*/  R2UR UR6, R18 ;  /* 0x00000000120672ca */ /* 0x000fe400000e0000 */
[----:B------:R-:W-:-:S05]  /*dd30*/  R2UR UR7, R19 ;  /* 0x00000000130772ca */ /* 0x000fca00000e0000 */
        /* <DEDUP_REMOVED lines=11> */
[----:B------:R-:W-:Y:S01]  /*ddf0*/  ISETP.LT.OR P2, PT, R8, 0x1, !P0 ;  /* 0x000000010800780c */ /* 0x000fe20004741670 */
[----:B------:R-:W-:-:S12]  /*de00*/  BSSY B0, `(.L_x_40) ;  /* 0x0000033000007945 */ /* 0x000fd80003800000 */
[----:B------:R-:W-:Y:S05]  /*de10*/  @P2 BRA `(.L_x_41) ;  /* 0x0000000000c42947 */ /* 0x000fea0003800000 */
[----:B------:R-:W-:Y:S01]  /*de20*/  ISETP.NE.AND P3, PT, R0, RZ, PT ;  /* 0x000000ff0000720c */ /* 0x000fe20003f65270 */
[----:B------:R-:W-:Y:S01]  /*de30*/  IMAD R18, R5, 0x8, R2 ;  /* 0x0000000805127824 */ /* 0x000fe200078e0202 */
[----:B------:R-:W-:-:S11]  /*de40*/  SHF.L.U32 R19, R6, 0x1f, RZ ;  /* 0x0000001f06137819 */ /* 0x000fd600000006ff */
.L_x_42:
        /* <DEDUP_REMOVED lines=10> */
.L_x_43:
[----:B-12---:R-:W-:Y:S01]  /*def0*/  IMAD R19, R5, 0x6000, R2 ;  /* 0x0000600005137824 */ /* 0x006fe200078e0202 */
        /* <DEDUP_REMOVED lines=15> */
[----:B------:R-:W-:-:S02]  /*dff0*/  USHF.L.U32 UR27, UR27, 0x8, URZ ;  /* 0x000000081b1b7899 */ /* 0x000fc4000800063f */
        /* <DEDUP_REMOVED lines=19> */
.L_x_41:
[----:B------:R-:W-:Y:S05]  /*e130*/  BSYNC B0 ;  /* 0x0000000000007941 */ /* 0x000fea0003800000 */
.L_x_40:
[----:B------:R-:W-:-:S07]  /*e140*/  VIADD R8, R8, 0xffffffff ;  /* 0xffffffff08087836 */ /* 0x000fce0000000000 */
.L_x_39:
[C---:B------:R-:W-:Y:S01]  /*e150*/  IADD3 R18, R12.reuse, 0x1, RZ ;  /* 0x000000010c127810 */ /* 0x040fe20007ffe0ff */
[C---:B------:R-:W-:Y:S01]  /*e160*/  VIADD R176, R12.reuse, 0x8 ;  /* 0x000000080cb07836 */ /* 0x040fe20000000000 */
[----:B------:R-:W-:Y:S05]  /*e170*/  WARPSYNC.ALL ;  /* 0x0000000000007948 */ /* 0x000fea0003800000 */
[-C--:B------:R-:W-:Y:S01]  /*e180*/  ISETP.GE.AND P6, PT, R3, R18.reuse, PT ;  /* 0x000000120300720c */ /* 0x080fe20003fc6270 */
[----:B------:R-:W-:Y:S01]  /*e190*/  ULDC UR6, c[0x0][0x604] ;  /* 0x0001810000067ab9 */ /* 0x000fe20000000800 */
[----:B------:R-:W-:Y:S01]  /*e1a0*/  ISETP.GE.AND P5, PT, R11, R18, PT ;  /* 0x000000120b00720c */ /* 0x000fe20003fa6270 */
[----:B------:R-:W-:Y:S01]  /*e1b0*/  VIADD R18, R12, 0x9 ;  /* 0x000000090c127836 */ /* 0x000fe20000000000 */
[-C--:B------:R-:W-:Y:S01]  /*e1c0*/  ISETP.GE.AND P3, PT, R3, R176.reuse, PT ;  /* 0x000000b00300720c */ /* 0x080fe20003f66270 */
[----:B------:R-:W-:Y:S01]  /*e1d0*/  BSSY B0, `(.L_x_44) ;  /* 0x00001fa000007945 */ /* 0x000fe20003800000 */
[----:B------:R-:W-:-:S02]  /*e1e0*/  ISETP.GE.AND P4, PT, R11, R176, PT ;  /* 0x000000b00b00720c */ /* 0x000fc40003f86270 */
[C---:B------:R-:W-:Y:S02]  /*e1f0*/  IADD3 R176, R12.reuse, 0x10, RZ ;  /* 0x000000100cb07810 */ /* 0x040fe40007ffe0ff */
[----:B------:R-:W-:Y:S02]  /*e200*/  FSEL R25, R25, -INF , P6 ;  /* 0xff80000019197808 */ /* 0x000fe40003000000 */
[-C--:B------:R-:W-:Y:S02]  /*e210*/  ISETP.GE.AND P2, PT, R3, R18.reuse, PT ;  /* 0x000000120300720c */ /* 0x080fe40003f46270 */
[----:B------:R-:W-:Y:S01]  /*e220*/  ISETP.GE.AND P6, PT, R11, R18, PT ;  /* 0x000000120b00720c */ /* 0x000fe20003fc6270 */
[----:B------:R-:W-:Y:S01]  /*e230*/  VIADD R18, R12, 0x11 ;  /* 0x000000110c127836 */ /* 0x000fe20000000000 */
[----:B------:R-:W-:Y:S02]  /*e240*/  FSEL R27, R27, -INF , P5 ;  /* 0xff8000001b1b7808 */ /* 0x000fe40002800000 */
[----:B------:R-:W-:-:S02]  /*e250*/  FSEL R28, R28, -INF , P3 ;  /* 0xff8000001c1c7808 */ /* 0x000fc40001800000 */
[-C--:B------:R-:W-:Y:S02]  /*e260*/  ISETP.GE.AND P5, PT, R3, R176.reuse, PT ;  /* 0x000000b00300720c */ /* 0x080fe40003fa6270 */
[----:B------:R-:W-:Y:S01]  /*e270*/  ISETP.GE.AND P3, PT, R11, R176, PT ;  /* 0x000000b00b00720c */ /* 0x000fe20003f66270 */
[----:B------:R-:W-:Y:S01]  /*e280*/  VIADD R176, R12, 0x18 ;  /* 0x000000180cb07836 */ /* 0x000fe20000000000 */
[----:B------:R-:W-:Y:S02]  /*e290*/  FSEL R30, R30, -INF , P4 ;  /* 0xff8000001e1e7808 */ /* 0x000fe40002000000 */
[----:B------:R-:W-:Y:S02]  /*e2a0*/  FSEL R29, R29, -INF , P2 ;  /* 0xff8000001d1d7808 */ /* 0x000fe40001000000 */
[-C--:B------:R-:W-:Y:S02]  /*e2b0*/  ISETP.GE.AND P4, PT, R3, R18.reuse, PT ;  /* 0x000000120300720c */ /* 0x080fe40003f86270 */
[----:B------:R-:W-:-:S02]  /*e2c0*/  ISETP.GE.AND P2, PT, R11, R18, PT ;  /* 0x000000120b00720c */ /* 0x000fc40003f46270 */
[----:B------:R-:W-:Y:S02]  /*e2d0*/  FSEL R31, R31, -INF , P6 ;  /* 0xff8000001f1f7808 */ /* 0x000fe40003000000 */
[----:B------:R-:W-:Y:S02]  /*e2e0*/  FSEL R32, R32, -INF , P5 ;  /* 0xff80000020207808 */ /* 0x000fe40002800000 */
[C---:B------:R-:W-:Y:S02]  /*e2f0*/  IADD3 R18, R12.reuse, 0x19, RZ ;  /* 0x000000190c127810 */ /* 0x040fe40007ffe0ff */
[-C--:B------:R-:W-:Y:S02]  /*e300*/  ISETP.GE.AND P6, PT, R3, R176.reuse, PT ;  /* 0x000000b00300720c */ /* 0x080fe40003fc6270 */
[----:B------:R-:W-:Y:S01]  /*e310*/  ISETP.GE.AND P5, PT, R11, R176, PT ;  /* 0x000000b00b00720c */ /* 0x000fe20003fa6270 */
[----:B------:R-:W-:Y:S01]  /*e320*/  VIADD R176, R12, 0x20 ;  /* 0x000000200cb07836 */ /* 0x000fe20000000000 */
[----:B------:R-:W-:-:S02]  /*e330*/  FSEL R34, R34, -INF , P3 ;  /* 0xff80000022227808 */ /* 0x000fc40001800000 */
[----:B------:R-:W-:Y:S02]  /*e340*/  FSEL R33, R33, -INF , P4 ;  /* 0xff80000021217808 */ /* 0x000fe40002000000 */
[-C--:B------:R-:W-:Y:S02]  /*e350*/  ISETP.GE.AND P3, PT, R3, R18.reuse, PT ;  /* 0x000000120300720c */ /* 0x080fe40003f66270 */
[----:B------:R-:W-:Y:S01]  /*e360*/  ISETP.GE.AND P4, PT, R11, R18, PT ;  /* 0x000000120b00720c */ /* 0x000fe20003f86270 */
[----:B------:R-:W-:Y:S01]  /*e370*/  VIADD R18, R12, 0x21 ;  /* 0x000000210c127836 */ /* 0x000fe20000000000 */
[----:B------:R-:W-:Y:S02]  /*e380*/  FSEL R35, R35, -INF , P2 ;  /* 0xff80000023237808 */ /* 0x000fe40001000000 */
[----:B------:R-:W-:Y:S02]  /*e390*/  FSEL R36, R36, -INF , P6 ;  /* 0xff80000024247808 */ /* 0x000fe40003000000 */
[----:B------:R-:W-:-:S02]  /*e3a0*/  ISETP.GE.AND P2, PT, R3, R176, PT ;  /* 0x000000b00300720c */ /* 0x000fc40003f46270 */
[----:B------:R-:W-:Y:S02]  /*e3b0*/  ISETP.GE.AND P6, PT, R11, R176, PT ;  /* 0x000000b00b00720c */ /* 0x000fe40003fc6270 */
[----:B------:R-:W-:Y:S02]  /*e3c0*/  IADD3 R176, R12, 0x28, RZ ;  /* 0x000000280cb07810 */ /* 0x000fe40007ffe0ff */
[----:B------:R-:W-:Y:S02]  /*e3d0*/  FSEL R38, R38, -INF , P5 ;  /* 0xff80000026267808 */ /* 0x000fe40002800000 */
[----:B------:R-:W-:Y:S02]  /*e3e0*/  FSEL R37, R37, -INF , P3 ;  /* 0xff80000025257808 */ /* 0x000fe40001800000 */
        /* <DEDUP_REMOVED lines=129> */
[----:B------:R-:W-:Y:S02]  /*ec00*/  ISETP.GE.AND P2, PT, R11, R18, PT ;  /* 0x000000120b00720c */ /* 0x000fe40003f46270 */
[----:B------:R-:W-:-:S02]  /*ec10*/  FSEL R91, R91, -INF , P6 ;  /* 0xff8000005b5b7808 */ /* 0x000fc40003000000 */
[----:B------:R-:W-:Y:S02]  /*ec20*/  FSEL R90, R90, -INF , P4 ;  /* 0xff8000005a5a7808 */ /* 0x000fe40002000000 */
[C---:B------:R-:W-:Y:S02]  /*ec30*/  ISETP.GE.AND P6, PT, R3.reuse, R176, PT ;  /* 0x000000b00300720c */ /* 0x040fe40003fc6270 */
[----:B------:R-:W-:Y:S02]  /*ec40*/  ISETP.GE.AND P4, PT, R3, R18, PT ;  /* 0x000000120300720c */ /* 0x000fe40003f86270 */
[----:B------:R-:W-:Y:S02]  /*ec50*/  IADD3 R18, R12, 0x91, RZ ;  /* 0x000000910c127810 */ /* 0x000fe40007ffe0ff */
[----:B------:R-:W-:Y:S02]  /*ec60*/  FSEL R95, R95, -INF , P2 ;  /* 0xff8000005f5f7808 */ /* 0x000fe40001000000 */
[----:B------:R-:W-:-:S02]  /*ec70*/  FSEL R92, R92, -INF , P5 ;  /* 0xff8000005c5c7808 */ /* 0x000fc40002800000 */
[----:B------:R-:W-:Y:S02]  /*ec80*/  ISETP.GE.AND P2, PT, R3, R12, PT ;  /* 0x0000000c0300720c */ /* 0x000fe40003f46270 */
[----:B------:R-:W-:Y:S02]  /*ec90*/  FSEL R96, R96, -INF , P6 ;  /* 0xff80000060607808 */ /* 0x000fe40003000000 */
[C---:B------:R-:W-:Y:S01]  /*eca0*/  ISETP.GE.AND P5, PT, R11.reuse, R176, PT ;  /* 0x000000b00b00720c */ /* 0x040fe20003fa6270 */
[----:B------:R-:W-:Y:S01]  /*ecb0*/  VIADD R176, R12, 0x99 ;  /* 0x000000990cb07836 */ /* 0x000fe20000000000 */
[----:B------:R-:W-:Y:S02]  /*ecc0*/  FSEL R94, R94, -INF , P3 ;  /* 0xff8000005e5e7808 */ /* 0x000fe40001800000 */
[----:B------:R-:W-:Y:S02]  /*ecd0*/  ISETP.GE.AND P6, PT, R11, R12, PT ;  /* 0x0000000c0b00720c */ /* 0x000fe40003fc6270 */
[----:B------:R-:W-:-:S02]  /*ece0*/  ISETP.GE.AND P3, PT, R3, R18, PT ;  /* 0x000000120300720c */ /* 0x000fc40003f66270 */
[----:B------:R-:W-:Y:S02]  /*ecf0*/  FSEL R24, R24, -INF , P2 ;  /* 0xff80000018187808 */ /* 0x000fe40001000000 */
[----:B------:R-:W-:Y:S02]  /*ed00*/  FSEL R26, R26, -INF , P6 ;  /* 0xff8000001a1a7808 */ /* 0x000fe40003000000 */
[----:B------:R-:W-:Y:S02]  /*ed10*/  FSEL R97, R97, -INF , P3 ;  /* 0xff80000061617808 */ /* 0x000fe40001800000 */
[-C--:B------:R-:W-:Y:S02]  /*ed20*/  ISETP.GE.AND P6, PT, R3, R176.reuse, PT ;  /* 0x000000b00300720c */ /* 0x080fe40003fc6270 */
[----:B------:R-:W-:Y:S02]  /*ed30*/  ISETP.GE.AND P3, PT, R11, R176, PT ;  /* 0x000000b00b00720c */ /* 0x000fe40003f66270 */
        /* <DEDUP_REMOVED lines=48> */
[----:B------:R-:W-:-:S02]  /*f040*/  FSEL R93, R93, -INF , P4 ;  /* 0xff8000005d5d7808 */ /* 0x000fc40002000000 */
[----:B------:R-:W-:Y:S02]  /*f050*/  FMNMX R176, R72, R19, !PT ;  /* 0x0000001348b07209 */ /* 0x000fe40007800000 */
[----:B------:R-:W-:Y:S01]  /*f060*/  ISETP.GE.AND P4, PT, R11, R18, PT ;  /* 0x000000120b00720c */ /* 0x000fe20003f86270 */
[----:B------:R-:W-:Y:S01]  /*f070*/  VIADD R18, R12, 0x98 ;  /* 0x000000980c127836 */ /* 0x000fe20000000000 */
[----:B------:R-:W-:Y:S02]  /*f080*/  FMNMX R178, R74, R177, !PT ;  /* 0x000000b14ab27209 */ /* 0x000fe40007800000 */
[----:B------:R-:W-:Y:S02]  /*f090*/  FMNMX R19, R73, R176, !PT ;  /* 0x000000b049137209 */ /* 0x000fe40007800000 */
[----:B------:R-:W-:Y:S02]  /*f0a0*/  FMNMX R177, R75, R178, !PT ;  /* 0x000000b24bb17209 */ /* 0x000fe40007800000 */
[----:B------:R-:W-:-:S02]  /*f0b0*/  FSEL R98, R98, -INF , P5 ;  /* 0xff80000062627808 */ /* 0x000fc40002800000 */
[-C--:B------:R-:W-:Y:S02]  /*f0c0*/  ISETP.GE.AND P5, PT, R3, R18.reuse, PT ;  /* 0x000000120300720c */ /* 0x080fe40003fa6270 */
[----:B------:R-:W-:Y:S02]  /*f0d0*/  ISETP.GE.AND P2, PT, R11, R18, PT ;  /* 0x000000120b00720c */ /* 0x000fe40003f46270 */
[----:B------:R-:W-:Y:S02]  /*f0e0*/  IADD3 R18, R12, 0xa0, RZ ;  /* 0x000000a00c127810 */ /* 0x000fe40007ffe0ff */
[----:B------:R-:W-:Y:S02]  /*f0f0*/  FMNMX R176, R76, R19, !PT ;  /* 0x000000134cb07209 */ /* 0x000fe40007800000 */
[----:B------:R-:W-:Y:S02]  /*f100*/  FMNMX R178, R78, R177, !PT ;  /* 0x000000b14eb27209 */ /* 0x000fe40007800000 */
[----:B------:R-:W-:-:S02]  /*f110*/  FSEL R99, R99, -INF , P4 ;  /* 0xff80000063637808 */ /* 0x000fc40002000000 */
[----:B------:R-:W-:Y:S02]  /*f120*/  FSEL R100, R100, -INF , P5 ;  /* 0xff80000064647808 */ /* 0x000fe40002800000 */
[-C--:B------:R-:W-:Y:S02]  /*f130*/  ISETP.GE.AND P4, PT, R3, R18.reuse, PT ;  /* 0x000000120300720c */ /* 0x080fe40003f86270 */
[----:B------:R-:W-:Y:S01]  /*f140*/  ISETP.GE.AND P5, PT, R11, R18, PT ;  /* 0x000000120b00720c */ /* 0x000fe20003fa6270 */
[----:B------:R-:W-:Y:S01]  /*f150*/  VIADD R18, R12, 0xa1 ;  /* 0x000000a10c127836 */ /* 0x000fe20000000000 */
[----:B------:R-:W-:Y:S02]  /*f160*/  FMNMX R19, R77, R176, !PT ;  /* 0x000000b04d137209 */ /* 0x000fe40007800000 */
[----:B------:R-:W-:Y:S02]  /*f170*/  FMNMX R177, R79, R178, !PT ;  /* 0x000000b24fb17209 */ /* 0x000fe40007800000 */
[----:B------:R-:W-:-:S02]  /*f180*/  FMNMX R176, R80, R19, !PT ;  /* 0x0000001350b07209 */ /* 0x000fc40007800000 */
[----:B------:R-:W-:Y:S02]  /*f190*/  FSEL R102, R102, -INF , P2 ;  /* 0xff80000066667808 */ /* 0x000fe40001000000 */
[----:B------:R-:W-:Y:S02]  /*f1a0*/  FSEL R101, R101, -INF , P6 ;  /* 0xff80000065657808 */ /* 0x000fe40003000000 */
[----:B------:R-:W-:Y:S02]  /*f1b0*/  FMNMX R178, R82, R177, !PT ;  /* 0x000000b152b27209 */ /* 0x000fe40007800000 */
[-C--:B------:R-:W-:Y:S02]  /*f1c0*/  ISETP.GE.AND P2, PT, R3, R18.reuse, PT ;  /* 0x000000120300720c */ /* 0x080fe40003f46270 */
[----:B------:R-:W-:Y:S01]  /*f1d0*/  ISETP.GE.AND P6, PT, R11, R18, PT ;  /* 0x000000120b00720c */ /* 0x000fe20003fc6270 */
[----:B------:R-:W-:Y:S01]  /*f1e0*/  VIADD R18, R12, 0xa8 ;  /* 0x000000a80c127836 */ /* 0x000fe20000000000 */
[----:B------:R-:W-:-:S02]  /*f1f0*/  FMNMX R19, R81, R176, !PT ;  /* 0x000000b051137209 */ /* 0x000fc40007800000 */
[----:B------:R-:W-:Y:S02]  /*f200*/  FMNMX R177, R83, R178, !PT ;  /* 0x000000b253b17209 */ /* 0x000fe40007800000 */
[----:B------:R-:W-:Y:S02]  /*f210*/  FSEL R103, R103, -INF , P3 ;  /* 0xff80000067677808 */ /* 0x000fe40001800000 */
[----:B------:R-:W-:Y:S02]  /*f220*/  FSEL R104, R104, -INF , P4 ;  /* 0xff80000068687808 */ /* 0x000fe40002000000 */
[-C--:B------:R-:W-:Y:S02]  /*f230*/  ISETP.GE.AND P3, PT, R3, R18.reuse, PT ;  /* 0x000000120300720c */ /* 0x080fe40003f66270 */
[----:B------:R-:W-:Y:S02]  /*f240*/  ISETP.GE.AND P4, PT, R11, R18, PT ;  /* 0x000000120b00720c */ /* 0x000fe40003f86270 */
[----:B------:R-:W-:-:S02]  /*f250*/  FMNMX R176, R84, R19, !PT ;  /* 0x0000001354b07209 */ /* 0x000fc40007800000 */
[----:B------:R-:W-:Y:S02]  /*f260*/  IADD3 R18, R12, 0xa9, RZ ;  /* 0x000000a90c127810 */ /* 0x000fe40007ffe0ff */
[----:B------:R-:W-:Y:S02]  /*f270*/  FMNMX R178, R86, R177, !PT ;  /* 0x000000b156b27209 */ /* 0x000fe40007800000 */
[----:B------:R-:W-:Y:S02]  /*f280*/  FSEL R106, R106, -INF , P5 ;  /* 0xff8000006a6a7808 */ /* 0x000fe40002800000 */
[----:B------:R-:W-:Y:S02]  /*f290*/  FSEL R105, R105, -INF , P2 ;  /* 0xff80000069697808 */ /* 0x000fe40001000000 */
[----:B------:R-:W-:Y:S02]  /*f2a0*/  FMNMX R19, R85, R176, !PT ;  /* 0x000000b055137209 */ /* 0x000fe40007800000 */
[----:B------:R-:W-:-:S02]  /*f2b0*/  ISETP.GE.AND P5, PT, R3, R18, PT ;  /* 0x000000120300720c */ /* 0x000fc40003fa6270 */
[----:B------:R-:W-:Y:S01]  /*f2c0*/  ISETP.GE.AND P2, PT, R11, R18, PT ;  /* 0x000000120b00720c */ /* 0x000fe20003f46270 */
[----:B------:R-:W-:Y:S01]  /*f2d0*/  VIADD R18, R12, 0xb0 ;  /* 0x000000b00c127836 */ /* 0x000fe20000000000 */
[----:B------:R-:W-:Y:S02]  /*f2e0*/  FMNMX R177, R87, R178, !PT ;  /* 0x000000b257b17209 */ /* 0x000fe40007800000 */
[----:B------:R-:W-:Y:S02]  /*f2f0*/  FMNMX R176, R88, R19, !PT ;  /* 0x0000001358b07209 */ /* 0x000fe40007800000 */
[----:B------:R-:W-:Y:S02]  /*f300*/  FMNMX R178, R90, R177, !PT ;  /* 0x000000b15ab27209 */ /* 0x000fe40007800000 */
[----:B------:R-:W-:Y:S02]  /*f310*/  FSEL R107, R107, -INF , P6 ;  /* 0xff8000006b6b7808 */ /* 0x000fe40003000000 */
[----:B------:R-:W-:-:S02]  /*f320*/  FSEL R108, R108, -INF , P3 ;  /* 0xff8000006c6c7808 */ /* 0x000fc40001800000 */
[-C--:B------:R-:W-:Y:S02]  /*f330*/  ISETP.GE.AND P6, PT, R3, R18.reuse, PT ;  /* 0x000000120300720c */ /* 0x080fe40003fc6270 */
[----:B------:R-:W-:Y:S01]  /*f340*/  ISETP.GE.AND P3, PT, R11, R18, PT ;  /* 0x000000120b00720c */ /* 0x000fe20003f66270 */
[----:B------:R-:W-:Y:S01]  /*f350*/  VIADD R18, R12, 0xb1 ;  /* 0x000000b10c127836 */ /* 0x000fe20000000000 */
[----:B------:R-:W-:Y:S02]  /*f360*/  FMNMX R19, R89, R176, !PT ;  /* 0x000000b059137209 */ /* 0x000fe40007800000 */
[----:B------:R-:W-:Y:S02]  /*f370*/  FMNMX R177, R91, R178, !PT ;  /* 0x000000b25bb17209 */ /* 0x000fe40007800000 */
[----:B------:R-:W-:Y:S02]  /*f380*/  FSEL R110, R110, -INF , P4 ;  /* 0xff8000006e6e7808 */ /* 0x000fe40002000000 */
[----:B------:R-:W-:-:S02]  /*f390*/  FSEL R109, R109, -INF , P5 ;  /* 0xff8000006d6d7808 */ /* 0x000fc40002800000 */
[----:B------:R-:W-:Y:S02]  /*f3a0*/  FMNMX R176, R92, R19, !PT ;  /* 0x000000135cb07209 */ /* 0x000fe40007800000 */
[-C--:B------:R-:W-:Y:S02]  /*f3b0*/  ISETP.GE.AND P4, PT, R3, R18.reuse, PT ;  /* 0x000000120300720c */ /* 0x080fe40003f86270 */
[----:B------:R-:W-:Y:S02]  /*f3c0*/  ISETP.GE.AND P5, PT, R11, R18, PT ;  /* 0x000000120b00720c */ /* 0x000fe40003fa6270 */
[----:B------:R-:W-:Y:S02]  /*f3d0*/  FMNMX R178, R94, R177, !PT ;  /* 0x000000b15eb27209 */ /* 0x000fe40007800000 */
[----:B------:R-:W-:Y:S02]  /*f3e0*/  IADD3 R18, R12, 0xb8, RZ ;  /* 0x000000b80c127810 */ /* 0x000fe40007ffe0ff */
        /* <DEDUP_REMOVED lines=12> */
[----:B------:R-:W-:Y:S01]  /*f4b0*/  ISETP.GE.AND P4, PT, R11, R18, PT ;  /* 0x000000120b00720c */ /* 0x000fe20003f86270 */
[----:B------:R-:W-:Y:S01]  /*f4c0*/  VIADD R18, R12, 0xc0 ;  /* 0x000000c00c127836 */ /* 0x000fe20000000000 */
[----:B------:R-:W-:-:S02]  /*f4d0*/  FMNMX R19, R97, R176, !PT ;  /* 0x000000b061137209 */ /* 0x000fc40007800000 */
[----:B------:R-:W-:Y:S02]  /*f4e0*/  FMNMX R177, R99, R178, !PT ;  /* 0x000000b263b17209 */ /* 0x000fe40007800000 */
[----:B------:R-:W-:Y:S02]  /*f4f0*/  FMNMX R176, R100, R19, !PT ;  /* 0x0000001364b07209 */ /* 0x000fe40007800000 */
[----:B------:R-:W-:Y:S02]  /*f500*/  FSEL R115, R115, -INF , P5 ;  /* 0xff80000073737808 */ /* 0x000fe40002800000 */
[----:B------:R-:W-:Y:S02]  /*f510*/  FSEL R116, R116, -INF , P2 ;  /* 0xff80000074747808 */ /* 0x000fe40001000000 */
[----:B------:R-:W-:Y:S02]  /*f520*/  FMNMX R178, R102, R177, !PT ;  /* 0x000000b166b27209 */ /* 0x000fe40007800000 */
[----:B------:R-:W-:-:S02]  /*f530*/  ISETP.GE.AND P5, PT, R3, R18, PT ;  /* 0x000000120300720c */ /* 0x000fc40003fa6270 */
[----:B------:R-:W-:Y:S02]  /*f540*/  ISETP.GE.AND P2, PT, R11, R18, PT ;  /* 0x000000120b00720c */ /* 0x000fe40003f46270 */
[----:B------:R-:W-:Y:S02]  /*f550*/  IADD3 R18, R12, 0xc1, RZ ;  /* 0x000000c10c127810 */ /* 0x000fe40007ffe0ff */
        /* <DEDUP_REMOVED lines=20> */
[-C--:B------:R-:W-:Y:S02]  /*f6a0*/  ISETP.GE.AND P2, PT, R3, R18.reuse, PT ;  /* 0x000000120300720c */ /* 0x080fe40003f46270 */
[----:B------:R-:W-:Y:S02]  /*f6b0*/  ISETP.GE.AND P6, PT, R11, R18, PT ;  /* 0x000000120b00720c */ /* 0x000fe40003fc6270 */
[----:B------:R-:W-:Y:S02]  /*f6c0*/  IADD3 R18, R12, 0xd0, RZ ;  /* 0x000000d00c127810 */ /* 0x000fe40007ffe0ff */
        /* <DEDUP_REMOVED lines=18> */
[----:B------:R-:W-:Y:S02]  /*f7f0*/  FSEL R127, R127, -INF , P6 ;  /* 0xff8000007f7f7808 */ /* 0x000fe40003000000 */
[----:B------:R-:W-:Y:S02]  /*f800*/  FSEL R128, R128, -INF , P3 ;  /* 0xff80000080807808 */ /* 0x000fe40001800000 */
[----:B------:R-:W-:-:S02]  /*f810*/  ISETP.GE.AND P6, PT, R3, R18, PT ;  /* 0x000000120300720c */ /* 0x000fc40003fc6270 */
[----:B------:R-:W-:Y:S02]  /*f820*/  ISETP.GE.AND P3, PT, R11, R18, PT ;  /* 0x000000120b00720c */ /* 0x000fe40003f66270 */
[----:B------:R-:W-:Y:S02]  /*f830*/  FMNMX R19, R117, R176, !PT ;  /* 0x000000b075137209 */ /* 0x000fe40007800000 */
[----:B------:R-:W-:Y:S02]  /*f840*/  IADD3 R18, R12, 0xd9, RZ ;  /* 0x000000d90c127810 */ /* 0x000fe40007ffe0ff */
        /* <DEDUP_REMOVED lines=13> */
[----:B------:R-:W-:Y:S01]  /*f920*/  ISETP.GE.AND P6, PT, R11, R18, PT ;  /* 0x000000120b00720c */ /* 0x000fe20003fc6270 */
[----:B------:R-:W-:Y:S01]  /*f930*/  VIADD R18, R12, 0xe1 ;  /* 0x000000e10c127836 */ /* 0x000fe20000000000 */
[----:B------:R-:W-:Y:S02]  /*f940*/  FMNMX R176, R124, R19, !PT ;  /* 0x000000137cb07209 */ /* 0x000fe40007800000 */
[----:B------:R-:W-:-:S02]  /*f950*/  FMNMX R178, R126, R177, !PT ;  /* 0x000000b17eb27209 */ /* 0x000fc40007800000 */
[----:B------:R-:W-:Y:S02]  /*f960*/  FSEL R134, R134, -INF , P3 ;  /* 0xff80000086867808 */ /* 0x000fe40001800000 */
[----:B------:R-:W-:Y:S02]  /*f970*/  FSEL R133, R133, -INF , P4 ;  /* 0xff80000085857808 */ /* 0x000fe40002000000 */
[----:B------:R-:W-:Y:S02]  /*f980*/  FMNMX R19, R125, R176, !PT ;  /* 0x000000b07d137209 */ /* 0x000fe40007800000 */
        /* <DEDUP_REMOVED lines=23> */
[----:B------:R-:W-:Y:S02]  /*fb00*/  FMNMX R177, R135, R178, !PT ;  /* 0x000000b287b17209 */ /* 0x000fe40007800000 */
[-C--:B------:R-:W-:Y:S02]  /*fb10*/  ISETP.GE.AND P4, PT, R3, R18.reuse, PT ;  /* 0x000000120300720c */ /* 0x080fe40003f86270 */
[----:B------:R-:W-:Y:S02]  /*fb20*/  ISETP.GE.AND P5, PT, R11, R18, PT ;  /* 0x000000120b00720c */ /* 0x000fe40003fa6270 */
[----:B------:R-:W-:Y:S02]  /*fb30*/  IADD3 R18, R12, 0xf1, RZ ;  /* 0x000000f10c127810 */ /* 0x000fe40007ffe0ff */
        /* <DEDUP_REMOVED lines=18> */
[----:B------:R-:W-:Y:S02]  /*fc60*/  FMNMX R177, R143, R178, !PT ;  /* 0x000000b28fb17209 */ /* 0x000fe40007800000 */
[----:B------:R-:W-:Y:S02]  /*fc70*/  FSEL R145, R145, -INF , P2 ;  /* 0xff80000091917808 */ /* 0x000fe40001000000 */
[-C--:B------:R-:W-:Y:S02]  /*fc80*/  ISETP.GE.AND P5, PT, R3, R18.reuse, PT ;  /* 0x000000120300720c */ /* 0x080fe40003fa6270 */
[----:B------:R-:W-:-:S02]  /*fc90*/  ISETP.GE.AND P2, PT, R11, R18, PT ;  /* 0x000000120b00720c */ /* 0x000fc40003f46270 */
[----:B------:R-:W-:Y:S02]  /*fca0*/  FMNMX R18, R144, R19, !PT ;  /* 0x0000001390127209 */ /* 0x000fe40007800000 */
[----:B------:R-:W-:Y:S02]  /*fcb0*/  FSEL R147, R147, -INF , P6 ;  /* 0xff80000093937808 */ /* 0x000fe40003000000 */
[----:B------:R-:W-:Y:S02]  /*fcc0*/  FMNMX R176, R146, R177, !PT ;  /* 0x000000b192b07209 */ /* 0x000fe40007800000 */
[----:B------:R-:W-:Y:S02]  /*fcd0*/  FSEL R148, R148, -INF , P3 ;  /* 0xff80000094947808 */ /* 0x000fe40001800000 */
[----:B------:R-:W-:Y:S02]  /*fce0*/  FMNMX R19, R145, R18, !PT ;  /* 0x0000001291137209 */ /* 0x000fe40007800000 */
[----:B------:R-:W-:-:S02]  /*fcf0*/  FSEL R150, R150, -INF , P4 ;  /* 0xff80000096967808 */ /* 0x000fc40002000000 */
[----:B------:R-:W-:Y:S02]  /*fd00*/  FMNMX R177, R147, R176, !PT ;  /* 0x000000b093b17209 */ /* 0x000fe40007800000 */
[----:B------:R-:W-:Y:S02]  /*fd10*/  FSEL R149, R149, -INF , P5 ;  /* 0xff80000095957808 */ /* 0x000fe40002800000 */
[----:B------:R-:W-:Y:S02]  /*fd20*/  FMNMX R18, R148, R19, !PT ;  /* 0x0000001394127209 */ /* 0x000fe40007800000 */
[----:B------:R-:W-:Y:S02]  /*fd30*/  FSEL R151, R151, -INF , P2 ;  /* 0xff80000097977808 */ /* 0x000fe40001000000 */
[----:B------:R-:W-:Y:S02]  /*fd40*/  FMNMX R178, R150, R177, !PT ;  /* 0x000000b196b27209 */ /* 0x000fe40007800000 */
[----:B------:R-:W-:-:S02]  /*fd50*/  FMNMX R176, R149, R18, !PT ;  /* 0x0000001295b07209 */ /* 0x000fc40007800000 */
[----:B------:R-:W-:Y:S02]  /*fd60*/  FMNMX R178, R151, R178, !PT ;  /* 0x000000b297b27209 */ /* 0x000fe40007800000 */
[----:B------:R-:W-:Y:S01]  /*fd70*/  IADD3 R17, R17, 0x1, RZ ;  /* 0x0000000111117810 */ /* 0x000fe20007ffe0ff */
        /* <DEDUP_REMOVED lines=11> */
[----:B------:R-:W-:Y:S02]  /*fe30*/  FSEL R180, R18, RZ, P3 ;  /* 0x000000ff12b47208 */ /* 0x000fe40001800000 */
[----:B------:R-:W-:Y:S01]  /*fe40*/  ISETP.NE.AND P2, PT, R17, 0x4, PT ;  /* 0x000000041100780c */ /* 0x000fe20003f45270 */
[----:B------:R-:W-:Y:S02]  /*fe50*/  FADD R22, -R181, R22 ;  /* 0x00000016b5167221 */ /* 0x000fe40000000100 */
[----:B------:R-:W-:Y:S01]  /*fe60*/  FADD R21, -R180, R21 ;  /* 0x00000015b4157221 */ /* 0x000fe20000000100 */
[----:B------:R-:W-:Y:S01]  /*fe70*/  SEL R17, R17, RZ, P2 ;  /* 0x000000ff11117207 */ /* 0x000fe20001000000 */
[----:B------:R-:W-:Y:S02]  /*fe80*/  FMUL R22, R22, UR6 ;  /* 0x0000000616167c20 */ /* 0x000fe40008400000 */
[----:B------:R-:W-:Y:S01]  /*fe90*/  FMUL R201, R21, UR6 ;  /* 0x0000000615c97c20 */ /* 0x000fe20008400000 */
[----:B------:R-:W-:Y:S01]  /*fea0*/  IMAD R21, R7, 0x8, R14 ;  /* 0x0000000807157824 */ /* 0x000fe200078e020e */
[----:B------:R-:W-:Y:S01]  /*feb0*/  LEA R177, R17, R2, 0x3 ;  /* 0x0000000211b17211 */ /* 0x000fe200078e18ff */
[----:B------:R-:W-:Y:S01]  /*fec0*/  VIADD R7, R7, 0x1 ;  /* 0x0000000107077836 */ /* 0x000fe20000000000 */
[----:B------:R-:W-:-:S02]  /*fed0*/  FSETP.GEU.AND P3, PT, R22, -126, PT ;  /* 0xc2fc00001600780b */ /* 0x000fc40003f6e000 */
[----:B------:R-:W-:Y:S02]  /*fee0*/  FSETP.GEU.AND P4, PT, R201, -126, PT ;  /* 0xc2fc0000c900780b */ /* 0x000fe40003f8e000 */
[----:B------:R-:W-:Y:S02]  /*fef0*/  PRMT R176, RZ, 0x654, R21 ;  /* 0x00000654ffb07816 */ /* 0x000fe40000000015 */
[----:B------:R-:W-:Y:S02]  /*ff00*/  SEL R21, RZ, 0x1, P2 ;  /* 0x00000001ff157807 */ /* 0x000fe40001000000 */
[----:B------:R1:W-:Y:S01]  /*ff10*/  SYNCS.ARRIVE.TRANS64.RED.A1T0 RZ, [R176+URZ], RZ ;  /* 0x000000ffb0ff79a7 */ /* 0x0003e2000810043f */
[----:B------:R-:W-:Y:S02]  /*ff20*/  ISETP.NE.AND P2, PT, R7, 0x4, PT ;  /* 0x000000040700780c */ /* 0x000fe40003f45270 */
[----:B------:R-:W-:Y:S02]  /*ff30*/  LOP3.LUT R21, R4, R21, RZ, 0x3c, !PT ;  /* 0x0000001504157212 */ /* 0x000fe400078e3cff */
[----:B------:R-:W-:-:S02]  /*ff40*/  @!P3 FMUL R22, R22, 0.5 ;  /* 0x3f0000001616b820 */ /* 0x000fc40000400000 */
[----:B------:R-:W-:Y:S01]  /*ff50*/  @!P4 FMUL R201, R201, 0.5 ;  /* 0x3f000000c9c9c820 */ /* 0x000fe20000400000 */
[----:B------:R-:W-:Y:S01]  /*ff60*/  SHF.L.U32 R4, R21, 0x1f, RZ ;  /* 0x0000001f15047819 */ /* 0x000fe200000006ff */
[----:B------:R-:W2:Y:S08]  /*ff70*/  MUFU.EX2 R197, R22 ;  /* 0x0000001600c57308 */ /* 0x000eb00000000800 */
[----:B------:R-:W3:Y:S01]  /*ff80*/  MUFU.EX2 R201, R201 ;  /* 0x000000c900c97308 */ /* 0x000ee20000000800 */
[----:B--2---:R-:W-:-:S04]  /*ff90*/  @!P3 FMUL R197, R197, R197 ;  /* 0x000000c5c5c5b220 */ /* 0x004fc80000400000 */
[-C--:B------:R-:W-:Y:S01]  /*ffa0*/  FMUL R168, R168, R197.reuse ;  /* 0x000000c5a8a87220 */ /* 0x080fe20000400000 */
[-C--:B------:R-:W-:Y:S01]  /*ffb0*/  FMUL R169, R169, R197.reuse ;  /* 0x000000c5a9a97220 */ /* 0x080fe20000400000 */
[-C--:B------:R-:W-:Y:S01]  /*ffc0*/  FMUL R172, R172, R197.reuse ;  /* 0x000000c5acac7220 */ /* 0x080fe20000400000 */
[----:B------:R-:W-:Y:S01]  /*ffd0*/  FMUL R173, R173, R197 ;  /* 0x000000c5adad7220 */ /* 0x000fe20000400000 */
[----:B---3--:R-:W-:Y:S01]  /*ffe0*/  @!P4 FMUL R201, R201, R201 ;  /* 0x000000c9c9c9c220 */ /* 0x008fe20000400000 */
        /* <DEDUP_REMOVED lines=19> */
[----:B-1----:R-:W-:-:S07]  /*10120*/  FMUL R159, R159, R201 ;  /* 0x000000c99f9f7220 */ /* 0x002fce0000400000 */
.L_x_45:
[----:B-1----:R1:W2:Y:S02]  /*10130*/  SYNCS.PHASECHK.TRANS64.TRYWAIT P3, [R177+URZ+0x19800], R4 ;  /* 0x01980004b10075a7 */ /* 0x0022a4000806017f */
[----:B--2---:R-:W-:Y:S05]  /*10140*/  @!P3 NANOSLEEP.SYNCS 0x989680 ;  /* 0x009896800000b95d */ /* 0x004fea0003900000 */
[----:B------:R-:W2:Y:S02]  /*10150*/  @!P3 SYNCS.PHASECHK.TRANS64 P3, [R177+URZ+0x19800], R4 ;  /* 0x01980004b100b5a7 */ /* 0x000ea4000806007f */
[----:B--2---:R-:W-:Y:S05]  /*10160*/  @!P3 BRA `(.L_x_45) ;  /* 0xfffffffc00f0b947 */ /* 0x004fea000383ffff */
[----:B------:R-:W-:Y:S05]  /*10170*/  BSYNC B0 ;  /* 0x0000000000007941 */ /* 0x000fea0003800000 */
.L_x_44:
[----:B-1----:R-:W1:Y:S01]  /*10180*/  LDC R4, c[0x0][0x604] ;  /* 0x00018100ff047b82 */ /* 0x002e620000000800 */
[----:B------:R-:W-:Y:S05]  /*10190*/  WARPSYNC.ALL ;  /* 0x0000000000007948 */ /* 0x000fea0003800000 */
[-C--:B-1----:R-:W-:Y:S01]  /*101a0*/  FMUL R177, R181, R4.reuse ;  /* 0x00000004b5b17220 */ /* 0x082fe20000400000 */
[----:B------:R-:W-:-:S03]  /*101b0*/  FMUL R179, R180, R4 ;  /* 0x00000004b4b37220 */ /* 0x000fc60000400000 */
[-CC-:B------:R-:W-:Y:S01]  /*101c0*/  FFMA R24, R24, R4.reuse, -R177.reuse ;  /* 0x0000000418187223 */ /* 0x180fe200000008b1 */
[-CC-:B------:R-:W-:Y:S01]  /*101d0*/  FFMA R25, R25, R4.reuse, -R177.reuse ;  /* 0x0000000419197223 */ /* 0x180fe200000008b1 */
[-C--:B------:R-:W-:Y:S01]  /*101e0*/  FFMA R28, R28, R4.reuse, -R177 ;  /* 0x000000041c1c7223 */ /* 0x080fe200000008b1 */
[-C--:B------:R-:W-:Y:S01]  /*101f0*/  FFMA R26, R26, R4.reuse, -R179 ;  /* 0x000000041a1a7223 */ /* 0x080fe200000008b3 */
[-CC-:B------:R-:W-:Y:S01]  /*10200*/  FFMA R29, R29, R4.reuse, -R177.reuse ;  /* 0x000000041d1d7223 */ /* 0x180fe200000008b1 */
[----:B------:R-:W-:Y:S01]  /*10210*/  FSETP.GEU.AND P5, PT, R24, -126, PT ;  /* 0xc2fc00001800780b */ /* 0x000fe20003fae000 */
[-C--:B------:R-:W-:Y:S01]  /*10220*/  FFMA R32, R32, R4.reuse, -R177 ;  /* 0x0000000420207223 */ /* 0x080fe200000008b1 */
[----:B------:R-:W-:Y:S01]  /*10230*/  FSETP.GEU.AND P6, PT, R25, -126, PT ;  /* 0xc2fc00001900780b */ /* 0x000fe20003fce000 */
[-CC-:B------:R-:W-:Y:S01]  /*10240*/  FFMA R30, R30, R4.reuse, -R179.reuse ;  /* 0x000000041e1e7223 */ /* 0x180fe200000008b3 */
[----:B------:R-:W-:Y:S01]  /*10250*/  FSETP.GEU.AND P3, PT, R26, -126, PT ;  /* 0xc2fc00001a00780b */ /* 0x000fe20003f6e000 */
[-C--:B------:R-:W-:Y:S01]  /*10260*/  FFMA R27, R27, R4.reuse, -R179 ;  /* 0x000000041b1b7223 */ /* 0x080fe200000008b3 */
[-CC-:B------:R-:W-:Y:S01]  /*10270*/  FFMA R33, R33, R4.reuse, -R177.reuse ;  /* 0x0000000421217223 */ /* 0x180fe200000008b1 */
[-C--:B------:R-:W-:Y:S01]  /*10280*/  FFMA R36, R36, R4.reuse, -R177 ;  /* 0x0000000424247223 */ /* 0x080fe200000008b1 */
[-CC-:B------:R-:W-:Y:S01]  /*10290*/  FFMA R34, R34, R4.reuse, -R179.reuse ;  /* 0x0000000422227223 */ /* 0x180fe200000008b3 */
[-C--:B------:R-:W-:Y:S01]  /*102a0*/  FFMA R31, R31, R4.reuse, -R179 ;  /* 0x000000041f1f7223 */ /* 0x080fe200000008b3 */
[----:B------:R-:W-:Y:S01]  /*102b0*/  FSETP.GEU.AND P4, PT, R27, -126, PT ;  /* 0xc2fc00001b00780b */ /* 0x000fe20003f8e000 */
[-CC-:B------:R-:W-:Y:S01]  /*102c0*/  FFMA R37, R37, R4.reuse, -R177.reuse ;  /* 0x0000000425257223 */ /* 0x180fe200000008b1 */
[-C--:B------:R-:W-:Y:S01]  /*102d0*/  FFMA R40, R40, R4.reuse, -R177 ;  /* 0x0000000428287223 */ /* 0x080fe200000008b1 */
[----:B------:R-:W-:Y:S01]  /*102e0*/  @!P5 FMUL R24, R24, 0.5 ;  /* 0x3f0000001818d820 */ /* 0x000fe20000400000 */
[-CC-:B------:R-:W-:Y:S01]  /*102f0*/  FFMA R38, R38, R4.reuse, -R179.reuse ;  /* 0x0000000426267223 */ /* 0x180fe200000008b3 */
[----:B------:R-:W-:Y:S01]  /*10300*/  @!P6 FMUL R25, R25, 0.5 ;  /* 0x3f0000001919e820 */ /* 0x000fe20000400000 */
[-C--:B------:R-:W-:Y:S01]  /*10310*/  FFMA R35, R35, R4.reuse, -R179 ;  /* 0x0000000423237223 */ /* 0x080fe200000008b3 */
[----:B------:R-:W1:Y:S01]  /*10320*/  MUFU.EX2 R198, R24 ;  /* 0x0000001800c67308 */ /* 0x000e620000000800 */
[----:B------:R-:W-:Y:S01]  /*10330*/  @!P3 FMUL R26, R26, 0.5 ;  /* 0x3f0000001a1ab820 */ /* 0x000fe20000400000 */
[-CC-:B------:R-:W-:Y:S01]  /*10340*/  FFMA R41, R41, R4.reuse, -R177.reuse ;  /* 0x0000000429297223 */ /* 0x180fe200000008b1 */
[-C--:B------:R-:W-:Y:S01]  /*10350*/  FFMA R44, R44, R4.reuse, -R177 ;  /* 0x000000042c2c7223 */ /* 0x080fe200000008b1 */
[-CC-:B------:R-:W-:Y:S01]  /*10360*/  FFMA R42, R42, R4.reuse, -R179.reuse ;  /* 0x000000042a2a7223 */ /* 0x180fe200000008b3 */
[-C--:B------:R-:W-:Y:S01]  /*10370*/  FFMA R39, R39, R4.reuse, -R179 ;  /* 0x0000000427277223 */ /* 0x080fe200000008b3 */
[----:B------:R-:W-:Y:S01]  /*10380*/  @!P4 FMUL R27, R27, 0.5 ;  /* 0x3f0000001b1bc820 */ /* 0x000fe20000400000 */
[-CC-:B------:R-:W-:Y:S01]  /*10390*/  FFMA R45, R45, R4.reuse, -R177.reuse ;  /* 0x000000042d2d7223 */ /* 0x180fe200000008b1 */
[----:B------:R2:W3:Y:S01]  /*103a0*/  MUFU.EX2 R203, R25 ;  /* 0x0000001900cb7308 */ /* 0x0004e20000000800 */
[-C--:B------:R-:W-:Y:S01]  /*103b0*/  FFMA R48, R48, R4.reuse, -R177 ;  /* 0x0000000430307223 */ /* 0x080fe200000008b1 */
[-CC-:B------:R-:W-:Y:S01]  /*103c0*/  FFMA R46, R46, R4.reuse, -R179.reuse ;  /* 0x000000042e2e7223 */ /* 0x180fe200000008b3 */
[-C--:B------:R-:W-:Y:S01]  /*103d0*/  FFMA R43, R43, R4.reuse, -R179 ;  /* 0x000000042b2b7223 */ /* 0x080fe200000008b3 */
[-CC-:B------:R-:W-:Y:S01]  /*103e0*/  FFMA R49, R49, R4.reuse, -R177.reuse ;  /* 0x0000000431317223 */ /* 0x180fe200000008b1 */
[-C--:B------:R-:W-:Y:S01]  /*103f0*/  FFMA R52, R52, R4.reuse, -R177 ;  /* 0x0000000434347223 */ /* 0x080fe200000008b1 */
[-C--:B------:R-:W-:Y:S01]  /*10400*/  FFMA R50, R50, R4.reuse, -R179 ;  /* 0x0000000432327223 */ /* 0x080fe200000008b3 */
[----:B------:R-:W-:Y:S01]  /*10410*/  FFMA R22, R53, R4, -R177 ;  /* 0x0000000435167223 */ /* 0x000fe200000008b1 */
[----:B------:R-:W4:Y:S01]  /*10420*/  MUFU.EX2 R196, R26 ;  /* 0x0000001a00c47308 */ /* 0x000f220000000800 */
[----:B-1----:R-:W-:Y:S01]  /*10430*/  @!P5 FMUL R198, R198, R198 ;  /* 0x000000c6c6c6d220 */ /* 0x002fe20000400000 */
[----:B------:R-:W-:Y:S01]  /*10440*/  FSETP.GEU.AND P5, PT, R28, -126, PT ;  /* 0xc2fc00001c00780b */ /* 0x000fe20003fae000 */
[----:B--2---:R-:W-:-:S02]  /*10450*/  IMAD.MOV.U32 R25, RZ, RZ, -0x3ffffff0 ;  /* 0xc0000010ff197424 */ /* 0x004fc400078e00ff */
[-C--:B------:R-:W-:Y:S01]  /*10460*/  FFMA R56, R56, R4.reuse, -R177 ;  /* 0x0000000438387223 */ /* 0x080fe200000008b1 */
[-C--:B------:R-:W-:Y:S01]  /*10470*/  FFMA R54, R54, R4.reuse, -R179 ;  /* 0x0000000436367223 */ /* 0x080fe200000008b3 */
[-CC-:B------:R-:W-:Y:S01]  /*10480*/  FFMA R57, R57, R4.reuse, -R177.reuse ;  /* 0x0000000439397223 */ /* 0x180fe200000008b1 */
[-C--:B------:R-:W-:Y:S01]  /*10490*/  FFMA R60, R60, R4.reuse, -R177 ;  /* 0x000000043c3c7223 */ /* 0x080fe200000008b1 */
[----:B------:R1:W2:Y:S01]  /*104a0*/  MUFU.EX2 R205, R27 ;  /* 0x0000001b00cd7308 */ /* 0x0002a20000000800 */
[----:B---3--:R-:W-:Y:S01]  /*104b0*/  @!P6 FMUL R203, R203, R203 ;  /* 0x000000cbcbcbe220 */ /* 0x008fe20000400000 */
[----:B------:R-:W-:Y:S01]  /*104c0*/  FSETP.GEU.AND P6, PT, R29, -126, PT ;  /* 0xc2fc00001d00780b */ /* 0x000fe20003fce000 */
[-C--:B------:R-:W-:Y:S01]  /*104d0*/  FFMA R58, R58, R4.reuse, -R179 ;  /* 0x000000043a3a7223 */ /* 0x080fe200000008b3 */
[----:B------:R-:W-:Y:S01]  /*104e0*/  R2UR UR11, R25 ;  /* 0x00000000190b72ca */ /* 0x000fe200000e0000 */
[-CC-:B------:R-:W-:Y:S01]  /*104f0*/  FFMA R61, R61, R4.reuse, -R177.reuse ;  /* 0x000000043d3d7223 */ /* 0x180fe200000008b1 */
[-C--:B------:R-:W-:Y:S01]  /*10500*/  FFMA R64, R64, R4.reuse, -R177 ;  /* 0x0000000440407223 */ /* 0x080fe200000008b1 */
[----:B------:R-:W-:Y:S01]  /*10510*/  @!P5 FMUL R28, R28, 0.5 ;  /* 0x3f0000001c1cd820 */ /* 0x000fe20000400000 */
[--C-:B------:R-:W-:Y:S01]  /*10520*/  FFMA R47, R47, R4, -R179.reuse ;  /* 0x000000042f2f7223 */ /* 0x100fe200000008b3 */
[----:B----4-:R-:W-:Y:S01]  /*10530*/  @!P3 FMUL R196, R196, R196 ;  /* 0x000000c4c4c4b220 */ /* 0x010fe20000400000 */
[----:B------:R-:W-:Y:S01]  /*10540*/  FSETP.GEU.AND P3, PT, R30, -126, PT ;  /* 0xc2fc00001e00780b */ /* 0x000fe20003f6e000 */
[----:B------:R3:W4:Y:S01]  /*10550*/  MUFU.EX2 R199, R28 ;  /* 0x0000001c00c77308 */ /* 0x0007220000000800 */
[----:B-1----:R-:W-:Y:S01]  /*10560*/  MOV R27, 0xc0000010 ;  /* 0xc0000010001b7802 */ /* 0x002fe20000000f00 */
[-CC-:B------:R-:W-:Y:S01]  /*10570*/  FFMA R51, R51, R4.reuse, -R179.reuse ;  /* 0x0000000433337223 */ /* 0x180fe200000008b3 */
[----:B------:R-:W-:Y:S01]  /*10580*/  FFMA R55, R55, R4, -R179 ;  /* 0x0000000437377223 */ /* 0x000fe200000008b3 */
[----:B------:R-:W-:Y:S01]  /*10590*/  @!P6 FMUL R29, R29, 0.5 ;  /* 0x3f0000001d1de820 */ /* 0x000fe20000400000 */
[----:B------:R-:W-:Y:S01]  /*105a0*/  R2UR UR19, R27 ;  /* 0x000000001b1372ca */ /* 0x000fe200000e0000 */
[----:B--2---:R-:W-:Y:S01]  /*105b0*/  @!P4 FMUL R205, R205, R205 ;  /* 0x000000cdcdcdc220 */ /* 0x004fe20000400000 */
[----:B------:R-:W-:Y:S01]  /*105c0*/  FSETP.GEU.AND P4, PT, R31, -126, PT ;  /* 0xc2fc00001f00780b */ /* 0x000fe20003f8e000 */
[----:B------:R1:W2:Y:S01]  /*105d0*/  MUFU.EX2 R194, R29 ;  /* 0x0000001d00c27308 */ /* 0x0002a20000000800 */
[----:B---3--:R-:W-:-:S02]  /*105e0*/  IMAD.U32 R28, RZ, RZ, UR15 ;  /* 0x0000000fff1c7e24 */ /* 0x008fc4000f8e00ff */
[--C-:B------:R-:W-:Y:S01]  /*105f0*/  FFMA R62, R62, R4, -R179.reuse ;  /* 0x000000043e3e7223 */ /* 0x100fe200000008b3 */
[----:B------:R-:W-:Y:S01]  /*10600*/  F2FP.BF16.F32.PACK_AB R25, R205, R196 ;  /* 0x000000c4cd19723e */ /* 0x000fe200000010ff */
[----:B------:R-:W-:Y:S01]  /*10610*/  @!P3 FMUL R30, R30, 0.5 ;  /* 0x3f0000001e1eb820 */ /* 0x000fe20000400000 */
[----:B------:R-:W-:Y:S02]  /*10620*/  IMAD R28, R17, 0x600, R28 ;  /* 0x00000600111c7824 */ /* 0x000fe400078e021c */
[-CC-:B------:R-:W-:Y:S01]  /*10630*/  FFMA R59, R59, R4.reuse, -R179.reuse ;  /* 0x000000043b3b7223 */ /* 0x180fe200000008b3 */
[----:B------:R-:W-:Y:S01]  /*10640*/  FFMA R66, R66, R4, -R179 ;  /* 0x0000000442427223 */ /* 0x000fe200000008b3 */
[----:B------:R-:W3:Y:S01]  /*10650*/  MUFU.EX2 R207, R30 ;  /* 0x0000001e00cf7308 */ /* 0x000ee20000000800 */
[----:B----4-:R-:W-:Y:S01]  /*10660*/  @!P5 FMUL R199, R199, R199 ;  /* 0x000000c7c7c7d220 */ /* 0x010fe20000400000 */
[----:B------:R-:W-:Y:S01]  /*10670*/  FSETP.GEU.AND P5, PT, R32, -126, PT ;  /* 0xc2fc00002000780b */ /* 0x000fe20003fae000 */
[----:B-1----:R-:W-:-:S02]  /*10680*/  IMAD.MOV.U32 R29, RZ, RZ, -0x3ffffff0 ;  /* 0xc0000010ff1d7424 */ /* 0x002fc400078e00ff */
[----:B------:R-:W-:Y:S01]  /*10690*/  @!P4 FMUL R31, R31, 0.5 ;  /* 0x3f0000001f1fc820 */ /* 0x000fe20000400000 */
[C---:B------:R-:W-:Y:S01]  /*106a0*/  VIADD R26, R28.reuse, 0x400 ;  /* 0x000004001c1a7836 */ /* 0x040fe20000000000 */
[----:B------:R-:W-:Y:S01]  /*106b0*/  IADD3 R24, R28, 0x200, RZ ;  /* 0x000002001c187810 */ /* 0x000fe20007ffe0ff */
[--C-:B------:R-:W-:Y:S01]  /*106c0*/  FFMA R63, R63, R4, -R179.reuse ;  /* 0x000000043f3f7223 */ /* 0x100fe200000008b3 */
[----:B------:R-:W1:Y:S01]  /*106d0*/  MUFU.EX2 R192, R31 ;  /* 0x0000001f00c07308 */ /* 0x000e620000000800 */
[----:B--2---:R-:W-:Y:S01]  /*106e0*/  @!P6 FMUL R194, R194, R194 ;  /* 0x000000c2c2c2e220 */ /* 0x004fe20000400000 */
[----:B------:R-:W-:Y:S01]  /*106f0*/  FSETP.GEU.AND P6, PT, R33, -126, PT ;  /* 0xc2fc00002100780b */ /* 0x000fe20003fce000 */
[-CC-:B------:R-:W-:Y:S01]  /*10700*/  FFMA R70, R70, R4.reuse, -R179.reuse ;  /* 0x0000000446467223 */ /* 0x180fe200000008b3 */
[----:B------:R-:W-:Y:S01]  /*10710*/  R2UR UR6, R28 ;  /* 0x000000001c0672ca */ /* 0x000fe200000e0000 */
[-CC-:B------:R-:W-:Y:S01]  /*10720*/  FFMA R67, R67, R4.reuse, -R179.reuse ;  /* 0x0000000443437223 */ /* 0x180fe200000008b3 */
[----:B------:R-:W-:Y:S01]  /*10730*/  R2UR UR7, R29 ;  /* 0x000000001d0772ca */ /* 0x000fe200000e0000 */
[----:B------:R-:W-:Y:S01]  /*10740*/  @!P5 FMUL R32, R32, 0.5 ;  /* 0x3f0000002020d820 */ /* 0x000fe20000400000 */
[----:B------:R-:W-:Y:S01]  /*10750*/  R2UR UR10, R24 ;  /* 0x00000000180a72ca */ /* 0x000fe200000e0000 */
[----:B---3--:R-:W-:Y:S01]  /*10760*/  @!P3 FMUL R207, R207, R207 ;  /* 0x000000cfcfcfb220 */ /* 0x008fe20000400000 */
[----:B------:R-:W-:Y:S01]  /*10770*/  FSETP.GEU.AND P3, PT, R34, -126, PT ;  /* 0xc2fc00002200780b */ /* 0x000fe20003f6e000 */
[----:B------:R-:W2:Y:S01]  /*10780*/  MUFU.EX2 R188, R32 ;  /* 0x0000002000bc7308 */ /* 0x000ea20000000800 */
[----:B------:R-:W-:Y:S01]  /*10790*/  R2UR UR18, R26 ;  /* 0x000000001a1272ca */ /* 0x000fe200000e0000 */
[----:B------:R-:W-:Y:S01]  /*107a0*/  FFMA R74, R74, R4, -R179 ;  /* 0x000000044a4a7223 */ /* 0x000fe200000008b3 */
[----:B------:R-:W-:Y:S01]  /*107b0*/  F2FP.BF16.F32.PACK_AB R24, R203, R198 ;  /* 0x000000c6cb18723e */ /* 0x000fe200000010ff */
[----:B------:R-:W-:Y:S01]  /*107c0*/  @!P6 FMUL R33, R33, 0.5 ;  /* 0x3f0000002121e820 */ /* 0x000fe20000400000 */
[----:B------:R-:W-:Y:S01]  /*107d0*/  F2FP.BF16.F32.PACK_AB R26, R194, R199 ;  /* 0x000000c7c21a723e */ /* 0x000fe200000010ff */
[----:B-1----:R-:W-:Y:S01]  /*107e0*/  @!P4 FMUL R192, R192, R192 ;  /* 0x000000c0c0c0c220 */ /* 0x002fe20000400000 */
[----:B------:R-:W-:Y:S01]  /*107f0*/  FSETP.GEU.AND P4, PT, R35, -126, PT ;  /* 0xc2fc00002300780b */ /* 0x000fe20003f8e000 */
[----:B------:R-:W1:Y:S01]  /*10800*/  MUFU.EX2 R193, R33 ;  /* 0x0000002100c17308 */ /* 0x000e620000000800 */
[-CC-:B------:R-:W-:Y:S01]  /*10810*/  FFMA R65, R65, R4.reuse, -R177.reuse ;  /* 0x0000000441417223 */ /* 0x180fe200000008b1 */
[-CC-:B------:R-:W-:Y:S01]  /*10820*/  FFMA R68, R68, R4.reuse, -R177.reuse ;  /* 0x0000000444447223 */ /* 0x180fe200000008b1 */
[----:B------:R-:W-:Y:S01]  /*10830*/  F2FP.BF16.F32.PACK_AB R27, R192, R207 ;  /* 0x000000cfc01b723e */ /* 0x000fe200000010ff */
[----:B------:R-:W-:Y:S01]  /*10840*/  @!P3 FMUL R34, R34, 0.5 ;  /* 0x3f0000002222b820 */ /* 0x000fe20000400000 */
[-CC-:B------:R-:W-:Y:S01]  /*10850*/  FFMA R72, R72, R4.reuse, -R177.reuse ;  /* 0x0000000448487223 */ /* 0x180fe200000008b1 */
[--C-:B------:R-:W-:Y:S01]  /*10860*/  FFMA R76, R76, R4, -R177.reuse ;  /* 0x000000044c4c7223 */ /* 0x100fe200000008b1 */
[----:B------:R-:W-:Y:S01]  /*10870*/  WARPGROUP.ARRIVE ;  /* 0x00000000000079c5 */ /* 0x000fe20000000000 */
[----:B------:R-:W3:Y:S01]  /*10880*/  MUFU.EX2 R190, R34 ;  /* 0x0000002200be7308 */ /* 0x000ee20000000800 */
[----:B--2---:R-:W-:Y:S01]  /*10890*/  @!P5 FMUL R188, R188, R188 ;  /* 0x000000bcbcbcd220 */ /* 0x004fe20000400000 */
[----:B------:R-:W-:Y:S01]  /*108a0*/  FSETP.GEU.AND P5, PT, R36, -126, PT ;  /* 0xc2fc00002400780b */ /* 0x000fe20003fae000 */
[-C--:B------:R-:W-:Y:S01]  /*108b0*/  FFMA R77, R77, R4.reuse, -R177 ;  /* 0x000000044d4d7223 */ /* 0x080fe200000008b1 */
[----:B------:R-:W-:Y:S01]  /*108c0*/  @!P4 FMUL R35, R35, 0.5 ;  /* 0x3f0000002323c820 */ /* 0x000fe20000400000 */
[----:B------:R-:W-:Y:S01]  /*108d0*/  HGMMA.64x16x16.F32.BF16 R168, R24, gdesc[UR4].tnspB, R168, gsb0 ;  /* 0x4020000418a87df0 */ /* 0x000fe200080018a8 */
[-C--:B------:R-:W-:Y:S01]  /*108e0*/  FFMA R79, R79, R4.reuse, -R179 ;  /* 0x000000044f4f7223 */ /* 0x080fe200000008b3 */
[-CC-:B------:R-:W-:Y:S01]  /*108f0*/  FFMA R80, R80, R4.reuse, -R177.reuse ;  /* 0x0000000450507223 */ /* 0x180fe200000008b1 */
[----:B------:R-:W2:Y:S01]  /*10900*/  MUFU.EX2 R195, R35 ;  /* 0x0000002300c37308 */ /* 0x000ea20000000800 */
[----:B-1----:R-:W-:Y:S01]  /*10910*/  @!P6 FMUL R193, R193, R193 ;  /* 0x000000c1c1c1e220 */ /* 0x002fe20000400000 */
[----:B------:R-:W-:Y:S01]  /*10920*/  FSETP.GEU.AND P6, PT, R37, -126, PT ;  /* 0xc2fc00002500780b */ /* 0x000fe20003fce000 */
[-CC-:B------:R-:W-:Y:S01]  /*10930*/  FFMA R84, R84, R4.reuse, -R177.reuse ;  /* 0x0000000454547223 */ /* 0x180fe200000008b1 */
[-C--:B------:R-:W-:Y:S01]  /*10940*/  FFMA R85, R85, R4.reuse, -R177 ;  /* 0x0000000455557223 */ /* 0x080fe200000008b1 */
[-C--:B------:R-:W-:Y:S01]  /*10950*/  FFMA R90, R90, R4.reuse, -R179 ;  /* 0x000000045a5a7223 */ /* 0x080fe200000008b3 */
[-C--:B------:R-:W-:Y:S01]  /*10960*/  FFMA R93, R93, R4.reuse, -R177 ;  /* 0x000000045d5d7223 */ /* 0x080fe200000008b1 */
[----:B------:R-:W-:Y:S01]  /*10970*/  @!P5 FMUL R36, R36, 0.5 ;  /* 0x3f0000002424d820 */ /* 0x000fe20000400000 */
[--C-:B------:R-:W-:Y:S01]  /*10980*/  FFMA R94, R94, R4, -R179.reuse ;  /* 0x000000045e5e7223 */ /* 0x100fe200000008b3 */
[----:B---3--:R-:W-:Y:S01]  /*10990*/  @!P3 FMUL R190, R190, R190 ;  /* 0x000000bebebeb220 */ /* 0x008fe20000400000 */
[----:B------:R-:W-:Y:S01]  /*109a0*/  FSETP.GEU.AND P3, PT, R38, -126, PT ;  /* 0xc2fc00002600780b */ /* 0x000fe20003f6e000 */
[----:B------:R-:W1:Y:S01]  /*109b0*/  MUFU.EX2 R186, R36 ;  /* 0x0000002400ba7308 */ /* 0x000e620000000800 */
[-CC-:B------:R-:W-:Y:S01]  /*109c0*/  FFMA R95, R95, R4.reuse, -R179.reuse ;  /* 0x000000045f5f7223 */ /* 0x180fe200000008b3 */
[-CC-:B------:R-:W-:Y:S01]  /*109d0*/  FFMA R98, R98, R4.reuse, -R179.reuse ;  /* 0x0000000462627223 */ /* 0x180fe200000008b3 */
[-C--:B------:R-:W-:Y:S01]  /*109e0*/  FFMA R99, R99, R4.reuse, -R179 ;  /* 0x0000000463637223 */ /* 0x080fe200000008b3 */
[----:B------:R-:W-:Y:S01]  /*109f0*/  @!P6 FMUL R37, R37, 0.5 ;  /* 0x3f0000002525e820 */ /* 0x000fe20000400000 */
[-CC-:B------:R-:W-:Y:S01]  /*10a00*/  FFMA R100, R100, R4.reuse, -R177.reuse ;  /* 0x0000000464647223 */ /* 0x180fe200000008b1 */
[----:B--2---:R-:W-:Y:S01]  /*10a10*/  @!P4 FMUL R195, R195, R195 ;  /* 0x000000c3c3c3c220 */ /* 0x004fe20000400000 */
[----:B------:R-:W-:Y:S01]  /*10a20*/  FSETP.GEU.AND P4, PT, R39, -126, PT ;  /* 0xc2fc00002700780b */ /* 0x000fe20003f8e000 */
[----:B------:R-:W2:Y:S01]  /*10a30*/  MUFU.EX2 R189, R37 ;  /* 0x0000002500bd7308 */ /* 0x000ea20000000800 */
[-CC-:B------:R-:W-:Y:S01]  /*10a40*/  FFMA R101, R101, R4.reuse, -R177.reuse ;  /* 0x0000000465657223 */ /* 0x180fe200000008b1 */
[-CC-:B------:R-:W-:Y:S01]  /*10a50*/  FFMA R104, R104, R4.reuse, -R177.reuse ;  /* 0x0000000468687223 */ /* 0x180fe200000008b1 */
[-CC-:B------:R-:W-:Y:S01]  /*10a60*/  FFMA R105, R105, R4.reuse, -R177.reuse ;  /* 0x0000000469697223 */ /* 0x180fe200000008b1 */
[----:B------:R-:W-:Y:S01]  /*10a70*/  @!P3 FMUL R38, R38, 0.5 ;  /* 0x3f0000002626b820 */ /* 0x000fe20000400000 */
[-C--:B------:R-:W-:Y:S01]  /*10a80*/  FFMA R109, R109, R4.reuse, -R177 ;  /* 0x000000046d6d7223 */ /* 0x080fe200000008b1 */
[-CC-:B------:R-:W-:Y:S01]  /*10a90*/  FFMA R110, R110, R4.reuse, -R179.reuse ;  /* 0x000000046e6e7223 */ /* 0x180fe200000008b3 */
[----:B------:R-:W-:Y:S01]  /*10aa0*/  FFMA R114, R114, R4, -R179 ;  /* 0x0000000472727223 */ /* 0x000fe200000008b3 */
[----:B------:R-:W3:Y:S01]  /*10ab0*/  MUFU.EX2 R191, R38 ;  /* 0x0000002600bf7308 */ /* 0x000ee20000000800 */
[----:B-1----:R-:W-:Y:S01]  /*10ac0*/  @!P5 FMUL R186, R186, R186 ;  /* 0x000000bababad220 */ /* 0x002fe20000400000 */
[----:B------:R-:W-:Y:S01]  /*10ad0*/  FSETP.GEU.AND P5, PT, R40, -126, PT ;  /* 0xc2fc00002800780b */ /* 0x000fe20003fae000 */
[-CC-:B------:R-:W-:Y:S01]  /*10ae0*/  FFMA R124, R124, R4.reuse, -R177.reuse ;  /* 0x000000047c7c7223 */ /* 0x180fe200000008b1 */
[----:B------:R-:W-:Y:S01]  /*10af0*/  @!P4 FMUL R39, R39, 0.5 ;  /* 0x3f0000002727c820 */ /* 0x000fe20000400000 */
[-C--:B------:R-:W-:Y:S01]  /*10b00*/  FFMA R125, R125, R4.reuse, -R177 ;  /* 0x000000047d7d7223 */ /* 0x080fe200000008b1 */
[-CC-:B------:R-:W-:Y:S01]  /*10b10*/  FFMA R126, R126, R4.reuse, -R179.reuse ;  /* 0x000000047e7e7223 */ /* 0x180fe200000008b3 */
[-C--:B------:R-:W-:Y:S01]  /*10b20*/  FFMA R127, R127, R4.reuse, -R179 ;  /* 0x000000047f7f7223 */ /* 0x080fe200000008b3 */
[----:B------:R1:W4:Y:S01]  /*10b30*/  MUFU.EX2 R184, R39 ;  /* 0x0000002700b87308 */ /* 0x0003220000000800 */
[----:B--2---:R-:W-:Y:S01]  /*10b40*/  @!P6 FMUL R189, R189, R189 ;  /* 0x000000bdbdbde220 */ /* 0x004fe20000400000 */
[----:B------:R-:W-:Y:S01]  /*10b50*/  FSETP.GEU.AND P6, PT, R41, -126, PT ;  /* 0xc2fc00002900780b */ /* 0x000fe20003fce000 */
[----:B------:R-:W-:Y:S01]  /*10b60*/  FFMA R128, R128, R4, -R177 ;  /* 0x0000000480807223 */ /* 0x000fe200000008b1 */
[----:B------:R-:W-:-:S02]  /*10b70*/  WARPGROUP.DEPBAR.LE gsb0, 0x0 ;  /* 0x00008000000079c5 */ /* 0x000fc40000010000 */
[----:B------:R-:W-:Y:S01]  /*10b80*/  WARPGROUP.ARRIVE ;  /* 0x00000000000079c5 */ /* 0x000fe20000000000 */
[----:B------:R-:W-:Y:S01]  /*10b90*/  @!P5 FMUL R40, R40, 0.5 ;  /* 0x3f0000002828d820 */ /* 0x000fe20000400000 */
[-CC-:B------:R-:W-:Y:S01]  /*10ba0*/  FFMA R129, R129, R4.reuse, -R177.reuse ;  /* 0x0000000481817223 */ /* 0x180fe200000008b1 */
[----:B---3--:R-:W-:Y:S01]  /*10bb0*/  @!P3 FMUL R191, R191, R191 ;  /* 0x000000bfbfbfb220 */ /* 0x008fe20000400000 */
[----:B------:R-:W-:Y:S01]  /*10bc0*/  FSETP.GEU.AND P3, PT, R42, -126, PT ;  /* 0xc2fc00002a00780b */ /* 0x000fe20003f6e000 */
[----:B------:R-:W2:Y:S01]  /*10bd0*/  MUFU.EX2 R183, R40 ;  /* 0x0000002800b77308 */ /* 0x000ea20000000800 */
[----:B------:R-:W-:Y:S01]  /*10be0*/  HGMMA.64x16x16.F32.BF16 R160, R24, gdesc[UR8].tnspB, R160, gsb0 ;  /* 0x4020000818a07df0 */ /* 0x000fe200080018a0 */
[-C--:B-1----:R-:W-:Y:S01]  /*10bf0*/  FFMA R39, R69, R4.reuse, -R177 ;  /* 0x0000000445277223 */ /* 0x082fe200000008b1 */
[-CC-:B------:R-:W-:Y:S01]  /*10c00*/  FFMA R130, R130, R4.reuse, -R179.reuse ;  /* 0x0000000482827223 */ /* 0x180fe200000008b3 */
[----:B------:R-:W-:Y:S01]  /*10c10*/  @!P6 FMUL R41, R41, 0.5 ;  /* 0x3f0000002929e820 */ /* 0x000fe20000400000 */
[----:B------:R-:W-:Y:S01]  /*10c20*/  FFMA R131, R131, R4, -R179 ;  /* 0x0000000483837223 */ /* 0x000fe200000008b3 */
[----:B----4-:R-:W-:Y:S01]  /*10c30*/  @!P4 FMUL R184, R184, R184 ;  /* 0x000000b8b8b8c220 */ /* 0x010fe20000400000 */
[----:B------:R-:W-:Y:S01]  /*10c40*/  FSETP.GEU.AND P4, PT, R43, -126, PT ;  /* 0xc2fc00002b00780b */ /* 0x000fe20003f8e000 */
[----:B------:R-:W1:Y:S01]  /*10c50*/  MUFU.EX2 R176, R41 ;  /* 0x0000002900b07308 */ /* 0x000e620000000800 */
[-CC-:B------:R-:W-:Y:S01]  /*10c60*/  FFMA R132, R132, R4.reuse, -R177.reuse ;  /* 0x0000000484847223 */ /* 0x180fe200000008b1 */
[-C--:B------:R-:W-:Y:S01]  /*10c70*/  FFMA R133, R133, R4.reuse, -R177 ;  /* 0x0000000485857223 */ /* 0x080fe200000008b1 */
[-CC-:B------:R-:W-:Y:S01]  /*10c80*/  FFMA R134, R134, R4.reuse, -R179.reuse ;  /* 0x0000000486867223 */ /* 0x180fe200000008b3 */
[----:B------:R-:W-:Y:S01]  /*10c90*/  @!P3 FMUL R42, R42, 0.5 ;  /* 0x3f0000002a2ab820 */ /* 0x000fe20000400000 */
[-C--:B------:R-:W-:Y:S01]  /*10ca0*/  FFMA R135, R135, R4.reuse, -R179 ;  /* 0x0000000487877223 */ /* 0x080fe200000008b3 */
[-CC-:B------:R-:W-:Y:S01]  /*10cb0*/  FFMA R136, R136, R4.reuse, -R177.reuse ;  /* 0x0000000488887223 */ /* 0x180fe200000008b1 */
[-C--:B------:R-:W-:Y:S01]  /*10cc0*/  FFMA R137, R137, R4.reuse, -R177 ;  /* 0x0000000489897223 */ /* 0x080fe200000008b1 */
[----:B------:R-:W3:Y:S01]  /*10cd0*/  MUFU.EX2 R185, R42 ;  /* 0x0000002a00b97308 */ /* 0x000ee20000000800 */
[----:B--2---:R-:W-:Y:S01]  /*10ce0*/  @!P5 FMUL R183, R183, R183 ;  /* 0x000000b7b7b7d220 */ /* 0x004fe20000400000 */
[----:B------:R-:W-:Y:S01]  /*10cf0*/  FSETP.GEU.AND P5, PT, R44, -126, PT ;  /* 0xc2fc00002c00780b */ /* 0x000fe20003fae000 */
[-CC-:B------:R-:W-:Y:S01]  /*10d00*/  FFMA R138, R138, R4.reuse, -R179.reuse ;  /* 0x000000048a8a7223 */ /* 0x180fe200000008b3 */
[----:B------:R-:W-:Y:S01]  /*10d10*/  @!P4 FMUL R43, R43, 0.5 ;  /* 0x3f0000002b2bc820 */ /* 0x000fe20000400000 */
[-C--:B------:R-:W-:Y:S01]  /*10d20*/  FFMA R139, R139, R4.reuse, -R179 ;  /* 0x000000048b8b7223 */ /* 0x080fe200000008b3 */
[-CC-:B------:R-:W-:Y:S01]  /*10d30*/  FFMA R140, R140, R4.reuse, -R177.reuse ;  /* 0x000000048c8c7223 */ /* 0x180fe200000008b1 */
[----:B------:R-:W-:Y:S01]  /*10d40*/  FFMA R141, R141, R4, -R177 ;  /* 0x000000048d8d7223 */ /* 0x000fe200000008b1 */
[----:B------:R-:W2:Y:S01]  /*10d50*/  MUFU.EX2 R178, R43 ;  /* 0x0000002b00b27308 */ /* 0x000ea20000000800 */
[----:B-1----:R-:W-:Y:S01]  /*10d60*/  @!P6 FMUL R176, R176, R176 ;  /* 0x000000b0b0b0e220 */ /* 0x002fe20000400000 */
[----:B------:R-:W-:Y:S01]  /*10d70*/  FSETP.GEU.AND P6, PT, R45, -126, PT ;  /* 0xc2fc00002d00780b */ /* 0x000fe20003fce000 */
[-CC-:B------:R-:W-:Y:S01]  /*10d80*/  FFMA R142, R142, R4.reuse, -R179.reuse ;  /* 0x000000048e8e7223 */ /* 0x180fe200000008b3 */
[-C--:B------:R-:W-:Y:S01]  /*10d90*/  FFMA R143, R143, R4.reuse, -R179 ;  /* 0x000000048f8f7223 */ /* 0x080fe200000008b3 */
[-C--:B------:R-:W-:Y:S01]  /*10da0*/  FFMA R144, R144, R4.reuse, -R177 ;  /* 0x0000000490907223 */ /* 0x080fe200000008b1 */
[-CC-:B------:R-:W-:Y:S01]  /*10db0*/  FFMA R146, R146, R4.reuse, -R179.reuse ;  /* 0x0000000492927223 */ /* 0x180fe200000008b3 */
[----:B------:R-:W-:Y:S01]  /*10dc0*/  @!P5 FMUL R44, R44, 0.5 ;  /* 0x3f0000002c2cd820 */ /* 0x000fe20000400000 */
[-C--:B------:R-:W-:Y:S01]  /*10dd0*/  FFMA R147, R147, R4.reuse, -R179 ;  /* 0x0000000493937223 */ /* 0x080fe200000008b3 */
[----:B---3--:R-:W-:Y:S01]  /*10de0*/  @!P3 FMUL R185, R185, R185 ;  /* 0x000000b9b9b9b220 */ /* 0x008fe20000400000 */
[----:B------:R-:W-:Y:S01]  /*10df0*/  FSETP.GEU.AND P3, PT, R46, -126, PT ;  /* 0xc2fc00002e00780b */ /* 0x000fe20003f6e000 */
[----:B------:R-:W1:Y:S01]  /*10e00*/  MUFU.EX2 R182, R44 ;  /* 0x0000002c00b67308 */ /* 0x000e620000000800 */
[-CC-:B------:R-:W-:Y:S01]  /*10e10*/  FFMA R145, R145, R4.reuse, -R177.reuse ;  /* 0x0000000491917223 */ /* 0x180fe200000008b1 */
[-CC-:B------:R-:W-:Y:S01]  /*10e20*/  FFMA R148, R148, R4.reuse, -R177.reuse ;  /* 0x0000000494947223 */ /* 0x180fe200000008b1 */
[-C--:B------:R-:W-:Y:S01]  /*10e30*/  FFMA R149, R149, R4.reuse, -R177 ;  /* 0x0000000495957223 */ /* 0x080fe200000008b1 */
[----:B------:R-:W-:Y:S01]  /*10e40*/  @!P6 FMUL R45, R45, 0.5 ;  /* 0x3f0000002d2de820 */ /* 0x000fe20000400000 */
[----:B------:R-:W-:Y:S01]  /*10e50*/  FFMA R150, R150, R4, -R179 ;  /* 0x0000000496967223 */ /* 0x000fe200000008b3 */
[----:B--2---:R-:W-:Y:S01]  /*10e60*/  @!P4 FMUL R178, R178, R178 ;  /* 0x000000b2b2b2c220 */ /* 0x004fe20000400000 */
[----:B------:R-:W-:Y:S01]  /*10e70*/  FSETP.GEU.AND P4, PT, R47, -126, PT ;  /* 0xc2fc00002f00780b */ /* 0x000fe20003f8e000 */
[----:B------:R-:W2:Y:S01]  /*10e80*/  MUFU.EX2 R181, R45 ;  /* 0x0000002d00b57308 */ /* 0x000ea20000000800 */
[----:B------:R-:W-:-:S02]  /*10e90*/  WARPGROUP.DEPBAR.LE gsb0, 0x0 ;  /* 0x00008000000079c5 */ /* 0x000fc40000010000 */
[----:B------:R-:W-:Y:S01]  /*10ea0*/  WARPGROUP.ARRIVE ;  /* 0x00000000000079c5 */ /* 0x000fe20000000000 */
[----:B------:R-:W-:-:S04]  /*10eb0*/  @!P3 FMUL R46, R46, 0.5 ;  /* 0x3f0000002e2eb820 */ /* 0x000fc80000400000 */
[----:B------:R-:W3:Y:S01]  /*10ec0*/  MUFU.EX2 R187, R46 ;  /* 0x0000002e00bb7308 */ /* 0x000ee20000000800 */
[----:B-1----:R-:W-:Y:S01]  /*10ed0*/  @!P5 FMUL R182, R182, R182 ;  /* 0x000000b6b6b6d220 */ /* 0x002fe20000400000 */
[----:B------:R-:W-:Y:S01]  /*10ee0*/  FSETP.GEU.AND P5, PT, R48, -126, PT ;  /* 0xc2fc00003000780b */ /* 0x000fe20003fae000 */
[----:B------:R-:W-:Y:S01]  /*10ef0*/  HGMMA.64x16x16.F32.BF16 R152, R24, gdesc[UR16].tnspB, R152, gsb0 ;  /* 0x4020001018987df0 */ /* 0x000fe20008001898 */
[----:B------:R-:W-:-:S04]  /*10f00*/  @!P4 FMUL R47, R47, 0.5 ;  /* 0x3f0000002f2fc820 */ /* 0x000fc80000400000 */
[----:B------:R-:W1:Y:S01]  /*10f10*/  MUFU.EX2 R180, R47 ;  /* 0x0000002f00b47308 */ /* 0x000e620000000800 */
[----:B--2---:R-:W-:Y:S01]  /*10f20*/  @!P6 FMUL R181, R181, R181 ;  /* 0x000000b5b5b5e220 */ /* 0x004fe20000400000 */
[----:B------:R-:W-:-:S05]  /*10f30*/  FSETP.GEU.AND P6, PT, R49, -126, PT ;  /* 0xc2fc00003100780b */ /* 0x000fca0003fce000 */
[----:B------:R-:W-:Y:S01]  /*10f40*/  @!P5 FMUL R48, R48, 0.5 ;  /* 0x3f0000003030d820 */ /* 0x000fe20000400000 */
[----:B---3--:R-:W-:Y:S01]  /*10f50*/  @!P3 FMUL R187, R187, R187 ;  /* 0x000000bbbbbbb220 */ /* 0x008fe20000400000 */
[----:B------:R-:W-:Y:S02]  /*10f60*/  FSETP.GEU.AND P3, PT, R50, -126, PT ;  /* 0xc2fc00003200780b */ /* 0x000fe40003f6e000 */
[----:B------:R-:W2:Y:S04]  /*10f70*/  MUFU.EX2 R41, R48 ;  /* 0x0000003000297308 */ /* 0x000ea80000000800 */
[----:B------:R-:W-:Y:S01]  /*10f80*/  @!P6 FMUL R49, R49, 0.5 ;  /* 0x3f0000003131e820 */ /* 0x000fe20000400000 */
[----:B-1----:R-:W-:Y:S01]  /*10f90*/  @!P4 FMUL R180, R180, R180 ;  /* 0x000000b4b4b4c220 */ /* 0x002fe20000400000 */
[----:B------:R-:W-:-:S02]  /*10fa0*/  FSETP.GEU.AND P4, PT, R51, -126, PT ;  /* 0xc2fc00003300780b */ /* 0x000fc40003f8e000 */
[----:B------:R-:W1:Y:S03]  /*10fb0*/  MUFU.EX2 R44, R49 ;  /* 0x00000031002c7308 */ /* 0x000e660000000800 */
[----:B------:R-:W-:-:S05]  /*10fc0*/  @!P3 FMUL R50, R50, 0.5 ;  /* 0x3f0000003232b820 */ /* 0x000fca0000400000 */
[----:B------:R-:W3:Y:S01]  /*10fd0*/  MUFU.EX2 R42, R50 ;  /* 0x00000032002a7308 */ /* 0x000ee20000000800 */
[----:B--2---:R-:W-:Y:S01]  /*10fe0*/  @!P5 FMUL R41, R41, R41 ;  /* 0x000000292929d220 */ /* 0x004fe20000400000 */
[----:B------:R-:W-:Y:S01]  /*10ff0*/  FSETP.GEU.AND P5, PT, R52, -126, PT ;  /* 0xc2fc00003400780b */ /* 0x000fe20003fae000 */
[----:B------:R-:W-:-:S05]  /*11000*/  @!P4 FMUL R51, R51, 0.5 ;  /* 0x3f0000003333c820 */ /* 0x000fca0000400000 */
[----:B------:R-:W2:Y:S01]  /*11010*/  MUFU.EX2 R53, R51 ;  /* 0x0000003300357308 */ /* 0x000ea20000000800 */
[----:B-1----:R-:W-:Y:S01]  /*11020*/  @!P6 FMUL R44, R44, R44 ;  /* 0x0000002c2c2ce220 */ /* 0x002fe20000400000 */
[----:B------:R-:W-:Y:S01]  /*11030*/  FSETP.GEU.AND P6, PT, R22, -126, PT ;  /* 0xc2fc00001600780b */ /* 0x000fe20003fce000 */
[----:B------:R-:W-:Y:S02]  /*11040*/  WARPGROUP.DEPBAR.LE gsb0, 0x0 ;  /* 0x00008000000079c5 */ /* 0x000fe40000010000 */
[----:B------:R-:W-:Y:S01]  /*11050*/  VIADD R24, R28, 0x20 ;  /* 0x000000201c187836 */ /* 0x000fe20000000000 */
[----:B------:R-:W-:Y:S01]  /*11060*/  MOV R25, 0xc0000010 ;  /* 0xc000001000197802 */ /* 0x000fe20000000f00 */
[----:B------:R-:W-:Y:S01]  /*11070*/  @!P5 FMUL R52, R52, 0.5 ;  /* 0x3f0000003434d820 */ /* 0x000fe20000400000 */
[----:B------:R-:W-:Y:S02]  /*11080*/  VIADD R26, R28, 0x220 ;  /* 0x000002201c1a7836 */ /* 0x000fe40000000000 */
[----:B---3--:R-:W-:Y:S01]  /*11090*/  @!P3 FMUL R42, R42, R42 ;  /* 0x0000002a2a2ab220 */ /* 0x008fe20000400000 */
[----:B------:R-:W-:Y:S01]  /*110a0*/  FSETP.GEU.AND P3, PT, R54, -126, PT ;  /* 0xc2fc00003600780b */ /* 0x000fe20003f6e000 */
[----:B------:R1:W3:Y:S01]  /*110b0*/  MUFU.EX2 R43, R52 ;  /* 0x00000034002b7308 */ /* 0x0002e20000000800 */
[----:B------:R-:W-:Y:S01]  /*110c0*/  R2UR UR6, R24 ;  /* 0x00000000180672ca */ /* 0x000fe200000e0000 */
[----:B------:R-:W-:Y:S01]  /*110d0*/  VIADD R24, R28, 0x420 ;  /* 0x000004201c187836 */ /* 0x000fe20000000000 */
[----:B------:R-:W-:Y:S01]  /*110e0*/  R2UR UR7, R25 ;  /* 0x00000000190772ca */ /* 0x000fe200000e0000 */
[----:B------:R-:W-:Y:S01]  /*110f0*/  @!P6 FMUL R22, R22, 0.5 ;  /* 0x3f0000001616e820 */ /* 0x000fe20000400000 */
[----:B------:R-:W-:Y:S01]  /*11100*/  IMAD.MOV.U32 R27, RZ, RZ, -0x3ffffff0 ;  /* 0xc0000010ff1b7424 */ /* 0x000fe200078e00ff */
[----:B------:R-:W-:Y:S01]  /*11110*/  R2UR UR10, R26 ;  /* 0x000000001a0a72ca */ /* 0x000fe200000e0000 */
[----:B--2---:R-:W-:Y:S01]  /*11120*/  @!P4 FMUL R53, R53, R53 ;  /* 0x000000353535c220 */ /* 0x004fe20000400000 */
[----:B------:R-:W2:Y:S01]  /*11130*/  MUFU.EX2 R46, R22 ;  /* 0x00000016002e7308 */ /* 0x000ea20000000800 */
[----:B------:R-:W-:Y:S01]  /*11140*/  R2UR UR18, R24 ;  /* 0x00000000181272ca */ /* 0x000fe200000e0000 */
[-C--:B------:R-:W-:Y:S01]  /*11150*/  FFMA R51, R71, R4.reuse, -R179 ;  /* 0x0000000447337223 */ /* 0x080fe200000008b3 */
[----:B------:R-:W-:Y:S01]  /*11160*/  MOV R25, 0xc0000010 ;  /* 0xc000001000197802 */ /* 0x000fe20000000f00 */
[----:B------:R-:W-:Y:S01]  /*11170*/  @!P3 FMUL R54, R54, 0.5 ;  /* 0x3f0000003636b820 */ /* 0x000fe20000400000 */
[----:B------:R-:W-:Y:S01]  /*11180*/  R2UR UR11, R27 ;  /* 0x000000001b0b72ca */ /* 0x000fe200000e0000 */
[----:B-1----:R-:W-:Y:S01]  /*11190*/  FFMA R52, R73, R4, -R177 ;  /* 0x0000000449347223 */ /* 0x002fe200000008b1 */
[----:B------:R-:W-:Y:S01]  /*111a0*/  R2UR UR19, R25 ;  /* 0x00000000191372ca */ /* 0x000fe200000e0000 */
[----:B------:R1:W4:Y:S01]  /*111b0*/  MUFU.EX2 R45, R54 ;  /* 0x00000036002d7308 */ /* 0x0003220000000800 */
[----:B---3--:R-:W-:Y:S01]  /*111c0*/  @!P5 FMUL R43, R43, R43 ;  /* 0x0000002b2b2bd220 */ /* 0x008fe20000400000 */
[----:B------:R-:W-:-:S02]  /*111d0*/  FSETP.GEU.AND P5, PT, R56, -126, PT ;  /* 0xc2fc00003800780b */ /* 0x000fc40003fae000 */
[----:B------:R-:W-:Y:S02]  /*111e0*/  F2FP.BF16.F32.PACK_AB R25, R195, R190 ;  /* 0x000000bec319723e */ /* 0x000fe400000010ff */
[----:B------:R-:W-:Y:S02]  /*111f0*/  F2FP.BF16.F32.PACK_AB R27, R184, R191 ;  /* 0x000000bfb81b723e */ /* 0x000fe400000010ff */
[----:B------:R-:W-:Y:S01]  /*11200*/  FSETP.GEU.AND P4, PT, R55, -126, PT ;  /* 0xc2fc00003700780b */ /* 0x000fe20003f8e000 */
[----:B--2---:R-:W-:Y:S01]  /*11210*/  @!P6 FMUL R46, R46, R46 ;  /* 0x0000002e2e2ee220 */ /* 0x004fe20000400000 */
[----:B------:R-:W-:Y:S01]  /*11220*/  FSETP.GEU.AND P6, PT, R57, -126, PT ;  /* 0xc2fc00003900780b */ /* 0x000fe20003fce000 */
[----:B-1----:R-:W-:-:S04]  /*11230*/  FFMA R54, R75, R4, -R179 ;  /* 0x000000044b367223 */ /* 0x002fc800000008b3 */
[----:B------:R-:W-:Y:S01]  /*11240*/  @!P5 FMUL R56, R56, 0.5 ;  /* 0x3f0000003838d820 */ /* 0x000fe20000400000 */
[----:B----4-:R-:W-:Y:S01]  /*11250*/  @!P3 FMUL R45, R45, R45 ;  /* 0x0000002d2d2db220 */ /* 0x010fe20000400000 */
[----:B------:R-:W-:Y:S02]  /*11260*/  FSETP.GEU.AND P3, PT, R58, -126, PT ;  /* 0xc2fc00003a00780b */ /* 0x000fe40003f6e000 */
[----:B------:R1:W2:Y:S02]  /*11270*/  MUFU.EX2 R33, R56 ;  /* 0x0000003800217308 */ /* 0x0002a40000000800 */
[----:B------:R-:W-:Y:S02]  /*11280*/  @!P4 FMUL R55, R55, 0.5 ;  /* 0x3f0000003737c820 */ /* 0x000fe40000400000 */
[----:B------:R-:W-:-:S04]  /*11290*/  @!P6 FMUL R57, R57, 0.5 ;  /* 0x3f0000003939e820 */ /* 0x000fc80000400000 */
[----:B------:R3:W4:Y:S01]  /*112a0*/  MUFU.EX2 R22, R57 ;  /* 0x0000003900167308 */ /* 0x0007220000000800 */
[----:B-1----:R-:W-:Y:S02]  /*112b0*/  FFMA R56, R197, R15, R198 ;  /* 0x0000000fc5387223 */ /* 0x002fe400000000c6 */
[----:B------:R-:W-:-:S05]  /*112c0*/  @!P3 FMUL R58, R58, 0.5 ;  /* 0x3f0000003a3ab820 */ /* 0x000fca0000400000 */
[----:B------:R1:W5:Y:S01]  /*112d0*/  MUFU.EX2 R30, R58 ;  /* 0x0000003a001e7308 */ /* 0x0003620000000800 */
[----:B--2---:R-:W-:Y:S01]  /*112e0*/  @!P5 FMUL R33, R33, R33 ;  /* 0x000000212121d220 */ /* 0x004fe20000400000 */
[----:B------:R-:W-:Y:S01]  /*112f0*/  FSETP.GEU.AND P5, PT, R60, -126, PT ;  /* 0xc2fc00003c00780b */ /* 0x000fe20003fae000 */
[----:B---3--:R-:W-:-:S05]  /*11300*/  FFMA R57, R81, R4, -R177 ;  /* 0x0000000451397223 */ /* 0x008fca00000008b1 */
[----:B------:R2:W3:Y:S01]  /*11310*/  MUFU.EX2 R50, R55 ;  /* 0x0000003700327308 */ /* 0x0004e20000000800 */
[----:B----4-:R-:W-:Y:S01]  /*11320*/  @!P6 FMUL R22, R22, R22 ;  /* 0x000000161616e220 */ /* 0x010fe20000400000 */
[----:B------:R-:W-:Y:S01]  /*11330*/  FSETP.GEU.AND P6, PT, R61, -126, PT ;  /* 0xc2fc00003d00780b */ /* 0x000fe20003fce000 */
[----:B-1----:R-:W-:-:S04]  /*11340*/  FADD R58, R56, R203 ;  /* 0x000000cb383a7221 */ /* 0x002fc80000000000 */
[----:B------:R-:W-:Y:S01]  /*11350*/  @!P5 FMUL R60, R60, 0.5 ;  /* 0x3f0000003c3cd820 */ /* 0x000fe20000400000 */
[----:B------:R-:W-:Y:S01]  /*11360*/  FADD R199, R58, R199 ;  /* 0x000000c73ac77221 */ /* 0x000fe20000000000 */
[----:B-----5:R-:W-:Y:S01]  /*11370*/  @!P3 FMUL R30, R30, R30 ;  /* 0x0000001e1e1eb220 */ /* 0x020fe20000400000 */
[----:B------:R-:W-:Y:S01]  /*11380*/  FSETP.GEU.AND P3, PT, R62, -126, PT ;  /* 0xc2fc00003e00780b */ /* 0x000fe20003f6e000 */
[----:B------:R1:W4:Y:S01]  /*11390*/  MUFU.EX2 R32, R60 ;  /* 0x0000003c00207308 */ /* 0x0003220000000800 */
[----:B------:R-:W-:Y:S01]  /*113a0*/  FADD R199, R199, R194 ;  /* 0x000000c2c7c77221 */ /* 0x000fe20000000000 */
[----:B--2---:R-:W-:Y:S02]  /*113b0*/  FFMA R55, R78, R4, -R179 ;  /* 0x000000044e377223 */ /* 0x004fe400000008b3 */
[----:B------:R-:W-:Y:S01]  /*113c0*/  @!P6 FMUL R61, R61, 0.5 ;  /* 0x3f0000003d3de820 */ /* 0x000fe20000400000 */
[----:B------:R-:W-:Y:S01]  /*113d0*/  FADD R24, R199, R188 ;  /* 0x000000bcc7187221 */ /* 0x000fe20000000000 */
[----:B---3--:R-:W-:Y:S01]  /*113e0*/  @!P4 FMUL R50, R50, R50 ;  /* 0x000000323232c220 */ /* 0x008fe20000400000 */
[----:B------:R-:W-:Y:S01]  /*113f0*/  FSETP.GEU.AND P4, PT, R59, -126, PT ;  /* 0xc2fc00003b00780b */ /* 0x000fe20003f8e000 */
[----:B------:R2:W3:Y:S01]  /*11400*/  MUFU.EX2 R35, R61 ;  /* 0x0000003d00237308 */ /* 0x0004e20000000800 */
[----:B-1----:R-:W-:-:S03]  /*11410*/  FFMA R60, R201, R13, R196 ;  /* 0x0000000dc93c7223 */ /* 0x002fc600000000c4 */
[----:B------:R-:W-:Y:S01]  /*11420*/  @!P3 FMUL R62, R62, 0.5 ;  /* 0x3f0000003e3eb820 */ /* 0x000fe20000400000 */
[----:B------:R-:W-:-:S03]  /*11430*/  FADD R60, R60, R205 ;  /* 0x000000cd3c3c7221 */ /* 0x000fc60000000000 */
[----:B------:R1:W5:Y:S01]  /*11440*/  MUFU.EX2 R36, R62 ;  /* 0x0000003e00247308 */ /* 0x0003620000000800 */
[----:B----4-:R-:W-:Y:S01]  /*11450*/  @!P5 FMUL R32, R32, R32 ;  /* 0x000000202020d220 */ /* 0x010fe20000400000 */
[----:B------:R-:W-:Y:S01]  /*11460*/  FSETP.GEU.AND P5, PT, R64, -126, PT ;  /* 0xc2fc00004000780b */ /* 0x000fe20003fae000 */
[----:B------:R-:W-:Y:S01]  /*11470*/  FADD R207, R60, R207 ;  /* 0x000000cf3ccf7221 */ /* 0x000fe20000000000 */
[----:B--2---:R-:W-:Y:S01]  /*11480*/  FADD R61, R24, R193 ;  /* 0x000000c1183d7221 */ /* 0x004fe20000000000 */
[----:B------:R-:W-:Y:S01]  /*11490*/  F2FP.BF16.F32.PACK_AB R24, R193, R188 ;  /* 0x000000bcc118723e */ /* 0x000fe200000010ff */
[----:B------:R-:W-:Y:S01]  /*114a0*/  @!P4 FMUL R59, R59, 0.5 ;  /* 0x3f0000003b3bc820 */ /* 0x000fe20000400000 */
[----:B------:R-:W-:Y:S01]  /*114b0*/  FADD R207, R207, R192 ;  /* 0x000000c0cfcf7221 */ /* 0x000fe20000000000 */
[----:B---3--:R-:W-:Y:S02]  /*114c0*/  @!P6 FMUL R35, R35, R35 ;  /* 0x000000232323e220 */ /* 0x008fe40000400000 */
[----:B------:R2:W3:Y:S01]  /*114d0*/  MUFU.EX2 R31, R59 ;  /* 0x0000003b001f7308 */ /* 0x0004e20000000800 */
[----:B------:R-:W-:Y:S01]  /*114e0*/  FADD R26, R207, R190 ;  /* 0x000000becf1a7221 */ /* 0x000fe20000000000 */
[----:B------:R-:W-:Y:S01]  /*114f0*/  FSETP.GEU.AND P6, PT, R65, -126, PT ;  /* 0xc2fc00004100780b */ /* 0x000fe20003fce000 */
[----:B-1----:R-:W-:-:S02]  /*11500*/  FFMA R62, R82, R4, -R179 ;  /* 0x00000004523e7223 */ /* 0x002fc400000008b3 */
[----:B------:R-:W-:Y:S01]  /*11510*/  @!P5 FMUL R64, R64, 0.5 ;  /* 0x3f0000004040d820 */ /* 0x000fe20000400000 */
[----:B-----5:R-:W-:Y:S01]  /*11520*/  @!P3 FMUL R36, R36, R36 ;  /* 0x000000242424b220 */ /* 0x020fe20000400000 */
[----:B------:R-:W-:Y:S02]  /*11530*/  FSETP.GEU.AND P3, PT, R66, -126, PT ;  /* 0xc2fc00004200780b */ /* 0x000fe40003f6e000 */
[----:B------:R1:W4:Y:S01]  /*11540*/  MUFU.EX2 R34, R64 ;  /* 0x0000004000227308 */ /* 0x0003220000000800 */
[----:B--2---:R-:W-:-:S05]  /*11550*/  FFMA R59, R83, R4, -R179 ;  /* 0x00000004533b7223 */ /* 0x004fca00000008b3 */
[----:B------:R-:W-:Y:S01]  /*11560*/  @!P6 FMUL R65, R65, 0.5 ;  /* 0x3f0000004141e820 */ /* 0x000fe20000400000 */
[----:B---3--:R-:W-:Y:S01]  /*11570*/  @!P4 FMUL R31, R31, R31 ;  /* 0x0000001f1f1fc220 */ /* 0x008fe20000400000 */
[----:B-1----:R-:W-:Y:S01]  /*11580*/  FADD R64, R26, R195 ;  /* 0x000000c31a407221 */ /* 0x002fe20000000000 */
[----:B------:R-:W-:Y:S01]  /*11590*/  F2FP.BF16.F32.PACK_AB R26, R189, R186 ;  /* 0x000000babd1a723e */ /* 0x000fe200000010ff */
[----:B------:R-:W-:Y:S01]  /*115a0*/  FADD R186, R61, R186 ;  /* 0x000000ba3dba7221 */ /* 0x000fe20000000000 */
[----:B------:R-:W-:Y:S01]  /*115b0*/  @!P3 FMUL R66, R66, 0.5 ;  /* 0x3f0000004242b820 */ /* 0x000fe20000400000 */
[----:B------:R-:W-:Y:S01]  /*115c0*/  FSETP.GEU.AND P4, PT, R63, -126, PT ;  /* 0xc2fc00003f00780b */ /* 0x000fe20003f8e000 */
[----:B------:R-:W-:Y:S01]  /*115d0*/  WARPGROUP.ARRIVE ;  /* 0x00000000000079c5 */ /* 0x000fe20000000000 */
[----:B------:R-:W-:Y:S01]  /*115e0*/  FADD R191, R64, R191 ;  /* 0x000000bf40bf7221 */ /* 0x000fe20000000000 */
[----:B------:R1:W2:Y:S01]  /*115f0*/  MUFU.EX2 R38, R66 ;  /* 0x0000004200267308 */ /* 0x0002a20000000800 */
[----:B------:R-:W-:Y:S01]  /*11600*/  FADD R186, R186, R189 ;  /* 0x000000bdbaba7221 */ /* 0x000fe20000000000 */
[----:B----4-:R-:W-:Y:S01]  /*11610*/  @!P5 FMUL R34, R34, R34 ;  /* 0x000000222222d220 */ /* 0x010fe20000400000 */
[----:B------:R-:W-:Y:S01]  /*11620*/  FADD R184, R191, R184 ;  /* 0x000000b8bfb87221 */ /* 0x000fe20000000000 */
[----:B------:R-:W-:Y:S01]  /*11630*/  HGMMA.64x16x16.F32.BF16 R168, R24, gdesc[UR4].tnspB, R168, gsb0 ;  /* 0x4020000418a87df0 */ /* 0x000fe200080018a8 */
[----:B------:R-:W-:-:S02]  /*11640*/  FSETP.GEU.AND P5, PT, R68, -126, PT ;  /* 0xc2fc00004400780b */ /* 0x000fc40003fae000 */
[----:B------:R-:W-:Y:S01]  /*11650*/  FADD R69, R184, R185 ;  /* 0x000000b9b8457221 */ /* 0x000fe20000000000 */
[----:B------:R3:W4:Y:S01]  /*11660*/  MUFU.EX2 R37, R65 ;  /* 0x0000004100257308 */ /* 0x0007220000000800 */
[----:B-1----:R-:W-:Y:S01]  /*11670*/  FFMA R66, R87, R4, -R179 ;  /* 0x0000000457427223 */ /* 0x002fe200000008b3 */
[----:B------:R-:W-:-:S06]  /*11680*/  @!P4 FMUL R63, R63, 0.5 ;  /* 0x3f0000003f3fc820 */ /* 0x000fcc0000400000 */
[----:B------:R1:W5:Y:S01]  /*11690*/  MUFU.EX2 R47, R63 ;  /* 0x0000003f002f7308 */ /* 0x0003620000000800 */
[----:B--2---:R-:W-:Y:S01]  /*116a0*/  @!P3 FMUL R38, R38, R38 ;  /* 0x000000262626b220 */ /* 0x004fe20000400000 */
[----:B------:R-:W-:Y:S01]  /*116b0*/  FSETP.GEU.AND P3, PT, R70, -126, PT ;  /* 0xc2fc00004600780b */ /* 0x000fe20003f6e000 */
[----:B------:R-:W-:Y:S01]  /*116c0*/  @!P5 FMUL R68, R68, 0.5 ;  /* 0x3f0000004444d820 */ /* 0x000fe20000400000 */
[----:B---3--:R-:W-:-:S04]  /*116d0*/  FFMA R65, R86, R4, -R179 ;  /* 0x0000000456417223 */ /* 0x008fc800000008b3 */
[----:B------:R2:W3:Y:S01]  /*116e0*/  MUFU.EX2 R48, R68 ;  /* 0x0000004400307308 */ /* 0x0004e20000000800 */
[----:B----4-:R-:W-:Y:S01]  /*116f0*/  @!P6 FMUL R37, R37, R37 ;  /* 0x000000252525e220 */ /* 0x010fe20000400000 */
[----:B------:R-:W-:Y:S01]  /*11700*/  FSETP.GEU.AND P6, PT, R39, -126, PT ;  /* 0xc2fc00002700780b */ /* 0x000fe20003fce000 */
[----:B-1----:R-:W-:-:S04]  /*11710*/  FFMA R63, R88, R4, -R177 ;  /* 0x00000004583f7223 */ /* 0x002fc800000008b1 */
[----:B------:R-:W-:Y:S01]  /*11720*/  @!P3 FMUL R70, R70, 0.5 ;  /* 0x3f0000004646b820 */ /* 0x000fe20000400000 */
[----:B-----5:R-:W-:Y:S01]  /*11730*/  @!P4 FMUL R47, R47, R47 ;  /* 0x0000002f2f2fc220 */ /* 0x020fe20000400000 */
[----:B------:R-:W-:Y:S02]  /*11740*/  FSETP.GEU.AND P4, PT, R67, -126, PT ;  /* 0xc2fc00004300780b */ /* 0x000fe40003f8e000 */
[----:B------:R1:W4:Y:S01]  /*11750*/  MUFU.EX2 R40, R70 ;  /* 0x0000004600287308 */ /* 0x0003220000000800 */
[----:B--2---:R-:W-:-:S03]  /*11760*/  FFMA R68, R89, R4, -R177 ;  /* 0x0000000459447223 */ /* 0x004fc600000008b1 */
[----:B------:R-:W-:Y:S01]  /*11770*/  @!P6 FMUL R39, R39, 0.5 ;  /* 0x3f0000002727e820 */ /* 0x000fe20000400000 */
[----:B---3--:R-:W-:Y:S01]  /*11780*/  @!P5 FMUL R48, R48, R48 ;  /* 0x000000303030d220 */ /* 0x008fe20000400000 */
[----:B------:R-:W-:Y:S01]  /*11790*/  FSETP.GEU.AND P5, PT, R72, -126, PT ;  /* 0xc2fc00004800780b */ /* 0x000fe20003fae000 */
[----:B-1----:R-:W-:-:S03]  /*117a0*/  FFMA R70, R91, R4, -R179 ;  /* 0x000000045b467223 */ /* 0x002fc600000008b3 */
[----:B------:R-:W1:Y:S01]  /*117b0*/  MUFU.EX2 R39, R39 ;  /* 0x0000002700277308 */ /* 0x000e620000000800 */
[----:B------:R-:W-:Y:S02]  /*117c0*/  WARPGROUP.DEPBAR.LE gsb0, 0x0 ;  /* 0x00008000000079c5 */ /* 0x000fe40000010000 */
[----:B------:R-:W-:Y:S01]  /*117d0*/  WARPGROUP.ARRIVE ;  /* 0x00000000000079c5 */ /* 0x000fe20000000000 */
[----:B------:R-:W-:Y:S01]  /*117e0*/  @!P4 FMUL R67, R67, 0.5 ;  /* 0x3f0000004343c820 */ /* 0x000fe20000400000 */
[----:B----4-:R-:W-:-:S03]  /*117f0*/  @!P3 FMUL R40, R40, R40 ;  /* 0x000000282828b220 */ /* 0x010fc60000400000 */
[----:B------:R2:W3:Y:S01]  /*11800*/  MUFU.EX2 R49, R67 ;  /* 0x0000004300317308 */ /* 0x0004e20000000800 */
[----:B------:R-:W-:Y:S01]  /*11810*/  HGMMA.64x16x16.F32.BF16 R160, R24, gdesc[UR8].tnspB, R160, gsb0 ;  /* 0x4020000818a07df0 */ /* 0x000fe200080018a0 */
[----:B------:R-:W-:Y:S01]  /*11820*/  FSETP.GEU.AND P3, PT, R74, -126, PT ;  /* 0xc2fc00004a00780b */ /* 0x000fe20003f6e000 */
[----:B------:R-:W-:-:S05]  /*11830*/  @!P5 FMUL R72, R72, 0.5 ;  /* 0x3f0000004848d820 */ /* 0x000fca0000400000 */
[----:B------:R4:W5:Y:S01]  /*11840*/  MUFU.EX2 R15, R72 ;  /* 0x00000048000f7308 */ /* 0x0009620000000800 */
[----:B--2---:R-:W-:Y:S01]  /*11850*/  FADD R67, R186, R183 ;  /* 0x000000b7ba437221 */ /* 0x004fe20000000000 */
[----:B-1----:R-:W-:Y:S01]  /*11860*/  @!P6 FMUL R39, R39, R39 ;  /* 0x000000272727e220 */ /* 0x002fe20000400000 */
[----:B------:R-:W-:Y:S02]  /*11870*/  FSETP.GEU.AND P6, PT, R52, -126, PT ;  /* 0xc2fc00003400780b */ /* 0x000fe40003fce000 */
[----:B------:R-:W-:Y:S02]  /*11880*/  FADD R67, R67, R176 ;  /* 0x000000b043437221 */ /* 0x000fe40000000000 */
[----:B------:R-:W-:Y:S01]  /*11890*/  @!P3 FMUL R74, R74, 0.5 ;  /* 0x3f0000004a4ab820 */ /* 0x000fe20000400000 */
[----:B---3--:R-:W-:Y:S01]  /*118a0*/  @!P4 FMUL R49, R49, R49 ;  /* 0x000000313131c220 */ /* 0x008fe20000400000 */
[----:B------:R-:W-:Y:S02]  /*118b0*/  FSETP.GEU.AND P4, PT, R51, -126, PT ;  /* 0xc2fc00003300780b */ /* 0x000fe40003f8e000 */
[----:B------:R-:W1:Y:S01]  /*118c0*/  MUFU.EX2 R13, R74 ;  /* 0x0000004a000d7308 */ /* 0x000e620000000800 */
[----:B----4-:R-:W-:-:S04]  /*118d0*/  FFMA R72, R92, R4, -R177 ;  /* 0x000000045c487223 */ /* 0x010fc800000008b1 */
[----:B------:R-:W-:Y:S01]  /*118e0*/  @!P6 FMUL R52, R52, 0.5 ;  /* 0x3f0000003434e820 */ /* 0x000fe20000400000 */
[----:B-----5:R-:W-:Y:S01]  /*118f0*/  @!P5 FMUL R15, R15, R15 ;  /* 0x0000000f0f0fd220 */ /* 0x020fe20000400000 */
[----:B------:R-:W-:-:S04]  /*11900*/  FSETP.GEU.AND P5, PT, R76, -126, PT ;  /* 0xc2fc00004c00780b */ /* 0x000fc80003fae000 */
[----:B------:R-:W2:Y:S01]  /*11910*/  MUFU.EX2 R52, R52 ;  /* 0x0000003400347308 */ /* 0x000ea20000000800 */
[----:B------:R-:W-:Y:S01]  /*11920*/  @!P4 FMUL R51, R51, 0.5 ;  /* 0x3f0000003333c820 */ /* 0x000fe20000400000 */
[----:B-1----:R-:W-:Y:S01]  /*11930*/  @!P3 FMUL R13, R13, R13 ;  /* 0x0000000d0d0db220 */ /* 0x002fe20000400000 */
[----:B------:R-:W-:-:S05]  /*11940*/  FSETP.GEU.AND P3, PT, R55, -126, PT ;  /* 0xc2fc00003700780b */ /* 0x000fca0003f6e000 */
[----:B------:R-:W1:Y:S01]  /*11950*/  MUFU.EX2 R51, R51 ;  /* 0x0000003300337308 */ /* 0x000e620000000800 */
[----:B------:R-:W-:Y:S01]  /*11960*/  @!P5 FMUL R76, R76, 0.5 ;  /* 0x3f0000004c4cd820 */ /* 0x000fe20000400000 */
[----:B------:R-:W-:Y:S02]  /*11970*/  WARPGROUP.DEPBAR.LE gsb0, 0x0 ;  /* 0x00008000000079c5 */ /* 0x000fe40000010000 */
[----:B------:R-:W-:-:S04]  /*11980*/  WARPGROUP.ARRIVE ;  /* 0x00000000000079c5 */ /* 0x000fc80000000000 */
[----:B------:R-:W3:Y:S01]  /*11990*/  MUFU.EX2 R29, R76 ;  /* 0x0000004c001d7308 */ /* 0x000ee20000000800 */
[----:B--2---:R-:W-:Y:S01]  /*119a0*/  @!P6 FMUL R52, R52, R52 ;  /* 0x000000343434e220 */ /* 0x004fe20000400000 */
[----:B------:R-:W-:Y:S01]  /*119b0*/  FSETP.GEU.AND P6, PT, R77, -126, PT ;  /* 0xc2fc00004d00780b */ /* 0x000fe20003fce000 */
[----:B------:R-:W-:Y:S01]  /*119c0*/  @!P3 FMUL R55, R55, 0.5 ;  /* 0x3f0000003737b820 */ /* 0x000fe20000400000 */
[----:B------:R-:W-:Y:S01]  /*119d0*/  HGMMA.64x16x16.F32.BF16 R152, R24, gdesc[UR16].tnspB, R152, gsb0 ;  /* 0x4020001018987df0 */ /* 0x000fe20008001898 */
[----:B-1----:R-:W-:Y:S01]  /*119e0*/  @!P4 FMUL R51, R51, R51 ;  /* 0x000000333333c220 */ /* 0x002fe20000400000 */
[----:B------:R-:W-:-:S03]  /*119f0*/  FSETP.GEU.AND P4, PT, R54, -126, PT ;  /* 0xc2fc00003600780b */ /* 0x000fc60003f8e000 */
[----:B------:R-:W1:Y:S06]  /*11a00*/  MUFU.EX2 R55, R55 ;  /* 0x0000003700377308 */ /* 0x000e6c0000000800 */
[----:B------:R-:W-:Y:S01]  /*11a10*/  @!P6 FMUL R77, R77, 0.5 ;  /* 0x3f0000004d4de820 */ /* 0x000fe20000400000 */
[----:B---3--:R-:W-:Y:S01]  /*11a20*/  @!P5 FMUL R29, R29, R29 ;  /* 0x0000001d1d1dd220 */ /* 0x008fe20000400000 */
[----:B------:R-:W-:Y:S02]  /*11a30*/  FSETP.GEU.AND P5, PT, R80, -126, PT ;  /* 0xc2fc00005000780b */ /* 0x000fe40003fae000 */
[----:B------:R-:W2:Y:S01]  /*11a40*/  MUFU.EX2 R56, R77 ;  /* 0x0000004d00387308 */ /* 0x000ea20000000800 */
[----:B------:R-:W-:Y:S01]  /*11a50*/  @!P4 FMUL R54, R54, 0.5 ;  /* 0x3f0000003636c820 */ /* 0x000fe20000400000 */
[----:B-1----:R-:W-:-:S06]  /*11a60*/  @!P3 FMUL R55, R55, R55 ;  /* 0x000000373737b220 */ /* 0x002fcc0000400000 */
[----:B------:R-:W1:Y:S01]  /*11a70*/  MUFU.EX2 R54, R54 ;  /* 0x0000003600367308 */ /* 0x000e620000000800 */
[----:B------:R-:W-:Y:S02]  /*11a80*/  FSETP.GEU.AND P3, PT, R62, -126, PT ;  /* 0xc2fc00003e00780b */ /* 0x000fe40003f6e000 */
[----:B------:R-:W-:Y:S01]  /*11a90*/  @!P5 FMUL R80, R80, 0.5 ;  /* 0x3f0000005050d820 */ /* 0x000fe20000400000 */
[----:B--2---:R-:W-:Y:S01]  /*11aa0*/  @!P6 FMUL R56, R56, R56 ;  /* 0x000000383838e220 */ /* 0x004fe20000400000 */
[----:B------:R-:W-:-:S03]  /*11ab0*/  FSETP.GEU.AND P6, PT, R57, -126, PT ;  /* 0xc2fc00003900780b */ /* 0x000fc60003fce000 */
[----:B------:R-:W2:Y:S06]  /*11ac0*/  MUFU.EX2 R60, R80 ;  /* 0x00000050003c7308 */ /* 0x000eac0000000800 */
[----:B------:R-:W-:Y:S01]  /*11ad0*/  @!P3 FMUL R62, R62, 0.5 ;  /* 0x3f0000003e3eb820 */ /* 0x000fe20000400000 */
[----:B-1----:R-:W-:Y:S01]  /*11ae0*/  @!P4 FMUL R54, R54, R54 ;  /* 0x000000363636c220 */ /* 0x002fe20000400000 */
[----:B------:R-:W-:Y:S02]  /*11af0*/  WARPGROUP.DEPBAR.LE gsb0, 0x0 ;  /* 0x00008000000079c5 */ /* 0x000fe40000010000 */
[C---:B------:R-:W-:Y:S01]  /*11b00*/  VIADD R24, R28.reuse, 0x40 ;  /* 0x000000401c187836 */ /* 0x040fe20000000000 */
[----:B------:R-:W-:Y:S01]  /*11b10*/  MOV R25, 0xc0000010 ;  /* 0xc000001000197802 */ /* 0x000fe20000000f00 */
[----:B------:R-:W-:Y:S01]  /*11b20*/  VIADD R26, R28, 0x240 ;  /* 0x000002401c1a7836 */ /* 0x000fe20000000000 */
[----:B------:R-:W-:Y:S01]  /*11b30*/  FSETP.GEU.AND P4, PT, R79, -126, PT ;  /* 0xc2fc00004f00780b */ /* 0x000fe20003f8e000 */
[----:B------:R-:W-:Y:S01]  /*11b40*/  IMAD.MOV.U32 R27, RZ, RZ, -0x3ffffff0 ;  /* 0xc0000010ff1b7424 */ /* 0x000fe200078e00ff */
[----:B------:R-:W-:Y:S01]  /*11b50*/  R2UR UR6, R24 ;  /* 0x00000000180672ca */ /* 0x000fe200000e0000 */
[----:B------:R-:W-:Y:S01]  /*11b60*/  VIADD R24, R28, 0x440 ;  /* 0x000004401c187836 */ /* 0x000fe20000000000 */
[----:B------:R-:W-:Y:S01]  /*11b70*/  R2UR UR7, R25 ;  /* 0x00000000190772ca */ /* 0x000fe200000e0000 */
[----:B------:R-:W-:Y:S01]  /*11b80*/  @!P6 FMUL R57, R57, 0.5 ;  /* 0x3f0000003939e820 */ /* 0x000fe20000400000 */
[----:B------:R-:W-:Y:S01]  /*11b90*/  MOV R25, 0xc0000010 ;  /* 0xc000001000197802 */ /* 0x000fe20000000f00 */
[----:B------:R-:W1:Y:S01]  /*11ba0*/  MUFU.EX2 R62, R62 ;  /* 0x0000003e003e7308 */ /* 0x000e620000000800 */
[----:B------:R-:W-:Y:S01]  /*11bb0*/  R2UR UR10, R26 ;  /* 0x000000001a0a72ca */ /* 0x000fe200000e0000 */
[----:B--2---:R-:W-:Y:S01]  /*11bc0*/  @!P5 FMUL R60, R60, R60 ;  /* 0x0000003c3c3cd220 */ /* 0x004fe20000400000 */
[----:B------:R-:W-:-:S02]  /*11bd0*/  R2UR UR11, R27 ;  /* 0x000000001b0b72ca */ /* 0x000fc400000e0000 */
[----:B------:R-:W-:Y:S01]  /*11be0*/  R2UR UR18, R24 ;  /* 0x00000000181272ca */ /* 0x000fe200000e0000 */
[----:B------:R-:W-:Y:S01]  /*11bf0*/  @!P4 FMUL R79, R79, 0.5 ;  /* 0x3f0000004f4fc820 */ /* 0x000fe20000400000 */
[----:B------:R-:W-:Y:S01]  /*11c00*/  R2UR UR19, R25 ;  /* 0x00000000191372ca */ /* 0x000fe200000e0000 */
[----:B------:R-:W2:Y:S01]  /*11c10*/  MUFU.EX2 R57, R57 ;  /* 0x0000003900397308 */ /* 0x000ea20000000800 */
[----:B------:R-:W-:Y:S02]  /*11c20*/  F2FP.BF16.F32.PACK_AB R24, R176, R183 ;  /* 0x000000b7b018723e */ /* 0x000fe400000010ff */
[----:B------:R-:W-:Y:S01]  /*11c30*/  F2FP.BF16.F32.PACK_AB R25, R178, R185 ;  /* 0x000000b9b219723e */ /* 0x000fe200000010ff */
[----:B------:R-:W-:Y:S01]  /*11c40*/  FADD R178, R69, R178 ;  /* 0x000000b245b27221 */ /* 0x000fe20000000000 */
[----:B------:R-:W-:Y:S01]  /*11c50*/  F2FP.BF16.F32.PACK_AB R26, R181, R182 ;  /* 0x000000b6b51a723e */ /* 0x000fe200000010ff */
[----:B------:R-:W-:Y:S01]  /*11c60*/  FADD R182, R67, R182 ;  /* 0x000000b643b67221 */ /* 0x000fe20000000000 */
[----:B------:R-:W-:Y:S01]  /*11c70*/  F2FP.BF16.F32.PACK_AB R27, R180, R187 ;  /* 0x000000bbb41b723e */ /* 0x000fe200000010ff */
[----:B------:R-:W-:Y:S01]  /*11c80*/  FADD R187, R178, R187 ;  /* 0x000000bbb2bb7221 */ /* 0x000fe20000000000 */
[----:B------:R-:W3:Y:S01]  /*11c90*/  MUFU.EX2 R58, R79 ;  /* 0x0000004f003a7308 */ /* 0x000ee20000000800 */
[----:B------:R-:W-:Y:S01]  /*11ca0*/  FADD R182, R182, R181 ;  /* 0x000000b5b6b67221 */ /* 0x000fe20000000000 */
[----:B------:R-:W-:Y:S01]  /*11cb0*/  WARPGROUP.ARRIVE ;  /* 0x00000000000079c5 */ /* 0x000fe20000000000 */
[----:B------:R-:W-:Y:S01]  /*11cc0*/  FADD R187, R187, R180 ;  /* 0x000000b4bbbb7221 */ /* 0x000fe20000000000 */
[----:B-1----:R-:W-:Y:S01]  /*11cd0*/  @!P3 FMUL R62, R62, R62 ;  /* 0x0000003e3e3eb220 */ /* 0x002fe20000400000 */
[----:B------:R-:W-:-:S02]  /*11ce0*/  FSETP.GEU.AND P3, PT, R65, -126, PT ;  /* 0xc2fc00004100780b */ /* 0x000fc40003f6e000 */
[----:B------:R-:W-:Y:S01]  /*11cf0*/  FSETP.GEU.AND P5, PT, R84, -126, PT ;  /* 0xc2fc00005400780b */ /* 0x000fe20003fae000 */
[----:B------:R-:W-:Y:S01]  /*11d00*/  HGMMA.64x16x16.F32.BF16 R168, R24, gdesc[UR4].tnspB, R168, gsb0 ;  /* 0x4020000418a87df0 */ /* 0x000fe200080018a8 */
[----:B--2---:R-:W-:Y:S01]  /*11d10*/  @!P6 FMUL R57, R57, R57 ;  /* 0x000000393939e220 */ /* 0x004fe20000400000 */
[----:B------:R-:W-:Y:S01]  /*11d20*/  FSETP.GEU.AND P6, PT, R85, -126, PT ;  /* 0xc2fc00005500780b */ /* 0x000fe20003fce000 */
[----:B---3--:R-:W-:Y:S01]  /*11d30*/  @!P4 FMUL R58, R58, R58 ;  /* 0x0000003a3a3ac220 */ /* 0x008fe20000400000 */
[----:B------:R-:W-:-:S06]  /*11d40*/  FSETP.GEU.AND P4, PT, R59, -126, PT ;  /* 0xc2fc00003b00780b */ /* 0x000fcc0003f8e000 */
[----:B------:R-:W-:Y:S02]  /*11d50*/  @!P3 FMUL R65, R65, 0.5 ;  /* 0x3f0000004141b820 */ /* 0x000fe40000400000 */
[----:B------:R-:W-:-:S03]  /*11d60*/  @!P5 FMUL R84, R84, 0.5 ;  /* 0x3f0000005454d820 */ /* 0x000fc60000400000 */
[----:B------:R-:W-:Y:S01]  /*11d70*/  @!P6 FMUL R85, R85, 0.5 ;  /* 0x3f0000005555e820 */ /* 0x000fe20000400000 */
[----:B------:R-:W1:Y:S01]  /*11d80*/  MUFU.EX2 R61, R84 ;  /* 0x00000054003d7308 */ /* 0x000e620000000800 */
[----:B------:R-:W-:-:S07]  /*11d90*/  @!P4 FMUL R59, R59, 0.5 ;  /* 0x3f0000003b3bc820 */ /* 0x000fce0000400000 */
[----:B------:R-:W2:Y:S08]  /*11da0*/  MUFU.EX2 R64, R85 ;  /* 0x0000005500407308 */ /* 0x000eb00000000800 */
[----:B------:R-:W3:Y:S01]  /*11db0*/  MUFU.EX2 R59, R59 ;  /* 0x0000003b003b7308 */ /* 0x000ee20000000800 */
[----:B-1----:R-:W-:Y:S01]  /*11dc0*/  @!P5 FMUL R61, R61, R61 ;  /* 0x0000003d3d3dd220 */ /* 0x002fe20000400000 */
[----:B------:R-:W-:-:S06]  /*11dd0*/  FSETP.GEU.AND P5, PT, R63, -126, PT ;  /* 0xc2fc00003f00780b */ /* 0x000fcc0003fae000 */
[----:B------:R-:W1:Y:S01]  /*11de0*/  MUFU.EX2 R65, R65 ;  /* 0x0000004100417308 */ /* 0x000e620000000800 */
[----:B--2---:R-:W-:Y:S01]  /*11df0*/  @!P6 FMUL R64, R64, R64 ;  /* 0x000000404040e220 */ /* 0x004fe20000400000 */
[----:B------:R-:W-:Y:S02]  /*11e00*/  WARPGROUP.DEPBAR.LE gsb0, 0x0 ;  /* 0x00008000000079c5 */ /* 0x000fe40000010000 */
[----:B------:R-:W-:Y:S01]  /*11e10*/  WARPGROUP.ARRIVE ;  /* 0x00000000000079c5 */ /* 0x000fe20000000000 */
[----:B------:R-:W-:Y:S02]  /*11e20*/  FSETP.GEU.AND P6, PT, R68, -126, PT ;  /* 0xc2fc00004400780b */ /* 0x000fe40003fce000 */
[----:B------:R-:W-:Y:S01]  /*11e30*/  @!P5 FMUL R63, R63, 0.5 ;  /* 0x3f0000003f3fd820 */ /* 0x000fe20000400000 */
[----:B---3--:R-:W-:Y:S02]  /*11e40*/  @!P4 FMUL R59, R59, R59 ;  /* 0x0000003b3b3bc220 */ /* 0x008fe40000400000 */
[----:B------:R-:W-:Y:S01]  /*11e50*/  HGMMA.64x16x16.F32.BF16 R160, R24, gdesc[UR8].tnspB, R160, gsb0 ;  /* 0x4020000818a07df0 */ /* 0x000fe200080018a0 */
[----:B------:R-:W-:-:S02]  /*11e60*/  FSETP.GEU.AND P4, PT, R66, -126, PT ;  /* 0xc2fc00004200780b */ /* 0x000fc40003f8e000 */
[----:B------:R-:W2:Y:S01]  /*11e70*/  MUFU.EX2 R63, R63 ;  /* 0x0000003f003f7308 */ /* 0x000ea20000000800 */
[----:B-1----:R-:W-:Y:S01]  /*11e80*/  @!P3 FMUL R65, R65, R65 ;  /* 0x000000414141b220 */ /* 0x002fe20000400000 */
[----:B------:R-:W-:-:S03]  /*11e90*/  FSETP.GEU.AND P3, PT, R90, -126, PT ;  /* 0xc2fc00005a00780b */ /* 0x000fc60003f6e000 */
[----:B------:R-:W-:-:S06]  /*11ea0*/  @!P6 FMUL R68, R68, 0.5 ;  /* 0x3f0000004444e820 */ /* 0x000fcc0000400000 */
[----:B------:R-:W-:Y:S01]  /*11eb0*/  @!P4 FMUL R66, R66, 0.5 ;  /* 0x3f0000004242c820 */ /* 0x000fe20000400000 */
[----:B------:R-:W1:Y:S01]  /*11ec0*/  MUFU.EX2 R68, R68 ;  /* 0x0000004400447308 */ /* 0x000e620000000800 */
[----:B--2---:R-:W-:Y:S02]  /*11ed0*/  @!P5 FMUL R63, R63, R63 ;  /* 0x0000003f3f3fd220 */ /* 0x004fe40000400000 */
[----:B------:R-:W-:Y:S01]  /*11ee0*/  @!P3 FMUL R90, R90, 0.5 ;  /* 0x3f0000005a5ab820 */ /* 0x000fe20000400000 */
[----:B------:R-:W-:-:S04]  /*11ef0*/  FSETP.GEU.AND P5, PT, R72, -126, PT ;  /* 0xc2fc00004800780b */ /* 0x000fc80003fae000 */
[----:B------:R-:W2:Y:S08]  /*11f00*/  MUFU.EX2 R66, R66 ;  /* 0x0000004200427308 */ /* 0x000eb00000000800 */
[----:B------:R-:W3:Y:S01]  /*11f10*/  MUFU.EX2 R67, R90 ;  /* 0x0000005a00437308 */ /* 0x000ee20000000800 */
[----:B-1----:R-:W-:Y:S01]  /*11f20*/  @!P6 FMUL R68, R68, R68 ;  /* 0x000000444444e220 */ /* 0x002fe20000400000 */
[----:B------:R-:W-:Y:S01]  /*11f30*/  FSETP.GEU.AND P6, PT, R93, -126, PT ;  /* 0xc2fc00005d00780b */ /* 0x000fe20003fce000 */
[----:B------:R-:W-:Y:S01]  /*11f40*/  @!P5 FMUL R72, R72, 0.5 ;  /* 0x3f0000004848d820 */ /* 0x000fe20000400000 */
[----:B--2---:R-:W-:Y:S01]  /*11f50*/  @!P4 FMUL R66, R66, R66 ;  /* 0x000000424242c220 */ /* 0x004fe20000400000 */
[----:B------:R-:W-:Y:S01]  /*11f60*/  FSETP.GEU.AND P4, PT, R70, -126, PT ;  /* 0xc2fc00004600780b */ /* 0x000fe20003f8e000 */
[----:B------:R-:W-:-:S02]  /*11f70*/  WARPGROUP.DEPBAR.LE gsb0, 0x0 ;  /* 0x00008000000079c5 */ /* 0x000fc40000010000 */
[----:B------:R-:W-:Y:S01]  /*11f80*/  WARPGROUP.ARRIVE ;  /* 0x00000000000079c5 */ /* 0x000fe20000000000 */
[----:B------:R-:W1:Y:S06]  /*11f90*/  MUFU.EX2 R72, R72 ;  /* 0x0000004800487308 */ /* 0x000e6c0000000800 */
[----:B------:R-:W-:Y:S01]  /*11fa0*/  @!P6 FMUL R93, R93, 0.5 ;  /* 0x3f0000005d5de820 */ /* 0x000fe20000400000 */
[----:B---3--:R-:W-:Y:S01]  /*11fb0*/  @!P3 FMUL R67, R67, R67 ;  /* 0x000000434343b220 */ /* 0x008fe20000400000 */
[----:B------:R-:W-:Y:S01]  /*11fc0*/  FSETP.GEU.AND P3, PT, R94, -126, PT ;  /* 0xc2fc00005e00780b */ /* 0x000fe20003f6e000 */
[----:B------:R-:W-:Y:S01]  /*11fd0*/  HGMMA.64x16x16.F32.BF16 R152, R24, gdesc[UR16].tnspB, R152, gsb0 ;  /* 0x4020001018987df0 */ /* 0x000fe20008001898 */
[----:B------:R-:W-:-:S06]  /*11fe0*/  @!P4 FMUL R70, R70, 0.5 ;  /* 0x3f0000004646c820 */ /* 0x000fcc0000400000 */
[----:B------:R-:W2:Y:S05]  /*11ff0*/  MUFU.EX2 R70, R70 ;  /* 0x0000004600467308 */ /* 0x000eaa0000000800 */
[----:B------:R-:W-:Y:S01]  /*12000*/  @!P3 FMUL R94, R94, 0.5 ;  /* 0x3f0000005e5eb820 */ /* 0x000fe20000400000 */
[----:B-1----:R-:W-:Y:S01]  /*12010*/  @!P5 FMUL R72, R72, R72 ;  /* 0x000000484848d220 */ /* 0x002fe20000400000 */
[----:B--2---:R-:W-:Y:S01]  /*12020*/  @!P4 FMUL R70, R70, R70 ;  /* 0x000000464646c220 */ /* 0x004fe20000400000 */
[----:B------:R-:W-:-:S13]  /*12030*/  FSETP.GEU.AND P4, PT, R95, -126, PT ;  /* 0xc2fc00005f00780b */ /* 0x000fda0003f8e000 */
[----:B------:R-:W-:Y:S01]  /*12040*/  @!P4 FMUL R95, R95, 0.5 ;  /* 0x3f0000005f5fc820 */ /* 0x000fe20000400000 */
[----:B------:R-:W-:Y:S02]  /*12050*/  WARPGROUP.DEPBAR.LE gsb0, 0x0 ;  /* 0x00008000000079c5 */ /* 0x000fe40000010000 */
[----:B------:R-:W-:Y:S01]  /*12060*/  MOV R25, 0xc0000010 ;  /* 0xc000001000197802 */ /* 0x000fe20000000f00 */
[C---:B------:R-:W-:Y:S02]  /*12070*/  VIADD R24, R28.reuse, 0x60 ;  /* 0x000000601c187836 */ /* 0x040fe40000000000 */
[----:B------:R-:W-:Y:S01]  /*12080*/  VIADD R26, R28, 0x260 ;  /* 0x000002601c1a7836 */ /* 0x000fe20000000000 */
[----:B------:R-:W-:Y:S01]  /*12090*/  R2UR UR7, R25 ;  /* 0x00000000190772ca */ /* 0x000fe200000e0000 */
[----:B------:R-:W-:Y:S01]  /*120a0*/  IMAD.MOV.U32 R27, RZ, RZ, -0x3ffffff0 ;  /* 0xc0000010ff1b7424 */ /* 0x000fe200078e00ff */
[----:B------:R-:W-:Y:S02]  /*120b0*/  MOV R25, 0xc0000010 ;  /* 0xc000001000197802 */ /* 0x000fe40000000f00 */
[----:B------:R-:W-:Y:S01]  /*120c0*/  R2UR UR6, R24 ;  /* 0x00000000180672ca */ /* 0x000fe200000e0000 */
[----:B------:R-:W-:Y:S01]  /*120d0*/  VIADD R24, R28, 0x460 ;  /* 0x000004601c187836 */ /* 0x000fe20000000000 */
[----:B------:R-:W-:Y:S01]  /*120e0*/  R2UR UR19, R25 ;  /* 0x00000000191372ca */ /* 0x000fe200000e0000 */
[----:B------:R-:W-:Y:S01]  /*120f0*/  FADD R25, R182, R41 ;  /* 0x00000029b6197221 */ /* 0x000fe20000000000 */
[----:B------:R-:W-:Y:S01]  /*12100*/  R2UR UR10, R26 ;  /* 0x000000001a0a72ca */ /* 0x000fe200000e0000 */
[----:B------:R-:W-:Y:S01]  /*12110*/  FADD R26, R187, R42 ;  /* 0x0000002abb1a7221 */ /* 0x000fe20000000000 */
[----:B------:R-:W-:Y:S01]  /*12120*/  R2UR UR18, R24 ;  /* 0x00000000181272ca */ /* 0x000fe200000e0000 */
[----:B------:R-:W-:Y:S01]  /*12130*/  FADD R74, R25, R44 ;  /* 0x0000002c194a7221 */ /* 0x000fe20000000000 */
[----:B------:R-:W-:Y:S01]  /*12140*/  F2FP.BF16.F32.PACK_AB R24, R44, R41 ;  /* 0x000000292c18723e */ /* 0x000fe200000010ff */
[----:B------:R-:W-:Y:S01]  /*12150*/  FADD R44, R26, R53 ;  /* 0x000000351a2c7221 */ /* 0x000fe20000000000 */
[----:B------:R-:W-:Y:S01]  /*12160*/  R2UR UR11, R27 ;  /* 0x000000001b0b72ca */ /* 0x000fe200000e0000 */
[----:B------:R-:W1:Y:S01]  /*12170*/  MUFU.EX2 R41, R93 ;  /* 0x0000005d00297308 */ /* 0x000e620000000800 */
[----:B------:R-:W-:-:S02]  /*12180*/  F2FP.BF16.F32.PACK_AB R25, R53, R42 ;  /* 0x0000002a3519723e */ /* 0x000fc400000010ff */
[----:B------:R-:W-:Y:S01]  /*12190*/  F2FP.BF16.F32.PACK_AB R26, R46, R43 ;  /* 0x0000002b2e1a723e */ /* 0x000fe200000010ff */
[----:B------:R-:W-:Y:S01]  /*121a0*/  FADD R43, R74, R43 ;  /* 0x0000002b4a2b7221 */ /* 0x000fe20000000000 */
[----:B------:R-:W-:Y:S01]  /*121b0*/  F2FP.BF16.F32.PACK_AB R27, R50, R45 ;  /* 0x0000002d321b723e */ /* 0x000fe200000010ff */
[----:B------:R-:W-:Y:S01]  /*121c0*/  FADD R45, R44, R45 ;  /* 0x0000002d2c2d7221 */ /* 0x000fe20000000000 */
[-C--:B------:R-:W-:Y:S01]  /*121d0*/  FFMA R44, R96, R4.reuse, -R177 ;  /* 0x00000004602c7223 */ /* 0x080fe200000008b1 */
[----:B------:R-:W-:Y:S01]  /*121e0*/  FADD R46, R43, R46 ;  /* 0x0000002e2b2e7221 */ /* 0x000fe20000000000 */
[----:B------:R-:W-:Y:S01]  /*121f0*/  WARPGROUP.ARRIVE ;  /* 0x00000000000079c5 */ /* 0x000fe20000000000 */
[----:B------:R-:W-:Y:S01]  /*12200*/  FADD R53, R45, R50 ;  /* 0x000000322d357221 */ /* 0x000fe20000000000 */
[----:B------:R-:W2:Y:S01]  /*12210*/  MUFU.EX2 R42, R94 ;  /* 0x0000005e002a7308 */ /* 0x000ea20000000800 */
[----:B------:R-:W-:Y:S01]  /*12220*/  FADD R69, R46, R33 ;  /* 0x000000212e457221 */ /* 0x000fe20000000000 */
[-C--:B------:R-:W-:Y:S01]  /*12230*/  FFMA R45, R97, R4.reuse, -R177 ;  /* 0x00000004612d7223 */ /* 0x080fe200000008b1 */
[----:B------:R-:W-:Y:S01]  /*12240*/  FADD R46, R53, R30 ;  /* 0x0000001e352e7221 */ /* 0x000fe20000000000 */
[----:B------:R-:W-:Y:S01]  /*12250*/  HGMMA.64x16x16.F32.BF16 R168, R24, gdesc[UR4].tnspB, R168, gsb0 ;  /* 0x4020000418a87df0 */ /* 0x000fe200080018a8 */
[----:B------:R-:W-:Y:S01]  /*12260*/  FADD R69, R69, R22 ;  /* 0x0000001645457221 */ /* 0x000fe20000000000 */
[----:B-1----:R-:W-:Y:S01]  /*12270*/  @!P6 FMUL R41, R41, R41 ;  /* 0x000000292929e220 */ /* 0x002fe20000400000 */
[----:B------:R-:W-:Y:S01]  /*12280*/  FSETP.GEU.AND P5, PT, R44, -126, PT ;  /* 0xc2fc00002c00780b */ /* 0x000fe20003fae000 */
[----:B------:R-:W1:Y:S01]  /*12290*/  MUFU.EX2 R43, R95 ;  /* 0x0000005f002b7308 */ /* 0x000e620000000800 */
[----:B------:R-:W-:Y:S01]  /*122a0*/  FSETP.GEU.AND P6, PT, R45, -126, PT ;  /* 0xc2fc00002d00780b */ /* 0x000fe20003fce000 */
[----:B------:R-:W-:Y:S01]  /*122b0*/  FFMA R50, R115, R4, -R179 ;  /* 0x0000000473327223 */ /* 0x000fe200000008b3 */
[----:B--2---:R-:W-:Y:S01]  /*122c0*/  @!P3 FMUL R42, R42, R42 ;  /* 0x0000002a2a2ab220 */ /* 0x004fe20000400000 */
[----:B------:R-:W-:-:S08]  /*122d0*/  FSETP.GEU.AND P3, PT, R98, -126, PT ;  /* 0xc2fc00006200780b */ /* 0x000fd00003f6e000 */
[----:B------:R-:W-:Y:S02]  /*122e0*/  @!P5 FMUL R44, R44, 0.5 ;  /* 0x3f0000002c2cd820 */ /* 0x000fe40000400000 */
[----:B------:R-:W-:Y:S01]  /*122f0*/  @!P6 FMUL R45, R45, 0.5 ;  /* 0x3f0000002d2de820 */ /* 0x000fe20000400000 */
[----:B-1----:R-:W-:Y:S01]  /*12300*/  @!P4 FMUL R43, R43, R43 ;  /* 0x0000002b2b2bc220 */ /* 0x002fe20000400000 */
[----:B------:R-:W-:Y:S02]  /*12310*/  FSETP.GEU.AND P4, PT, R99, -126, PT ;  /* 0xc2fc00006300780b */ /* 0x000fe40003f8e000 */
[----:B------:R-:W1:Y:S01]  /*12320*/  MUFU.EX2 R44, R44 ;  /* 0x0000002c002c7308 */ /* 0x000e620000000800 */
[----:B------:R-:W-:-:S07]  /*12330*/  @!P3 FMUL R98, R98, 0.5 ;  /* 0x3f0000006262b820 */ /* 0x000fce0000400000 */
[----:B------:R-:W2:Y:S03]  /*12340*/  MUFU.EX2 R45, R45 ;  /* 0x0000002d002d7308 */ /* 0x000ea60000000800 */
[----:B------:R-:W-:Y:S01]  /*12350*/  @!P4 FMUL R99, R99, 0.5 ;  /* 0x3f0000006363c820 */ /* 0x000fe20000400000 */
[----:B-1----:R-:W-:Y:S01]  /*12360*/  @!P5 FMUL R44, R44, R44 ;  /* 0x0000002c2c2cd220 */ /* 0x002fe20000400000 */
[----:B------:R-:W-:Y:S01]  /*12370*/  FSETP.GEU.AND P5, PT, R100, -126, PT ;  /* 0xc2fc00006400780b */ /* 0x000fe20003fae000 */
[----:B------:R-:W-:Y:S02]  /*12380*/  WARPGROUP.DEPBAR.LE gsb0, 0x0 ;  /* 0x00008000000079c5 */ /* 0x000fe40000010000 */
[----:B------:R-:W-:Y:S01]  /*12390*/  WARPGROUP.ARRIVE ;  /* 0x00000000000079c5 */ /* 0x000fe20000000000 */
[----:B--2---:R-:W-:Y:S01]  /*123a0*/  @!P6 FMUL R45, R45, R45 ;  /* 0x0000002d2d2de220 */ /* 0x004fe20000400000 */
[----:B------:R-:W-:-:S04]  /*123b0*/  FSETP.GEU.AND P6, PT, R101, -126, PT ;  /* 0xc2fc00006500780b */ /* 0x000fc80003fce000 */
[----:B------:R-:W-:Y:S04]  /*123c0*/  HGMMA.64x16x16.F32.BF16 R160, R24, gdesc[UR8].tnspB, R160, gsb0 ;  /* 0x4020000818a07df0 */ /* 0x000fe800080018a0 */
[----:B------:R-:W-:-:S05]  /*123d0*/  @!P5 FMUL R100, R100, 0.5 ;  /* 0x3f0000006464d820 */ /* 0x000fca0000400000 */
[----:B------:R-:W-:Y:S01]  /*123e0*/  @!P6 FMUL R101, R101, 0.5 ;  /* 0x3f0000006565e820 */ /* 0x000fe20000400000 */
[----:B------:R-:W-:Y:S02]  /*123f0*/  WARPGROUP.DEPBAR.LE gsb0, 0x0 ;  /* 0x00008000000079c5 */ /* 0x000fe40000010000 */
[----:B------:R-:W-:-:S06]  /*12400*/  WARPGROUP.ARRIVE ;  /* 0x00000000000079c5 */ /* 0x000fcc0000000000 */
[----:B------:R-:W-:Y:S03]  /*12410*/  HGMMA.64x16x16.F32.BF16 R152, R24, gdesc[UR16].tnspB, R152, gsb0 ;  /* 0x4020001018987df0 */ /* 0x000fe60008001898 */
[----:B------:R-:W-:Y:S02]  /*12420*/  WARPGROUP.DEPBAR.LE gsb0, 0x0 ;  /* 0x00008000000079c5 */ /* 0x000fe40000010000 */
[----:B------:R-:W-:Y:S01]  /*12430*/  IMAD.MOV.U32 R25, RZ, RZ, -0x3ffffff0 ;  /* 0xc0000010ff197424 */ /* 0x000fe200078e00ff */
[----:B------:R-:W-:Y:S01]  /*12440*/  MOV R27, 0xc0000010 ;  /* 0xc0000010001b7802 */ /* 0x000fe20000000f00 */
[C---:B------:R-:W-:Y:S02]  /*12450*/  VIADD R24, R28.reuse, 0x80 ;  /* 0x000000801c187836 */ /* 0x040fe40000000000 */
[----:B------:R-:W-:Y:S01]  /*12460*/  VIADD R26, R28, 0x480 ;  /* 0x000004801c1a7836 */ /* 0x000fe20000000000 */
[----:B------:R-:W-:Y:S01]  /*12470*/  R2UR UR7, R25 ;  /* 0x00000000190772ca */ /* 0x000fe200000e0000 */
[----:B------:R-:W-:Y:S01]  /*12480*/  IMAD.MOV.U32 R25, RZ, RZ, -0x3ffffff0 ;  /* 0xc0000010ff197424 */ /* 0x000fe200078e00ff */
[----:B------:R-:W-:-:S02]  /*12490*/  R2UR UR6, R24 ;  /* 0x00000000180672ca */ /* 0x000fc400000e0000 */
[----:B------:R-:W-:Y:S02]  /*124a0*/  IADD3 R24, R28, 0x280, RZ ;  /* 0x000002801c187810 */ /* 0x000fe40007ffe0ff */
[----:B------:R-:W-:Y:S02]  /*124b0*/  R2UR UR11, R25 ;  /* 0x00000000190b72ca */ /* 0x000fe400000e0000 */
[----:B------:R-:W-:Y:S02]  /*124c0*/  R2UR UR10, R24 ;  /* 0x00000000180a72ca */ /* 0x000fe400000e0000 */
[----:B------:R-:W-:Y:S02]  /*124d0*/  R2UR UR18, R26 ;  /* 0x000000001a1272ca */ /* 0x000fe400000e0000 */
[----:B------:R-:W-:Y:S02]  /*124e0*/  R2UR UR19, R27 ;  /* 0x000000001b1372ca */ /* 0x000fe400000e0000 */
[----:B------:R-:W-:-:S02]  /*124f0*/  F2FP.BF16.F32.PACK_AB R24, R22, R33 ;  /* 0x000000211618723e */ /* 0x000fc400000010ff */
[----:B------:R-:W-:Y:S01]  /*12500*/  F2FP.BF16.F32.PACK_AB R25, R31, R30 ;  /* 0x0000001e1f19723e */ /* 0x000fe200000010ff */
[----:B------:R-:W1:Y:S01]  /*12510*/  MUFU.EX2 R33, R99 ;  /* 0x0000006300217308 */ /* 0x000e620000000800 */
[----:B------:R-:W-:Y:S01]  /*12520*/  F2FP.BF16.F32.PACK_AB R26, R35, R32 ;  /* 0x00000020231a723e */ /* 0x000fe200000010ff */
[----:B------:R-:W-:Y:S01]  /*12530*/  FADD R32, R69, R32 ;  /* 0x0000002045207221 */ /* 0x000fe20000000000 */
[----:B------:R-:W-:Y:S01]  /*12540*/  F2FP.BF16.F32.PACK_AB R27, R47, R36 ;  /* 0x000000242f1b723e */ /* 0x000fe200000010ff */
[----:B------:R-:W-:Y:S01]  /*12550*/  FADD R31, R46, R31 ;  /* 0x0000001f2e1f7221 */ /* 0x000fe20000000000 */
[-C--:B------:R-:W-:Y:S01]  /*12560*/  FFMA R46, R111, R4.reuse, -R179 ;  /* 0x000000046f2e7223 */ /* 0x080fe200000008b3 */
[----:B------:R-:W-:Y:S01]  /*12570*/  FADD R53, R32, R35 ;  /* 0x0000002320357221 */ /* 0x000fe20000000000 */
[----:B------:R-:W-:Y:S01]  /*12580*/  WARPGROUP.ARRIVE ;  /* 0x00000000000079c5 */ /* 0x000fe20000000000 */
[----:B------:R-:W2:Y:S01]  /*12590*/  MUFU.EX2 R30, R98 ;  /* 0x00000062001e7308 */ /* 0x000ea20000000800 */
[-CC-:B------:R-:W-:Y:S01]  /*125a0*/  FFMA R32, R102, R4.reuse, -R179.reuse ;  /* 0x0000000466207223 */ /* 0x180fe200000008b3 */
[----:B------:R-:W-:Y:S01]  /*125b0*/  FFMA R35, R103, R4, -R179 ;  /* 0x0000000467237223 */ /* 0x000fe200000008b3 */
[----:B------:R-:W-:-:S02]  /*125c0*/  FADD R36, R31, R36 ;  /* 0x000000241f247221 */ /* 0x000fc40000000000 */
[----:B------:R-:W-:Y:S02]  /*125d0*/  HGMMA.64x16x16.F32.BF16 R168, R24, gdesc[UR4].tnspB, R168, gsb0 ;  /* 0x4020000418a87df0 */ /* 0x000fe400080018a8 */
[----:B------:R-:W-:Y:S01]  /*125e0*/  FADD R47, R36, R47 ;  /* 0x0000002f242f7221 */ /* 0x000fe20000000000 */
[----:B------:R-:W3:Y:S01]  /*125f0*/  MUFU.EX2 R22, R100 ;  /* 0x0000006400167308 */ /* 0x000ee20000000800 */
[----:B-1----:R-:W-:Y:S01]  /*12600*/  @!P4 FMUL R33, R33, R33 ;  /* 0x000000212121c220 */ /* 0x002fe20000400000 */
[----:B------:R-:W-:Y:S01]  /*12610*/  FSETP.GEU.AND P4, PT, R35, -126, PT ;  /* 0xc2fc00002300780b */ /* 0x000fe20003f8e000 */
[----:B------:R-:W-:-:S05]  /*12620*/  FFMA R36, R106, R4, -R179 ;  /* 0x000000046a247223 */ /* 0x000fca00000008b3 */
[----:B------:R-:W1:Y:S01]  /*12630*/  MUFU.EX2 R31, R101 ;  /* 0x00000065001f7308 */ /* 0x000e620000000800 */
[----:B--2---:R-:W-:Y:S01]  /*12640*/  @!P3 FMUL R30, R30, R30 ;  /* 0x0000001e1e1eb220 */ /* 0x004fe20000400000 */
[----:B------:R-:W-:-:S05]  /*12650*/  FSETP.GEU.AND P3, PT, R32, -126, PT ;  /* 0xc2fc00002000780b */ /* 0x000fca0003f6e000 */
[----:B------:R-:W-:Y:S01]  /*12660*/  @!P4 FMUL R35, R35, 0.5 ;  /* 0x3f0000002323c820 */ /* 0x000fe20000400000 */
[----:B---3--:R-:W-:Y:S01]  /*12670*/  @!P5 FMUL R22, R22, R22 ;  /* 0x000000161616d220 */ /* 0x008fe20000400000 */
[----:B------:R-:W-:-:S04]  /*12680*/  FSETP.GEU.AND P5, PT, R104, -126, PT ;  /* 0xc2fc00006800780b */ /* 0x000fc80003fae000 */
[----:B------:R-:W2:Y:S02]  /*12690*/  MUFU.EX2 R35, R35 ;  /* 0x0000002300237308 */ /* 0x000ea40000000800 */
[----:B------:R-:W-:Y:S01]  /*126a0*/  @!P3 FMUL R32, R32, 0.5 ;  /* 0x3f0000002020b820 */ /* 0x000fe20000400000 */
[----:B-1----:R-:W-:Y:S01]  /*126b0*/  @!P6 FMUL R31, R31, R31 ;  /* 0x0000001f1f1fe220 */ /* 0x002fe20000400000 */
[----:B------:R-:W-:-:S04]  /*126c0*/  FSETP.GEU.AND P6, PT, R105, -126, PT ;  /* 0xc2fc00006900780b */ /* 0x000fc80003fce000 */
[----:B------:R-:W1:Y:S01]  /*126d0*/  MUFU.EX2 R32, R32 ;  /* 0x0000002000207308 */ /* 0x000e620000000800 */
[----:B------:R-:W-:Y:S01]  /*126e0*/  @!P5 FMUL R104, R104, 0.5 ;  /* 0x3f0000006868d820 */ /* 0x000fe20000400000 */
[----:B--2---:R-:W-:Y:S01]  /*126f0*/  @!P4 FMUL R35, R35, R35 ;  /* 0x000000232323c220 */ /* 0x004fe20000400000 */
[----:B------:R-:W-:Y:S02]  /*12700*/  WARPGROUP.DEPBAR.LE gsb0, 0x0 ;  /* 0x00008000000079c5 */ /* 0x000fe40000010000 */
[----:B------:R-:W-:-:S04]  /*12710*/  WARPGROUP.ARRIVE ;  /* 0x00000000000079c5 */ /* 0x000fc80000000000 */
[----:B------:R-:W-:Y:S01]  /*12720*/  @!P6 FMUL R105, R105, 0.5 ;  /* 0x3f0000006969e820 */ /* 0x000fe20000400000 */
[----:B-1----:R-:W-:Y:S01]  /*12730*/  @!P3 FMUL R32, R32, R32 ;  /* 0x000000202020b220 */ /* 0x002fe20000400000 */
[----:B------:R-:W-:Y:S01]  /*12740*/  HGMMA.64x16x16.F32.BF16 R160, R24, gdesc[UR8].tnspB, R160, gsb0 ;  /* 0x4020000818a07df0 */ /* 0x000fe200080018a0 */
[----:B------:R-:W-:-:S13]  /*12750*/  FSETP.GEU.AND P3, PT, R36, -126, PT ;  /* 0xc2fc00002400780b */ /* 0x000fda0003f6e000 */
[----:B------:R-:W-:-:S06]  /*12760*/  @!P3 FMUL R36, R36, 0.5 ;  /* 0x3f0000002424b820 */ /* 0x000fcc0000400000 */
[----:B------:R-:W1:Y:S02]  /*12770*/  MUFU.EX2 R36, R36 ;  /* 0x0000002400247308 */ /* 0x000e640000000800 */
[----:B-1----:R-:W-:Y:S01]  /*12780*/  @!P3 FMUL R36, R36, R36 ;  /* 0x000000242424b220 */ /* 0x002fe20000400000 */
[----:B------:R-:W-:Y:S01]  /*12790*/  FSETP.GEU.AND P3, PT, R110, -126, PT ;  /* 0xc2fc00006e00780b */ /* 0x000fe20003f6e000 */
[----:B------:R-:W-:Y:S02]  /*127a0*/  WARPGROUP.DEPBAR.LE gsb0, 0x0 ;  /* 0x00008000000079c5 */ /* 0x000fe40000010000 */
[----:B------:R-:W-:-:S06]  /*127b0*/  WARPGROUP.ARRIVE ;  /* 0x00000000000079c5 */ /* 0x000fcc0000000000 */
[----:B------:R-:W-:Y:S04]  /*127c0*/  HGMMA.64x16x16.F32.BF16 R152, R24, gdesc[UR16].tnspB, R152, gsb0 ;  /* 0x4020001018987df0 */ /* 0x000fe80008001898 */
[----:B------:R-:W-:Y:S01]  /*127d0*/  @!P3 FMUL R110, R110, 0.5 ;  /* 0x3f0000006e6eb820 */ /* 0x000fe20000400000 */
        /* <DEDUP_REMOVED lines=15> */
[----:B------:R-:W-:Y:S01]  /*128d0*/  FADD R38, R47, R38 ;  /* 0x000000262f267221 */ /* 0x000fe20000000000 */
[----:B------:R-:W-:Y:S01]  /*128e0*/  F2FP.BF16.F32.PACK_AB R26, R39, R48 ;  /* 0x00000030271a723e */ /* 0x000fe200000010ff */
[----:B------:R-:W-:Y:S01]  /*128f0*/  FFMA R47, R107, R4, -R179 ;  /* 0x000000046b2f7223 */ /* 0x000fe200000008b3 */
[----:B------:R-:W-:Y:S01]  /*12900*/  F2FP.BF16.F32.PACK_AB R27, R51, R40 ;  /* 0x00000028331b723e */ /* 0x000fe200000010ff */
[----:B------:R-:W-:Y:S01]  /*12910*/  FADD R49, R38, R49 ;  /* 0x0000003126317221 */ /* 0x000fe20000000000 */
[-CC-:B------:R-:W-:Y:S02]  /*12920*/  FFMA R38, R108, R4.reuse, -R177.reuse ;  /* 0x000000046c267223 */ /* 0x180fe400000008b1 */
[----:B------:R-:W-:Y:S01]  /*12930*/  WARPGROUP.ARRIVE ;  /* 0x00000000000079c5 */ /* 0x000fe20000000000 */
[----:B------:R-:W-:Y:S01]  /*12940*/  FSETP.GEU.AND P4, PT, R47, -126, PT ;  /* 0xc2fc00002f00780b */ /* 0x000fe20003f8e000 */
[----:B------:R-:W-:Y:S01]  /*12950*/  FADD R40, R49, R40 ;  /* 0x0000002831287221 */ /* 0x000fe20000000000 */
[----:B------:R-:W-:-:S03]  /*12960*/  FFMA R49, R116, R4, -R177 ;  /* 0x0000000474317223 */ /* 0x000fc600000008b1 */
[----:B------:R-:W-:Y:S01]  /*12970*/  HGMMA.64x16x16.F32.BF16 R168, R24, gdesc[UR4].tnspB, R168, gsb0 ;  /* 0x4020000418a87df0 */ /* 0x000fe200080018a8 */
[----:B------:R-:W-:Y:S01]  /*12980*/  FADD R40, R40, R51 ;  /* 0x0000003328287221 */ /* 0x000fe20000000000 */
[----:B------:R-:W-:-:S06]  /*12990*/  FFMA R51, R118, R4, -R179 ;  /* 0x0000000476337223 */ /* 0x000fcc00000008b3 */
[----:B------:R-:W-:-:S06]  /*129a0*/  @!P4 FMUL R47, R47, 0.5 ;  /* 0x3f0000002f2fc820 */ /* 0x000fcc0000400000 */
[----:B------:R-:W1:Y:S02]  /*129b0*/  MUFU.EX2 R47, R47 ;  /* 0x0000002f002f7308 */ /* 0x000e640000000800 */
[----:B-1----:R-:W-:Y:S01]  /*129c0*/  @!P4 FMUL R47, R47, R47 ;  /* 0x0000002f2f2fc220 */ /* 0x002fe20000400000 */
[----:B------:R-:W-:Y:S01]  /*129d0*/  FSETP.GEU.AND P4, PT, R46, -126, PT ;  /* 0xc2fc00002e00780b */ /* 0x000fe20003f8e000 */
[----:B------:R-:W-:Y:S02]  /*129e0*/  WARPGROUP.DEPBAR.LE gsb0, 0x0 ;  /* 0x00008000000079c5 */ /* 0x000fe40000010000 */
[----:B------:R-:W-:-:S10]  /*129f0*/  WARPGROUP.ARRIVE ;  /* 0x00000000000079c5 */ /* 0x000fd40000000000 */
[----:B------:R-:W-:Y:S01]  /*12a00*/  @!P4 FMUL R46, R46, 0.5 ;  /* 0x3f0000002e2ec820 */ /* 0x000fe20000400000 */
[----:B------:R-:W-:Y:S05]  /*12a10*/  HGMMA.64x16x16.F32.BF16 R160, R24, gdesc[UR8].tnspB, R160, gsb0 ;  /* 0x4020000818a07df0 */ /* 0x000fea00080018a0 */
[----:B------:R-:W1:Y:S02]  /*12a20*/  MUFU.EX2 R46, R46 ;  /* 0x0000002e002e7308 */ /* 0x000e640000000800 */
[----:B-1----:R-:W-:Y:S01]  /*12a30*/  @!P4 FMUL R46, R46, R46 ;  /* 0x0000002e2e2ec220 */ /* 0x002fe20000400000 */
[----:B------:R-:W-:-:S13]  /*12a40*/  FSETP.GEU.AND P4, PT, R50, -126, PT ;  /* 0xc2fc00003200780b */ /* 0x000fda0003f8e000 */
[----:B------:R-:W-:-:S06]  /*12a50*/  @!P4 FMUL R50, R50, 0.5 ;  /* 0x3f0000003232c820 */ /* 0x000fcc0000400000 */
[----:B------:R-:W1:Y:S01]  /*12a60*/  MUFU.EX2 R50, R50 ;  /* 0x0000003200327308 */ /* 0x000e620000000800 */
[----:B------:R-:W-:Y:S02]  /*12a70*/  WARPGROUP.DEPBAR.LE gsb0, 0x0 ;  /* 0x00008000000079c5 */ /* 0x000fe40000010000 */
[----:B------:R-:W-:-:S06]  /*12a80*/  WARPGROUP.ARRIVE ;  /* 0x00000000000079c5 */ /* 0x000fcc0000000000 */
[----:B------:R-:W-:Y:S01]  /*12a90*/  HGMMA.64x16x16.F32.BF16 R152, R24, gdesc[UR16].tnspB, R152, gsb0 ;  /* 0x4020001018987df0 */ /* 0x000fe20008001898 */
[----:B-1----:R-:W-:Y:S02]  /*12aa0*/  @!P4 FMUL R50, R50, R50 ;  /* 0x000000323232c220 */ /* 0x002fe40000400000 */
[----:B------:R-:W-:Y:S02]  /*12ab0*/  WARPGROUP.DEPBAR.LE gsb0, 0x0 ;  /* 0x00008000000079c5 */ /* 0x000fe40000010000 */
[----:B------:R-:W-:Y:S01]  /*12ac0*/  FADD R24, R53, R34 ;  /* 0x0000002235187221 */ /* 0x000fe20000000000 */
[----:B------:R-:W-:Y:S01]  /*12ad0*/  IMAD.MOV.U32 R25, RZ, RZ, -0x3ffffff0 ;  /* 0xc0000010ff197424 */ /* 0x000fe200078e00ff */
[----:B------:R-:W-:Y:S01]  /*12ae0*/  MOV R27, 0xc0000010 ;  /* 0xc0000010001b7802 */ /* 0x000fe20000000f00 */
[----:B------:R-:W-:Y:S02]  /*12af0*/  VIADD R26, R28, 0x4c0 ;  /* 0x000004c01c1a7836 */ /* 0x000fe40000000000 */
[----:B------:R-:W-:Y:S01]  /*12b00*/  FADD R37, R24, R37 ;  /* 0x0000002518257221 */ /* 0x000fe20000000000 */
[----:B------:R-:W-:Y:S01]  /*12b10*/  VIADD R24, R28, 0xc0 ;  /* 0x000000c01c187836 */ /* 0x000fe20000000000 */
[----:B------:R-:W-:Y:S01]  /*12b20*/  R2UR UR7, R25 ;  /* 0x00000000190772ca */ /* 0x000fe200000e0000 */
[----:B------:R-:W-:Y:S01]  /*12b30*/  IMAD.MOV.U32 R25, RZ, RZ, -0x3ffffff0 ;  /* 0xc0000010ff197424 */ /* 0x000fe200078e00ff */
[----:B------:R-:W-:Y:S01]  /*12b40*/  R2UR UR18, R26 ;  /* 0x000000001a1272ca */ /* 0x000fe200000e0000 */
[----:B------:R-:W-:Y:S01]  /*12b50*/  FADD R48, R37, R48 ;  /* 0x0000003025307221 */ /* 0x000fe20000000000 */
[----:B------:R-:W-:Y:S01]  /*12b60*/  R2UR UR6, R24 ;  /* 0x00000000180672ca */ /* 0x000fe200000e0000 */
[----:B------:R-:W1:Y:S01]  /*12b70*/  MUFU.EX2 R34, R104 ;  /* 0x0000006800227308 */ /* 0x000e620000000800 */
[----:B------:R-:W-:Y:S01]  /*12b80*/  IADD3 R24, R28, 0x2c0, RZ ;  /* 0x000002c01c187810 */ /* 0x000fe20007ffe0ff */
[----:B------:R-:W-:Y:S01]  /*12b90*/  FADD R48, R48, R39 ;  /* 0x0000002730307221 */ /* 0x000fe20000000000 */
[----:B------:R-:W-:Y:S01]  /*12ba0*/  R2UR UR11, R25 ;  /* 0x00000000190b72ca */ /* 0x000fe200000e0000 */
[----:B------:R-:W-:Y:S01]  /*12bb0*/  FFMA R53, R120, R4, -R177 ;  /* 0x0000000478357223 */ /* 0x000fe200000008b1 */
[----:B------:R-:W-:-:S02]  /*12bc0*/  R2UR UR10, R24 ;  /* 0x00000000180a72ca */ /* 0x000fc400000e0000 */
[----:B------:R-:W-:Y:S01]  /*12bd0*/  R2UR UR19, R27 ;  /* 0x000000001b1372ca */ /* 0x000fe200000e0000 */
[----:B------:R-:W2:Y:S01]  /*12be0*/  MUFU.EX2 R37, R105 ;  /* 0x0000006900257308 */ /* 0x000ea20000000800 */
[----:B------:R-:W-:Y:S02]  /*12bf0*/  F2FP.BF16.F32.PACK_AB R24, R52, R15 ;  /* 0x0000000f3418723e */ /* 0x000fe400000010ff */
[----:B------:R-:W-:Y:S01]  /*12c00*/  F2FP.BF16.F32.PACK_AB R25, R54, R13 ;  /* 0x0000000d3619723e */ /* 0x000fe200000010ff */
[----:B------:R-:W-:Y:S01]  /*12c10*/  FADD R13, R40, R13 ;  /* 0x0000000d280d7221 */ /* 0x000fe20000000000 */
[----:B------:R-:W-:Y:S01]  /*12c20*/  F2FP.BF16.F32.PACK_AB R26, R56, R29 ;  /* 0x0000001d381a723e */ /* 0x000fe200000010ff */
[--C-:B------:R-:W-:Y:S01]  /*12c30*/  FFMA R40, R113, R4, -R177.reuse ;  /* 0x0000000471287223 */ /* 0x100fe200000008b1 */
[----:B------:R-:W-:Y:S01]  /*12c40*/  F2FP.BF16.F32.PACK_AB R27, R58, R55 ;  /* 0x000000373a1b723e */ /* 0x000fe200000010ff */
[----:B------:R-:W3:Y:S01]  /*12c50*/  MUFU.EX2 R39, R110 ;  /* 0x0000006e00277308 */ /* 0x000ee20000000800 */
[----:B-1----:R-:W-:Y:S01]  /*12c60*/  @!P5 FMUL R34, R34, R34 ;  /* 0x000000222222d220 */ /* 0x002fe20000400000 */
[----:B------:R-:W-:Y:S01]  /*12c70*/  FSETP.GEU.AND P5, PT, R38, -126, PT ;  /* 0xc2fc00002600780b */ /* 0x000fe20003fae000 */
[----:B------:R-:W-:Y:S01]  /*12c80*/  WARPGROUP.ARRIVE ;  /* 0x00000000000079c5 */ /* 0x000fe20000000000 */
[----:B------:R-:W-:Y:S01]  /*12c90*/  FADD R54, R13, R54 ;  /* 0x000000360d367221 */ /* 0x000fe20000000000 */
[----:B------:R-:W-:-:S03]  /*12ca0*/  FFMA R13, R112, R4, -R177 ;  /* 0x00000004700d7223 */ /* 0x000fc600000008b1 */
[----:B------:R-:W-:Y:S01]  /*12cb0*/  FADD R55, R54, R55 ;  /* 0x0000003736377221 */ /* 0x000fe20000000000 */
[----:B------:R-:W-:Y:S01]  /*12cc0*/  HGMMA.64x16x16.F32.BF16 R168, R24, gdesc[UR4].tnspB, R168, gsb0 ;  /* 0x4020000418a87df0 */ /* 0x000fe200080018a8 */
[----:B--2---:R-:W-:Y:S01]  /*12cd0*/  @!P6 FMUL R37, R37, R37 ;  /* 0x000000252525e220 */ /* 0x004fe20000400000 */
[----:B------:R-:W-:Y:S01]  /*12ce0*/  FSETP.GEU.AND P6, PT, R109, -126, PT ;  /* 0xc2fc00006d00780b */ /* 0x000fe20003fce000 */
[----:B------:R-:W-:Y:S01]  /*12cf0*/  FADD R55, R55, R58 ;  /* 0x0000003a37377221 */ /* 0x000fe20000000000 */
[----:B------:R-:W-:Y:S02]  /*12d00*/  FFMA R54, R121, R4, -R177 ;  /* 0x0000000479367223 */ /* 0x000fe400000008b1 */
[----:B------:R-:W-:Y:S01]  /*12d10*/  @!P5 FMUL R38, R38, 0.5 ;  /* 0x3f0000002626d820 */ /* 0x000fe20000400000 */
[----:B---3--:R-:W-:Y:S01]  /*12d20*/  @!P3 FMUL R39, R39, R39 ;  /* 0x000000272727b220 */ /* 0x008fe20000400000 */
[----:B------:R-:W-:-:S04]  /*12d30*/  FSETP.GEU.AND P3, PT, R114, -126, PT ;  /* 0xc2fc00007200780b */ /* 0x000fc80003f6e000 */
[----:B------:R-:W1:Y:S03]  /*12d40*/  MUFU.EX2 R38, R38 ;  /* 0x0000002600267308 */ /* 0x000e660000000800 */
[----:B------:R-:W-:-:S06]  /*12d50*/  @!P6 FMUL R109, R109, 0.5 ;  /* 0x3f0000006d6de820 */ /* 0x000fcc0000400000 */
[----:B------:R-:W-:Y:S01]  /*12d60*/  @!P3 FMUL R114, R114, 0.5 ;  /* 0x3f0000007272b820 */ /* 0x000fe20000400000 */
        /* <DEDUP_REMOVED lines=14> */
[----:B-1----:R-:W-:Y:S01]  /*12e50*/  @!P5 FMUL R49, R49, R49 ;  /* 0x000000313131d220 */ /* 0x002fe20000400000 */
[----:B------:R-:W-:-:S13]  /*12e60*/  FSETP.GEU.AND P5, PT, R53, -126, PT ;  /* 0xc2fc00003500780b */ /* 0x000fda0003fae000 */
[----:B------:R-:W-:-:S06]  /*12e70*/  @!P5 FMUL R53, R53, 0.5 ;  /* 0x3f0000003535d820 */ /* 0x000fcc0000400000 */
[----:B------:R-:W1:Y:S01]  /*12e80*/  MUFU.EX2 R53, R53 ;  /* 0x0000003500357308 */ /* 0x000e620000000800 */
[----:B------:R-:W-:Y:S02]  /*12e90*/  WARPGROUP.DEPBAR.LE gsb0, 0x0 ;  /* 0x00008000000079c5 */ /* 0x000fe40000010000 */
[----:B------:R-:W-:Y:S01]  /*12ea0*/  FADD R25, R48, R15 ;  /* 0x0000000f30197221 */ /* 0x000fe20000000000 */
[C---:B------:R-:W-:Y:S01]  /*12eb0*/  VIADD R24, R28.reuse, 0xe0 ;  /* 0x000000e01c187836 */ /* 0x040fe20000000000 */
[----:B------:R-:W-:Y:S01]  /*12ec0*/  MOV R27, 0xc0000010 ;  /* 0xc0000010001b7802 */ /* 0x000fe20000000f00 */
[----:B------:R-:W-:Y:S02]  /*12ed0*/  VIADD R26, R28, 0x4e0 ;  /* 0x000004e01c1a7836 */ /* 0x000fe40000000000 */
[----:B------:R-:W-:Y:S01]  /*12ee0*/  FADD R52, R25, R52 ;  /* 0x0000003419347221 */ /* 0x000fe20000000000 */
[----:B------:R-:W-:Y:S01]  /*12ef0*/  IMAD.MOV.U32 R25, RZ, RZ, -0x3ffffff0 ;  /* 0xc0000010ff197424 */ /* 0x000fe200078e00ff */
[----:B------:R-:W-:Y:S01]  /*12f00*/  R2UR UR6, R24 ;  /* 0x00000000180672ca */ /* 0x000fe200000e0000 */
[----:B------:R-:W2:Y:S01]  /*12f10*/  MUFU.EX2 R15, R109 ;  /* 0x0000006d000f7308 */ /* 0x000ea20000000800 */
[----:B------:R-:W-:Y:S01]  /*12f20*/  IADD3 R24, R28, 0x2e0, RZ ;  /* 0x000002e01c187810 */ /* 0x000fe20007ffe0ff */
[----:B------:R-:W-:Y:S01]  /*12f30*/  FFMA R48, R117, R4, -R177 ;  /* 0x0000000475307223 */ /* 0x000fe200000008b1 */
[----:B------:R-:W-:Y:S01]  /*12f40*/  R2UR UR7, R25 ;  /* 0x00000000190772ca */ /* 0x000fe200000e0000 */
[----:B------:R-:W-:Y:S01]  /*12f50*/  IMAD.MOV.U32 R25, RZ, RZ, -0x3ffffff0 ;  /* 0xc0000010ff197424 */ /* 0x000fe200078e00ff */
[----:B------:R-:W-:Y:S01]  /*12f60*/  R2UR UR10, R24 ;  /* 0x00000000180a72ca */ /* 0x000fe200000e0000 */
[----:B-1----:R-:W-:Y:S01]  /*12f70*/  @!P5 FMUL R53, R53, R53 ;  /* 0x000000353535d220 */ /* 0x002fe20000400000 */
[----:B------:R-:W-:-:S02]  /*12f80*/  R2UR UR18, R26 ;  /* 0x000000001a1272ca */ /* 0x000fc400000e0000 */
[----:B------:R-:W-:Y:S02]  /*12f90*/  R2UR UR11, R25 ;  /* 0x00000000190b72ca */ /* 0x000fe400000e0000 */
[----:B------:R-:W-:Y:S02]  /*12fa0*/  R2UR UR19, R27 ;  /* 0x000000001b1372ca */ /* 0x000fe400000e0000 */
[----:B------:R-:W-:Y:S02]  /*12fb0*/  F2FP.BF16.F32.PACK_AB R24, R57, R60 ;  /* 0x0000003c3918723e */ /* 0x000fe400000010ff */
[----:B------:R-:W-:Y:S01]  /*12fc0*/  F2FP.BF16.F32.PACK_AB R25, R59, R62 ;  /* 0x0000003e3b19723e */ /* 0x000fe200000010ff */
[----:B------:R-:W-:Y:S01]  /*12fd0*/  FADD R62, R55, R62 ;  /* 0x0000003e373e7221 */ /* 0x000fe20000000000 */
[----:B------:R-:W-:Y:S01]  /*12fe0*/  F2FP.BF16.F32.PACK_AB R26, R64, R61 ;  /* 0x0000003d401a723e */ /* 0x000fe200000010ff */
[----:B--2---:R-:W-:Y:S01]  /*12ff0*/  @!P6 FMUL R15, R15, R15 ;  /* 0x0000000f0f0fe220 */ /* 0x004fe20000400000 */
[----:B------:R-:W-:Y:S01]  /*13000*/  F2FP.BF16.F32.PACK_AB R27, R66, R65 ;  /* 0x00000041421b723e */ /* 0x000fe200000010ff */
[----:B------:R-:W-:Y:S01]  /*13010*/  FFMA R55, R122, R4, -R179 ;  /* 0x000000047a377223 */ /* 0x000fe200000008b3 */
[----:B------:R-:W-:Y:S01]  /*13020*/  FSETP.GEU.AND P6, PT, R40, -126, PT ;  /* 0xc2fc00002800780b */ /* 0x000fe20003fce000 */
[----:B------:R-:W-:Y:S01]  /*13030*/  FADD R62, R62, R59 ;  /* 0x0000003b3e3e7221 */ /* 0x000fe20000000000 */
[----:B------:R-:W-:Y:S01]  /*13040*/  WARPGROUP.ARRIVE ;  /* 0x00000000000079c5 */ /* 0x000fe20000000000 */
[----:B------:R-:W-:-:S02]  /*13050*/  FSETP.GEU.AND P5, PT, R124, -126, PT ;  /* 0xc2fc00007c00780b */ /* 0x000fc40003fae000 */
[----:B------:R-:W-:-:S03]  /*13060*/  FADD R65, R62, R65 ;  /* 0x000000413e417221 */ /* 0x000fc60000000000 */
[----:B------:R-:W-:Y:S01]  /*13070*/  HGMMA.64x16x16.F32.BF16 R168, R24, gdesc[UR4].tnspB, R168, gsb0 ;  /* 0x4020000418a87df0 */ /* 0x000fe200080018a8 */
[----:B------:R-:W-:-:S04]  /*13080*/  FADD R66, R65, R66 ;  /* 0x0000004241427221 */ /* 0x000fc80000000000 */
[----:B------:R-:W-:-:S03]  /*13090*/  @!P6 FMUL R40, R40, 0.5 ;  /* 0x3f0000002828e820 */ /* 0x000fc60000400000 */
[----:B------:R-:W-:-:S03]  /*130a0*/  @!P5 FMUL R124, R124, 0.5 ;  /* 0x3f0000007c7cd820 */ /* 0x000fc60000400000 */
[----:B------:R-:W1:Y:S08]  /*130b0*/  MUFU.EX2 R40, R40 ;  /* 0x0000002800287308 */ /* 0x000e700000000800 */
[----:B------:R-:W2:Y:S01]  /*130c0*/  MUFU.EX2 R124, R124 ;  /* 0x0000007c007c7308 */ /* 0x000ea20000000800 */
[----:B-1----:R-:W-:Y:S01]  /*130d0*/  @!P6 FMUL R40, R40, R40 ;  /* 0x000000282828e220 */ /* 0x002fe20000400000 */
[----:B------:R-:W-:Y:S01]  /*130e0*/  FSETP.GEU.AND P6, PT, R48, -126, PT ;  /* 0xc2fc00003000780b */ /* 0x000fe20003fce000 */
[----:B--2---:R-:W-:Y:S01]  /*130f0*/  @!P5 FMUL R124, R124, R124 ;  /* 0x0000007c7c7cd220 */ /* 0x004fe20000400000 */
[----:B------:R-:W-:Y:S01]  /*13100*/  FSETP.GEU.AND P5, PT, R128, -126, PT ;  /* 0xc2fc00008000780b */ /* 0x000fe20003fae000 */
[----:B------:R-:W-:-:S02]  /*13110*/  WARPGROUP.DEPBAR.LE gsb0, 0x0 ;  /* 0x00008000000079c5 */ /* 0x000fc40000010000 */
[----:B------:R-:W-:-:S08]  /*13120*/  WARPGROUP.ARRIVE ;  /* 0x00000000000079c5 */ /* 0x000fd00000000000 */
[----:B------:R-:W-:Y:S01]  /*13130*/  @!P6 FMUL R48, R48, 0.5 ;  /* 0x3f0000003030e820 */ /* 0x000fe20000400000 */
[----:B------:R-:W-:Y:S05]  /*13140*/  HGMMA.64x16x16.F32.BF16 R160, R24, gdesc[UR8].tnspB, R160, gsb0 ;  /* 0x4020000818a07df0 */ /* 0x000fea00080018a0 */
[----:B------:R-:W1:Y:S01]  /*13150*/  MUFU.EX2 R48, R48 ;  /* 0x0000003000307308 */ /* 0x000e620000000800 */
[----:B------:R-:W-:-:S07]  /*13160*/  @!P5 FMUL R128, R128, 0.5 ;  /* 0x3f0000008080d820 */ /* 0x000fce0000400000 */
[----:B------:R-:W2:Y:S01]  /*13170*/  MUFU.EX2 R128, R128 ;  /* 0x0000008000807308 */ /* 0x000ea20000000800 */
[----:B-1----:R-:W-:Y:S01]  /*13180*/  @!P6 FMUL R48, R48, R48 ;  /* 0x000000303030e220 */ /* 0x002fe20000400000 */
[----:B------:R-:W-:Y:S01]  /*13190*/  FSETP.GEU.AND P6, PT, R54, -126, PT ;  /* 0xc2fc00003600780b */ /* 0x000fe20003fce000 */
[----:B--2---:R-:W-:Y:S01]  /*131a0*/  @!P5 FMUL R128, R128, R128 ;  /* 0x000000808080d220 */ /* 0x004fe20000400000 */
[----:B------:R-:W-:-:S11]  /*131b0*/  FSETP.GEU.AND P5, PT, R132, -126, PT ;  /* 0xc2fc00008400780b */ /* 0x000fd60003fae000 */
[----:B------:R-:W-:-:S06]  /*131c0*/  @!P6 FMUL R54, R54, 0.5 ;  /* 0x3f0000003636e820 */ /* 0x000fcc0000400000 */
[----:B------:R-:W1:Y:S01]  /*131d0*/  MUFU.EX2 R54, R54 ;  /* 0x0000003600367308 */ /* 0x000e620000000800 */
[----:B------:R-:W-:Y:S01]  /*131e0*/  @!P5 FMUL R132, R132, 0.5 ;  /* 0x3f0000008484d820 */ /* 0x000fe20000400000 */
[----:B------:R-:W-:Y:S02]  /*131f0*/  WARPGROUP.DEPBAR.LE gsb0, 0x0 ;  /* 0x00008000000079c5 */ /* 0x000fe40000010000 */
[----:B------:R-:W-:-:S04]  /*13200*/  WARPGROUP.ARRIVE ;  /* 0x00000000000079c5 */ /* 0x000fc80000000000 */
[----:B------:R-:W2:Y:S02]  /*13210*/  MUFU.EX2 R132, R132 ;  /* 0x0000008400847308 */ /* 0x000ea40000000800 */
[----:B------:R-:W-:Y:S01]  /*13220*/  HGMMA.64x16x16.F32.BF16 R152, R24, gdesc[UR16].tnspB, R152, gsb0 ;  /* 0x4020001018987df0 */ /* 0x000fe20008001898 */
[----:B-1----:R-:W-:Y:S01]  /*13230*/  @!P6 FMUL R54, R54, R54 ;  /* 0x000000363636e220 */ /* 0x002fe20000400000 */
[----:B------:R-:W-:Y:S01]  /*13240*/  FSETP.GEU.AND P6, PT, R125, -126, PT ;  /* 0xc2fc00007d00780b */ /* 0x000fe20003fce000 */
[----:B--2---:R-:W-:Y:S01]  /*13250*/  @!P5 FMUL R132, R132, R132 ;  /* 0x000000848484d220 */ /* 0x004fe20000400000 */
[----:B------:R-:W-:-:S11]  /*13260*/  FSETP.GEU.AND P5, PT, R136, -126, PT ;  /* 0xc2fc00008800780b */ /* 0x000fd60003fae000 */
[----:B------:R-:W-:-:S06]  /*13270*/  @!P6 FMUL R125, R125, 0.5 ;  /* 0x3f0000007d7de820 */ /* 0x000fcc0000400000 */
[----:B------:R-:W1:Y:S01]  /*13280*/  MUFU.EX2 R125, R125 ;  /* 0x0000007d007d7308 */ /* 0x000e620000000800 */
[----:B------:R-:W-:-:S07]  /*13290*/  @!P5 FMUL R136, R136, 0.5 ;  /* 0x3f0000008888d820 */ /* 0x000fce0000400000 */
[----:B------:R-:W2:Y:S01]  /*132a0*/  MUFU.EX2 R136, R136 ;  /* 0x0000008800887308 */ /* 0x000ea20000000800 */
[----:B------:R-:W-:Y:S02]  /*132b0*/  WARPGROUP.DEPBAR.LE gsb0, 0x0 ;  /* 0x00008000000079c5 */ /* 0x000fe40000010000 */
[----:B------:R-:W-:Y:S01]  /*132c0*/  FADD R25, R52, R29 ;  /* 0x0000001d34197221 */ /* 0x000fe20000000000 */
[C---:B------:R-:W-:Y:S01]  /*132d0*/  VIADD R24, R28.reuse, 0x100 ;  /* 0x000001001c187836 */ /* 0x040fe20000000000 */
[----:B------:R-:W-:Y:S01]  /*132e0*/  MOV R27, 0xc0000010 ;  /* 0xc0000010001b7802 */ /* 0x000fe20000000f00 */
[----:B------:R-:W-:Y:S02]  /*132f0*/  VIADD R26, R28, 0x500 ;  /* 0x000005001c1a7836 */ /* 0x000fe40000000000 */
[----:B------:R-:W-:Y:S01]  /*13300*/  FADD R25, R25, R56 ;  /* 0x0000003819197221 */ /* 0x000fe20000000000 */
[----:B------:R-:W3:Y:S01]  /*13310*/  MUFU.EX2 R29, R114 ;  /* 0x00000072001d7308 */ /* 0x000ee20000000800 */
[----:B------:R-:W-:Y:S01]  /*13320*/  R2UR UR6, R24 ;  /* 0x00000000180672ca */ /* 0x000fe200000e0000 */
[-CC-:B------:R-:W-:Y:S01]  /*13330*/  FFMA R52, R119, R4.reuse, -R179.reuse ;  /* 0x0000000477347223 */ /* 0x180fe200000008b3 */
[----:B------:R-:W-:Y:S01]  /*13340*/  FADD R60, R25, R60 ;  /* 0x0000003c193c7221 */ /* 0x000fe20000000000 */
[----:B------:R-:W-:Y:S01]  /*13350*/  IMAD.MOV.U32 R25, RZ, RZ, -0x3ffffff0 ;  /* 0xc0000010ff197424 */ /* 0x000fe200078e00ff */
[----:B------:R-:W-:Y:S01]  /*13360*/  IADD3 R24, R28, 0x300, RZ ;  /* 0x000003001c187810 */ /* 0x000fe20007ffe0ff */
[----:B------:R-:W-:Y:S01]  /*13370*/  FFMA R56, R123, R4, -R179 ;  /* 0x000000047b387223 */ /* 0x000fe200000008b3 */
[----:B------:R-:W-:Y:S01]  /*13380*/  R2UR UR18, R26 ;  /* 0x000000001a1272ca */ /* 0x000fe200000e0000 */
[----:B-1----:R-:W-:Y:S01]  /*13390*/  @!P6 FMUL R125, R125, R125 ;  /* 0x0000007d7d7de220 */ /* 0x002fe20000400000 */
[----:B------:R-:W-:Y:S01]  /*133a0*/  R2UR UR7, R25 ;  /* 0x00000000190772ca */ /* 0x000fe200000e0000 */
[----:B------:R-:W-:Y:S01]  /*133b0*/  IMAD.MOV.U32 R25, RZ, RZ, -0x3ffffff0 ;  /* 0xc0000010ff197424 */ /* 0x000fe200078e00ff */
[----:B------:R-:W-:Y:S01]  /*133c0*/  R2UR UR10, R24 ;  /* 0x00000000180a72ca */ /* 0x000fe200000e0000 */
[----:B--2---:R-:W-:Y:S01]  /*133d0*/  @!P5 FMUL R136, R136, R136 ;  /* 0x000000888888d220 */ /* 0x004fe20000400000 */
[----:B------:R-:W-:Y:S01]  /*133e0*/  R2UR UR19, R27 ;  /* 0x000000001b1372ca */ /* 0x000fe200000e0000 */
[----:B------:R-:W-:Y:S01]  /*133f0*/  FADD R60, R60, R57 ;  /* 0x000000393c3c7221 */ /* 0x000fe20000000000 */
[----:B------:R-:W-:Y:S01]  /*13400*/  R2UR UR11, R25 ;  /* 0x00000000190b72ca */ /* 0x000fe200000e0000 */
[----:B------:R-:W-:Y:S01]  /*13410*/  FFMA R4, R151, R4, -R179 ;  /* 0x0000000497047223 */ /* 0x000fe200000008b3 */
[----:B------:R-:W-:Y:S01]  /*13420*/  F2FP.BF16.F32.PACK_AB R24, R68, R63 ;  /* 0x0000003f4418723e */ /* 0x000fe200000010ff */
[----:B---3--:R-:W-:Y:S01]  /*13430*/  @!P3 FMUL R29, R29, R29 ;  /* 0x0000001d1d1db220 */ /* 0x008fe20000400000 */
[----:B------:R-:W-:Y:S01]  /*13440*/  F2FP.BF16.F32.PACK_AB R25, R70, R67 ;  /* 0x000000434619723e */ /* 0x000fe200000010ff */
[----:B------:R-:W-:Y:S01]  /*13450*/  FADD R61, R60, R61 ;  /* 0x0000003d3c3d7221 */ /* 0x000fe20000000000 */
[----:B------:R-:W-:Y:S01]  /*13460*/  F2FP.BF16.F32.PACK_AB R26, R41, R72 ;  /* 0x00000048291a723e */ /* 0x000fe200000010ff */
[----:B------:R-:W-:Y:S01]  /*13470*/  FADD R67, R66, R67 ;  /* 0x0000004342437221 */ /* 0x000fe20000000000 */
[----:B------:R-:W-:Y:S01]  /*13480*/  F2FP.BF16.F32.PACK_AB R27, R43, R42 ;  /* 0x0000002a2b1b723e */ /* 0x000fe200000010ff */
[----:B------:R-:W-:Y:S01]  /*13490*/  FADD R64, R61, R64 ;  /* 0x000000403d407221 */ /* 0x000fe20000000000 */
[----:B------:R-:W-:Y:S01]  /*134a0*/  FSETP.GEU.AND P3, PT, R51, -126, PT ;  /* 0xc2fc00003300780b */ /* 0x000fe20003f6e000 */
[----:B------:R-:W-:Y:S01]  /*134b0*/  FADD R67, R67, R70 ;  /* 0x0000004643437221 */ /* 0x000fe20000000000 */
[----:B------:R-:W-:Y:S01]  /*134c0*/  WARPGROUP.ARRIVE ;  /* 0x00000000000079c5 */ /* 0x000fe20000000000 */
[----:B------:R-:W-:Y:S01]  /*134d0*/  FSETP.GEU.AND P4, PT, R52, -126, PT ;  /* 0xc2fc00003400780b */ /* 0x000fe20003f8e000 */
[----:B------:R-:W-:Y:S01]  /*134e0*/  FADD R63, R64, R63 ;  /* 0x0000003f403f7221 */ /* 0x000fe20000000000 */
[----:B------:R-:W-:Y:S01]  /*134f0*/  FSETP.GEU.AND P6, PT, R129, -126, PT ;  /* 0xc2fc00008100780b */ /* 0x000fe20003fce000 */
[----:B------:R-:W-:Y:S01]  /*13500*/  FADD R42, R67, R42 ;  /* 0x0000002a432a7221 */ /* 0x000fe20000000000 */
[----:B------:R-:W-:Y:S01]  /*13510*/  FSETP.GEU.AND P5, PT, R140, -126, PT ;  /* 0xc2fc00008c00780b */ /* 0x000fe20003fae000 */
[----:B------:R-:W-:Y:S01]  /*13520*/  HGMMA.64x16x16.F32.BF16 R168, R24, gdesc[UR4].tnspB, R168, gsb0 ;  /* 0x4020000418a87df0 */ /* 0x000fe200080018a8 */
[----:B------:R-:W-:Y:S01]  /*13530*/  FADD R63, R63, R68 ;  /* 0x000000443f3f7221 */ /* 0x000fe20000000000 */
[----:B------:R-:W-:-:S03]  /*13540*/  FADD R43, R42, R43 ;  /* 0x0000002b2a2b7221 */ /* 0x000fc60000000000 */
[----:B------:R-:W-:Y:S01]  /*13550*/  @!P3 FMUL R51, R51, 0.5 ;  /* 0x3f0000003333b820 */ /* 0x000fe20000400000 */
[----:B------:R-:W-:Y:S02]  /*13560*/  FADD R72, R63, R72 ;  /* 0x000000483f487221 */ /* 0x000fe40000000000 */
[----:B------:R-:W-:Y:S02]  /*13570*/  @!P4 FMUL R52, R52, 0.5 ;  /* 0x3f0000003434c820 */ /* 0x000fe40000400000 */
[----:B------:R-:W-:Y:S01]  /*13580*/  @!P6 FMUL R129, R129, 0.5 ;  /* 0x3f0000008181e820 */ /* 0x000fe20000400000 */
[----:B------:R-:W1:Y:S01]  /*13590*/  MUFU.EX2 R51, R51 ;  /* 0x0000003300337308 */ /* 0x000e620000000800 */
[----:B------:R-:W-:Y:S01]  /*135a0*/  @!P5 FMUL R140, R140, 0.5 ;  /* 0x3f0000008c8cd820 */ /* 0x000fe20000400000 */
[----:B------:R-:W-:-:S06]  /*135b0*/  FADD R41, R72, R41 ;  /* 0x0000002948297221 */ /* 0x000fcc0000000000 */
[----:B------:R-:W2:Y:S08]  /*135c0*/  MUFU.EX2 R52, R52 ;  /* 0x0000003400347308 */ /* 0x000eb00000000800 */
[----:B------:R-:W3:Y:S01]  /*135d0*/  MUFU.EX2 R129, R129 ;  /* 0x0000008100817308 */ /* 0x000ee20000000800 */
[----:B-1----:R-:W-:Y:S01]  /*135e0*/  @!P3 FMUL R51, R51, R51 ;  /* 0x000000333333b220 */ /* 0x002fe20000400000 */
[----:B------:R-:W-:-:S06]  /*135f0*/  FSETP.GEU.AND P3, PT, R55, -126, PT ;  /* 0xc2fc00003700780b */ /* 0x000fcc0003f6e000 */
[----:B------:R-:W1:Y:S01]  /*13600*/  MUFU.EX2 R140, R140 ;  /* 0x0000008c008c7308 */ /* 0x000e620000000800 */
[----:B--2---:R-:W-:Y:S01]  /*13610*/  @!P4 FMUL R52, R52, R52 ;  /* 0x000000343434c220 */ /* 0x004fe20000400000 */
[C---:B------:R-:W-:Y:S01]  /*13620*/  FSETP.GEU.AND P4, PT, R56.reuse, -126, PT ;  /* 0xc2fc00003800780b */ /* 0x040fe20003f8e000 */
[----:B------:R-:W-:Y:S02]  /*13630*/  WARPGROUP.DEPBAR.LE gsb0, 0x0 ;  /* 0x00008000000079c5 */ /* 0x000fe40000010000 */
[----:B------:R-:W-:Y:S02]  /*13640*/  WARPGROUP.ARRIVE ;  /* 0x00000000000079c5 */ /* 0x000fe40000000000 */
[----:B------:R-:W-:Y:S01]  /*13650*/  @!P3 FMUL R55, R55, 0.5 ;  /* 0x3f0000003737b820 */ /* 0x000fe20000400000 */
[----:B---3--:R-:W-:Y:S01]  /*13660*/  @!P6 FMUL R129, R129, R129 ;  /* 0x000000818181e220 */ /* 0x008fe20000400000 */
[----:B------:R-:W-:Y:S02]  /*13670*/  FSETP.GEU.AND P6, PT, R133, -126, PT ;  /* 0xc2fc00008500780b */ /* 0x000fe40003fce000 */
[----:B------:R-:W-:Y:S04]  /*13680*/  HGMMA.64x16x16.F32.BF16 R160, R24, gdesc[UR8].tnspB, R160, gsb0 ;  /* 0x4020000818a07df0 */ /* 0x000fe800080018a0 */
[----:B------:R-:W-:Y:S01]  /*13690*/  @!P4 FMUL R56, R56, 0.5 ;  /* 0x3f0000003838c820 */ /* 0x000fe20000400000 */
[----:B------:R-:W2:Y:S01]  /*136a0*/  MUFU.EX2 R55, R55 ;  /* 0x0000003700377308 */ /* 0x000ea20000000800 */
[----:B-1----:R-:W-:Y:S01]  /*136b0*/  @!P5 FMUL R140, R140, R140 ;  /* 0x0000008c8c8cd220 */ /* 0x002fe20000400000 */
[----:B------:R-:W-:-:S06]  /*136c0*/  FSETP.GEU.AND P5, PT, R144, -126, PT ;  /* 0xc2fc00009000780b */ /* 0x000fcc0003fae000 */
[----:B------:R-:W1:Y:S01]  /*136d0*/  MUFU.EX2 R56, R56 ;  /* 0x0000003800387308 */ /* 0x000e620000000800 */
[----:B------:R-:W-:-:S06]  /*136e0*/  @!P6 FMUL R133, R133, 0.5 ;  /* 0x3f0000008585e820 */ /* 0x000fcc0000400000 */
[----:B------:R-:W-:Y:S01]  /*136f0*/  @!P5 FMUL R144, R144, 0.5 ;  /* 0x3f0000009090d820 */ /* 0x000fe20000400000 */
[----:B------:R-:W3:Y:S01]  /*13700*/  MUFU.EX2 R133, R133 ;  /* 0x0000008500857308 */ /* 0x000ee20000000800 */
[----:B--2---:R-:W-:Y:S01]  /*13710*/  @!P3 FMUL R55, R55, R55 ;  /* 0x000000373737b220 */ /* 0x004fe20000400000 */
[----:B------:R-:W-:-:S06]  /*13720*/  FSETP.GEU.AND P3, PT, R126, -126, PT ;  /* 0xc2fc00007e00780b */ /* 0x000fcc0003f6e000 */
[----:B------:R-:W2:Y:S01]  /*13730*/  MUFU.EX2 R144, R144 ;  /* 0x0000009000907308 */ /* 0x000ea20000000800 */
[----:B-1----:R-:W-:Y:S01]  /*13740*/  @!P4 FMUL R56, R56, R56 ;  /* 0x000000383838c220 */ /* 0x002fe20000400000 */
[----:B------:R-:W-:-:S05]  /*13750*/  FSETP.GEU.AND P4, PT, R127, -126, PT ;  /* 0xc2fc00007f00780b */ /* 0x000fca0003f8e000 */
[----:B------:R-:W-:Y:S01]  /*13760*/  @!P3 FMUL R126, R126, 0.5 ;  /* 0x3f0000007e7eb820 */ /* 0x000fe20000400000 */
[----:B---3--:R-:W-:Y:S01]  /*13770*/  @!P6 FMUL R133, R133, R133 ;  /* 0x000000858585e220 */ /* 0x008fe20000400000 */
[----:B------:R-:W-:-:S04]  /*13780*/  FSETP.GEU.AND P6, PT, R137, -126, PT ;  /* 0xc2fc00008900780b */ /* 0x000fc80003fce000 */
[----:B------:R-:W1:Y:S02]  /*13790*/  MUFU.EX2 R126, R126 ;  /* 0x0000007e007e7308 */ /* 0x000e640000000800 */
[----:B------:R-:W-:Y:S01]  /*137a0*/  @!P4 FMUL R127, R127, 0.5 ;  /* 0x3f0000007f7fc820 */ /* 0x000fe20000400000 */
[----:B------:R-:W-:Y:S02]  /*137b0*/  WARPGROUP.DEPBAR.LE gsb0, 0x0 ;  /* 0x00008000000079c5 */ /* 0x000fe40000010000 */
[----:B------:R-:W-:Y:S01]  /*137c0*/  WARPGROUP.ARRIVE ;  /* 0x00000000000079c5 */ /* 0x000fe20000000000 */
[----:B--2---:R-:W-:Y:S01]  /*137d0*/  @!P5 FMUL R144, R144, R144 ;  /* 0x000000909090d220 */ /* 0x004fe20000400000 */
[----:B------:R-:W-:Y:S01]  /*137e0*/  FSETP.GEU.AND P5, PT, R148, -126, PT ;  /* 0xc2fc00009400780b */ /* 0x000fe20003fae000 */
[----:B------:R-:W2:Y:S01]  /*137f0*/  MUFU.EX2 R127, R127 ;  /* 0x0000007f007f7308 */ /* 0x000ea20000000800 */
[----:B------:R-:W-:Y:S02]  /*13800*/  @!P6 FMUL R137, R137, 0.5 ;  /* 0x3f0000008989e820 */ /* 0x000fe40000400000 */
[----:B------:R-:W-:Y:S05]  /*13810*/  HGMMA.64x16x16.F32.BF16 R152, R24, gdesc[UR16].tnspB, R152, gsb0 ;  /* 0x4020001018987df0 */ /* 0x000fea0008001898 */
[----:B------:R-:W3:Y:S01]  /*13820*/  MUFU.EX2 R137, R137 ;  /* 0x0000008900897308 */ /* 0x000ee20000000800 */
[----:B-1----:R-:W-:Y:S01]  /*13830*/  @!P3 FMUL R126, R126, R126 ;  /* 0x0000007e7e7eb220 */ /* 0x002fe20000400000 */
[----:B------:R-:W-:-:S02]  /*13840*/  FSETP.GEU.AND P3, PT, R130, -126, PT ;  /* 0xc2fc00008200780b */ /* 0x000fc40003f6e000 */
[----:B------:R-:W-:Y:S01]  /*13850*/  @!P5 FMUL R148, R148, 0.5 ;  /* 0x3f0000009494d820 */ /* 0x000fe20000400000 */
[----:B--2---:R-:W-:Y:S01]  /*13860*/  @!P4 FMUL R127, R127, R127 ;  /* 0x0000007f7f7fc220 */ /* 0x004fe20000400000 */
[----:B------:R-:W-:-:S04]  /*13870*/  FSETP.GEU.AND P4, PT, R131, -126, PT ;  /* 0xc2fc00008300780b */ /* 0x000fc80003f8e000 */
[----:B------:R-:W1:Y:S05]  /*13880*/  MUFU.EX2 R148, R148 ;  /* 0x0000009400947308 */ /* 0x000e6a0000000800 */
[----:B------:R-:W-:Y:S01]  /*13890*/  @!P3 FMUL R130, R130, 0.5 ;  /* 0x3f0000008282b820 */ /* 0x000fe20000400000 */
[----:B---3--:R-:W-:Y:S01]  /*138a0*/  @!P6 FMUL R137, R137, R137 ;  /* 0x000000898989e220 */ /* 0x008fe20000400000 */
[----:B------:R-:W-:-:S04]  /*138b0*/  FSETP.GEU.AND P6, PT, R141, -126, PT ;  /* 0xc2fc00008d00780b */ /* 0x000fc80003fce000 */
[----:B------:R-:W2:Y:S01]  /*138c0*/  MUFU.EX2 R130, R130 ;  /* 0x0000008200827308 */ /* 0x000ea20000000800 */
[----:B------:R-:W-:Y:S01]  /*138d0*/  @!P4 FMUL R131, R131, 0.5 ;  /* 0x3f0000008383c820 */ /* 0x000fe20000400000 */
[----:B-1----:R-:W-:-:S06]  /*138e0*/  @!P5 FMUL R148, R148, R148 ;  /* 0x000000949494d220 */ /* 0x002fcc0000400000 */
[----:B------:R-:W1:Y:S01]  /*138f0*/  MUFU.EX2 R131, R131 ;  /* 0x0000008300837308 */ /* 0x000e620000000800 */
[----:B------:R-:W-:Y:S01]  /*13900*/  @!P6 FMUL R141, R141, 0.5 ;  /* 0x3f0000008d8de820 */ /* 0x000fe20000400000 */
[----:B------:R-:W-:Y:S02]  /*13910*/  WARPGROUP.DEPBAR.LE gsb0, 0x0 ;  /* 0x00008000000079c5 */ /* 0x000fe40000010000 */
[----:B------:R-:W-:Y:S01]  /*13920*/  IMAD.MOV.U32 R25, RZ, RZ, -0x3ffffff0 ;  /* 0xc0000010ff197424 */ /* 0x000fe200078e00ff */
[----:B------:R-:W-:Y:S01]  /*13930*/  MOV R27, 0xc0000010 ;  /* 0xc0000010001b7802 */ /* 0x000fe20000000f00 */
[----:B------:R-:W-:Y:S02]  /*13940*/  VIADD R24, R28, 0x120 ;  /* 0x000001201c187836 */ /* 0x000fe40000000000 */
[----:B--2---:R-:W-:Y:S01]  /*13950*/  @!P3 FMUL R130, R130, R130 ;  /* 0x000000828282b220 */ /* 0x004fe20000400000 */
[----:B------:R-:W-:Y:S01]  /*13960*/  VIADD R26, R28, 0x520 ;  /* 0x000005201c1a7836 */ /* 0x000fe20000000000 */
[----:B------:R-:W-:Y:S01]  /*13970*/  R2UR UR7, R25 ;  /* 0x00000000190772ca */ /* 0x000fe200000e0000 */
[----:B------:R-:W-:Y:S01]  /*13980*/  IMAD.MOV.U32 R25, RZ, RZ, -0x3ffffff0 ;  /* 0xc0000010ff197424 */ /* 0x000fe200078e00ff */
[----:B------:R-:W-:Y:S01]  /*13990*/  R2UR UR6, R24 ;  /* 0x00000000180672ca */ /* 0x000fe200000e0000 */
[----:B-1----:R-:W-:Y:S01]  /*139a0*/  @!P4 FMUL R131, R131, R131 ;  /* 0x000000838383c220 */ /* 0x002fe20000400000 */
[----:B------:R-:W-:Y:S01]  /*139b0*/  IADD3 R24, R28, 0x320, RZ ;  /* 0x000003201c187810 */ /* 0x000fe20007ffe0ff */
[----:B------:R-:W1:Y:S01]  /*139c0*/  MUFU.EX2 R141, R141 ;  /* 0x0000008d008d7308 */ /* 0x000e620000000800 */
[----:B------:R-:W-:-:S02]  /*139d0*/  R2UR UR11, R25 ;  /* 0x00000000190b72ca */ /* 0x000fc400000e0000 */
[----:B------:R-:W-:Y:S02]  /*139e0*/  R2UR UR10, R24 ;  /* 0x00000000180a72ca */ /* 0x000fe400000e0000 */
[----:B------:R-:W-:Y:S02]  /*139f0*/  R2UR UR18, R26 ;  /* 0x000000001a1272ca */ /* 0x000fe400000e0000 */
[----:B------:R-:W-:Y:S02]  /*13a00*/  R2UR UR19, R27 ;  /* 0x000000001b1372ca */ /* 0x000fe400000e0000 */
        /* <DEDUP_REMOVED lines=8> */
[----:B------:R-:W-:Y:S01]  /*13a90*/  FSETP.GEU.AND P3, PT, R134, -126, PT ;  /* 0xc2fc00008600780b */ /* 0x000fe20003f6e000 */
[----:B-1----:R-:W-:Y:S01]  /*13aa0*/  @!P6 FMUL R141, R141, R141 ;  /* 0x0000008d8d8de220 */ /* 0x002fe20000400000 */
[----:B------:R-:W-:Y:S01]  /*13ab0*/  WARPGROUP.ARRIVE ;  /* 0x00000000000079c5 */ /* 0x000fe20000000000 */
[----:B------:R-:W-:Y:S01]  /*13ac0*/  FSETP.GEU.AND P4, PT, R135, -126, PT ;  /* 0xc2fc00008700780b */ /* 0x000fe20003f8e000 */
[----:B------:R-:W-:Y:S01]  /*13ad0*/  FADD R22, R45, R22 ;  /* 0x000000162d167221 */ /* 0x000fe20000000000 */
[----:B------:R-:W-:Y:S01]  /*13ae0*/  FSETP.GEU.AND P6, PT, R145, -126, PT ;  /* 0xc2fc00009100780b */ /* 0x000fe20003fce000 */
[----:B------:R-:W-:-:S02]  /*13af0*/  FADD R32, R33, R32 ;  /* 0x0000002021207221 */ /* 0x000fc40000000000 */
[----:B------:R-:W-:Y:S01]  /*13b00*/  HGMMA.64x16x16.F32.BF16 R168, R24, gdesc[UR4].tnspB, R168, gsb0 ;  /* 0x4020000418a87df0 */ /* 0x000fe200080018a8 */
[----:B------:R-:W-:Y:S01]  /*13b10*/  FADD R31, R22, R31 ;  /* 0x0000001f161f7221 */ /* 0x000fe20000000000 */
[----:B------:R-:W-:-:S03]  /*13b20*/  FADD R35, R32, R35 ;  /* 0x0000002320237221 */ /* 0x000fc60000000000 */
[----:B------:R-:W-:-:S03]  /*13b30*/  @!P3 FMUL R134, R134, 0.5 ;  /* 0x3f0000008686b820 */ /* 0x000fc60000400000 */
[----:B------:R-:W-:Y:S02]  /*13b40*/  @!P4 FMUL R135, R135, 0.5 ;  /* 0x3f0000008787c820 */ /* 0x000fe40000400000 */
[----:B------:R-:W-:Y:S01]  /*13b50*/  @!P6 FMUL R145, R145, 0.5 ;  /* 0x3f0000009191e820 */ /* 0x000fe20000400000 */
[----:B------:R-:W1:Y:S08]  /*13b60*/  MUFU.EX2 R134, R134 ;  /* 0x0000008600867308 */ /* 0x000e700000000800 */
[----:B------:R-:W2:Y:S08]  /*13b70*/  MUFU.EX2 R135, R135 ;  /* 0x0000008700877308 */ /* 0x000eb00000000800 */
[----:B------:R-:W3:Y:S01]  /*13b80*/  MUFU.EX2 R145, R145 ;  /* 0x0000009100917308 */ /* 0x000ee20000000800 */
[----:B-1----:R-:W-:Y:S01]  /*13b90*/  @!P3 FMUL R134, R134, R134 ;  /* 0x000000868686b220 */ /* 0x002fe20000400000 */
[----:B------:R-:W-:Y:S01]  /*13ba0*/  FSETP.GEU.AND P3, PT, R138, -126, PT ;  /* 0xc2fc00008a00780b */ /* 0x000fe20003f6e000 */
[----:B--2---:R-:W-:Y:S01]  /*13bb0*/  @!P4 FMUL R135, R135, R135 ;  /* 0x000000878787c220 */ /* 0x004fe20000400000 */
[----:B------:R-:W-:Y:S01]  /*13bc0*/  FSETP.GEU.AND P4, PT, R139, -126, PT ;  /* 0xc2fc00008b00780b */ /* 0x000fe20003f8e000 */
[----:B------:R-:W-:-:S02]  /*13bd0*/  WARPGROUP.DEPBAR.LE gsb0, 0x0 ;  /* 0x00008000000079c5 */ /* 0x000fc40000010000 */
[----:B------:R-:W-:-:S08]  /*13be0*/  WARPGROUP.ARRIVE ;  /* 0x00000000000079c5 */ /* 0x000fd00000000000 */
[----:B------:R-:W-:Y:S01]  /*13bf0*/  @!P3 FMUL R138, R138, 0.5 ;  /* 0x3f0000008a8ab820 */ /* 0x000fe20000400000 */
[----:B---3--:R-:W-:Y:S01]  /*13c00*/  @!P6 FMUL R145, R145, R145 ;  /* 0x000000919191e220 */ /* 0x008fe20000400000 */
[----:B------:R-:W-:Y:S01]  /*13c10*/  FSETP.GEU.AND P6, PT, R149, -126, PT ;  /* 0xc2fc00009500780b */ /* 0x000fe20003fce000 */
[----:B------:R-:W-:Y:S01]  /*13c20*/  HGMMA.64x16x16.F32.BF16 R160, R24, gdesc[UR8].tnspB, R160, gsb0 ;  /* 0x4020000818a07df0 */ /* 0x000fe200080018a0 */
[----:B------:R-:W-:Y:S02]  /*13c30*/  @!P4 FMUL R139, R139, 0.5 ;  /* 0x3f0000008b8bc820 */ /* 0x000fe40000400000 */
[----:B------:R-:W1:Y:S08]  /*13c40*/  MUFU.EX2 R138, R138 ;  /* 0x0000008a008a7308 */ /* 0x000e700000000800 */
[----:B------:R-:W2:Y:S01]  /*13c50*/  MUFU.EX2 R139, R139 ;  /* 0x0000008b008b7308 */ /* 0x000ea20000000800 */
[----:B------:R-:W-:Y:S01]  /*13c60*/  @!P6 FMUL R149, R149, 0.5 ;  /* 0x3f0000009595e820 */ /* 0x000fe20000400000 */
        /* <DEDUP_REMOVED lines=20> */
[----:B------:R-:W-:Y:S01]  /*13db0*/  IMAD.MOV.U32 R25, RZ, RZ, -0x3ffffff0 ;  /* 0xc0000010ff197424 */ /* 0x000fe200078e00ff */
[----:B------:R-:W-:Y:S01]  /*13dc0*/  MOV R27, 0xc0000010 ;  /* 0xc0000010001b7802 */ /* 0x000fe20000000f00 */
[----:B------:R-:W-:Y:S02]  /*13dd0*/  VIADD R24, R28, 0x140 ;  /* 0x000001401c187836 */ /* 0x000fe40000000000 */
[----:B-1----:R-:W-:Y:S01]  /*13de0*/  @!P3 FMUL R146, R146, R146 ;  /* 0x000000929292b220 */ /* 0x002fe20000400000 */
[----:B------:R-:W-:Y:S01]  /*13df0*/  VIADD R26, R28, 0x540 ;  /* 0x000005401c1a7836 */ /* 0x000fe20000000000 */
[----:B------:R-:W-:Y:S01]  /*13e00*/  R2UR UR7, R25 ;  /* 0x00000000190772ca */ /* 0x000fe200000e0000 */
[----:B------:R-:W-:Y:S01]  /*13e10*/  IMAD.MOV.U32 R25, RZ, RZ, -0x3ffffff0 ;  /* 0xc0000010ff197424 */ /* 0x000fe200078e00ff */
[----:B------:R-:W-:Y:S01]  /*13e20*/  R2UR UR6, R24 ;  /* 0x00000000180672ca */ /* 0x000fe200000e0000 */
[----:B--2---:R-:W-:Y:S01]  /*13e30*/  @!P4 FMUL R147, R147, R147 ;  /* 0x000000939393c220 */ /* 0x004fe20000400000 */
[----:B------:R-:W-:-:S02]  /*13e40*/  IADD3 R24, R28, 0x340, RZ ;  /* 0x000003401c187810 */ /* 0x000fc40007ffe0ff */
[----:B------:R-:W-:Y:S02]  /*13e50*/  R2UR UR11, R25 ;  /* 0x00000000190b72ca */ /* 0x000fe400000e0000 */
        /* <DEDUP_REMOVED lines=16> */
[----:B------:R-:W-:-:S02]  /*13f60*/  FADD R38, R38, R15 ;  /* 0x0000000f26267221 */ /* 0x000fc40000000000 */
[----:B------:R-:W1:Y:S01]  /*13f70*/  MUFU.EX2 R15, R149 ;  /* 0x00000095000f7308 */ /* 0x000e620000000800 */
[----:B------:R-:W-:Y:S01]  /*13f80*/  HGMMA.64x16x16.F32.BF16 R168, R24, gdesc[UR4].tnspB, R168, gsb0 ;  /* 0x4020000418a87df0 */ /* 0x000fe200080018a8 */
[----:B------:R-:W-:-:S04]  /*13f90*/  FADD R46, R39, R46 ;  /* 0x0000002e272e7221 */ /* 0x000fc80000000000 */
[----:B------:R-:W-:-:S03]  /*13fa0*/  @!P3 FMUL R150, R150, 0.5 ;  /* 0x3f0000009696b820 */ /* 0x000fc60000400000 */
[----:B------:R-:W-:-:S03]  /*13fb0*/  @!P4 FMUL R4, R4, 0.5 ;  /* 0x3f0000000404c820 */ /* 0x000fc60000400000 */
[----:B------:R-:W2:Y:S01]  /*13fc0*/  MUFU.EX2 R150, R150 ;  /* 0x0000009600967308 */ /* 0x000ea20000000800 */
[----:B-1----:R-:W-:-:S07]  /*13fd0*/  @!P6 FMUL R15, R15, R15 ;  /* 0x0000000f0f0fe220 */ /* 0x002fce0000400000 */
[----:B------:R-:W1:Y:S01]  /*13fe0*/  MUFU.EX2 R4, R4 ;  /* 0x0000000400047308 */ /* 0x000e620000000800 */
[----:B--2---:R-:W-:Y:S01]  /*13ff0*/  @!P3 FMUL R150, R150, R150 ;  /* 0x000000969696b220 */ /* 0x004fe20000400000 */
[----:B-1----:R-:W-:Y:S01]  /*14000*/  @!P4 FMUL R4, R4, R4 ;  /* 0x000000040404c220 */ /* 0x002fe20000400000 */
[----:B------:R-:W-:Y:S02]  /*14010*/  WARPGROUP.DEPBAR.LE gsb0, 0x0 ;  /* 0x00008000000079c5 */ /* 0x000fe40000010000 */
[----:B------:R-:W-:-:S06]  /*14020*/  WARPGROUP.ARRIVE ;  /* 0x00000000000079c5 */ /* 0x000fcc0000000000 */
[----:B------:R-:W-:Y:S03]  /*14030*/  HGMMA.64x16x16.F32.BF16 R160, R24, gdesc[UR8].tnspB, R160, gsb0 ;  /* 0x4020000818a07df0 */ /* 0x000fe600080018a0 */
        /* <DEDUP_REMOVED lines=24> */
[----:B------:R-:W-:Y:S01]  /*141c0*/  MOV R29, 0xc0000010 ;  /* 0xc0000010001d7802 */ /* 0x000fe20000000f00 */
[----:B------:R-:W-:Y:S01]  /*141d0*/  FADD R49, R40, R49 ;  /* 0x0000003128317221 */ /* 0x000fe20000000000 */
[----:B------:R-:W-:Y:S01]  /*141e0*/  WARPGROUP.ARRIVE ;  /* 0x00000000000079c5 */ /* 0x000fe20000000000 */
[----:B------:R-:W-:-:S02]  /*141f0*/  FADD R51, R50, R51 ;  /* 0x0000003332337221 */ /* 0x000fc40000000000 */
[----:B------:R-:W-:Y:S02]  /*14200*/  FADD R48, R49, R48 ;  /* 0x0000003031307221 */ /* 0x000fe40000000000 */
[----:B------:R-:W-:Y:S01]  /*14210*/  FADD R52, R51, R52 ;  /* 0x0000003433347221 */ /* 0x000fe20000000000 */
        /* <DEDUP_REMOVED lines=34> */
[----:B------:R-:W-:Y:S02]  /*14440*/  FADD R53, R53, R128 ;  /* 0x0000008035357221 */ /* 0x000fe40000000000 */
[----:B------:R-:W-:-:S02]  /*14450*/  FADD R55, R55, R130 ;  /* 0x0000008237377221 */ /* 0x000fc40000000000 */
[----:B------:R-:W-:Y:S02]  /*14460*/  FADD R53, R53, R129 ;  /* 0x0000008135357221 */ /* 0x000fe40000000000 */
[----:B------:R-:W-:Y:S02]  /*14470*/  FADD R55, R55, R131 ;  /* 0x0000008337377221 */ /* 0x000fe40000000000 */
[----:B------:R-:W-:Y:S02]  /*14480*/  FADD R53, R53, R132 ;  /* 0x0000008435357221 */ /* 0x000fe40000000000 */
[----:B------:R-:W-:Y:S02]  /*14490*/  FADD R55, R55, R134 ;  /* 0x0000008637377221 */ /* 0x000fe40000000000 */
        /* <DEDUP_REMOVED lines=14> */
[----:B------:R-:W-:Y:S01]  /*14580*/  FADD R53, R53, R148 ;  /* 0x0000009435357221 */ /* 0x000fe20000000000 */
[----:B------:R-:W-:Y:S02]  /*14590*/  WARPGROUP.DEPBAR.LE gsb0, 0x0 ;  /* 0x00008000000079c5 */ /* 0x000fe40000010000 */
[----:B------:R-:W-:Y:S01]  /*145a0*/  WARPGROUP.ARRIVE ;  /* 0x00000000000079c5 */ /* 0x000fe20000000000 */
[----:B------:R-:W-:-:S04]  /*145b0*/  FADD R55, R55, R150 ;  /* 0x0000009637377221 */ /* 0x000fc80000000000 */
[----:B------:R-:W-:Y:S01]  /*145c0*/  FADD R13, R55, R4 ;  /* 0x00000004370d7221 */ /* 0x000fe20000000000 */
[----:B------:R-:W-:Y:S03]  /*145d0*/  HGMMA.64x16x16.F32.BF16 R160, R24, gdesc[UR8].tnspB, R160, gsb0 ;  /* 0x4020000818a07df0 */ /* 0x000fe600080018a0 */
[----:B------:R-:W-:Y:S02]  /*145e0*/  WARPGROUP.DEPBAR.LE gsb0, 0x0 ;  /* 0x00008000000079c5 */ /* 0x000fe40000010000 */
[----:B------:R-:W-:-:S06]  /*145f0*/  WARPGROUP.ARRIVE ;  /* 0x00000000000079c5 */ /* 0x000fcc0000000000 */
[----:B------:R-:W-:Y:S03]  /*14600*/  HGMMA.64x16x16.F32.BF16 R152, R24, gdesc[UR16].tnspB, R152, gsb0 ;  /* 0x4020001018987df0 */ /* 0x000fe60008001898 */
[----:B------:R-:W-:Y:S02]  /*14610*/  WARPGROUP.DEPBAR.LE gsb0, 0x0 ;  /* 0x00008000000079c5 */ /* 0x000fe40000010000 */
[C---:B------:R-:W-:Y:S01]  /*14620*/  VIADD R24, R28.reuse, 0x1a0 ;  /* 0x000001a01c187836 */ /* 0x040fe20000000000 */
[----:B------:R-:W-:Y:S01]  /*14630*/  IADD3 R26, R28, 0x3a0, RZ ;  /* 0x000003a01c1a7810 */ /* 0x000fe20007ffe0ff */
[----:B------:R-:W-:Y:S02]  /*14640*/  IMAD.MOV.U32 R25, RZ, RZ, -0x3ffffff0 ;  /* 0xc0000010ff197424 */ /* 0x000fe400078e00ff */
[----:B------:R-:W-:Y:S01]  /*14650*/  IMAD.MOV.U32 R27, RZ, RZ, -0x3ffffff0 ;  /* 0xc0000010ff1b7424 */ /* 0x000fe200078e00ff */
[----:B------:R-:W-:-:S02]  /*14660*/  R2UR UR6, R24 ;  /* 0x00000000180672ca */ /* 0x000fc400000e0000 */
[----:B------:R-:W-:Y:S02]  /*14670*/  R2UR UR7, R25 ;  /* 0x00000000190772ca */ /* 0x000fe400000e0000 */
[----:B------:R-:W-:Y:S02]  /*14680*/  IADD3 R24, R28, 0x5a0, RZ ;  /* 0x000005a01c187810 */ /* 0x000fe40007ffe0ff */
[----:B------:R-:W-:Y:S02]  /*14690*/  MOV R25, 0xc0000010 ;  /* 0xc000001000197802 */ /* 0x000fe40000000f00 */
[----:B------:R-:W-:Y:S02]  /*146a0*/  R2UR UR10, R26 ;  /* 0x000000001a0a72ca */ /* 0x000fe400000e0000 */
[----:B------:R-:W-:Y:S02]  /*146b0*/  R2UR UR11, R27 ;  /* 0x000000001b0b72ca */ /* 0x000fe400000e0000 */
[----:B------:R-:W-:-:S02]  /*146c0*/  R2UR UR18, R24 ;  /* 0x00000000181272ca */ /* 0x000fc400000e0000 */
[----:B------:R-:W-:Y:S02]  /*146d0*/  R2UR UR19, R25 ;  /* 0x00000000191372ca */ /* 0x000fe400000e0000 */
[----:B------:R-:W-:Y:S02]  /*146e0*/  F2FP.BF16.F32.PACK_AB R24, R129, R128 ;  /* 0x000000808118723e */ /* 0x000fe400000010ff */
[----:B------:R-:W-:Y:S02]  /*146f0*/  F2FP.BF16.F32.PACK_AB R25, R131, R130 ;  /* 0x000000828319723e */ /* 0x000fe400000010ff */
[----:B------:R-:W-:Y:S02]  /*14700*/  F2FP.BF16.F32.PACK_AB R26, R133, R132 ;  /* 0x00000084851a723e */ /* 0x000fe400000010ff */
[----:B------:R-:W-:-:S04]  /*14710*/  F2FP.BF16.F32.PACK_AB R27, R135, R134 ;  /* 0x00000086871b723e */ /* 0x000fc800000010ff */
        /* <DEDUP_REMOVED lines=32> */
[----:B------:R-:W-:Y:S01]  /*14920*/  HGMMA.64x16x16.F32.BF16 R152, R24, gdesc[UR16].tnspB, R152, gsb0 ;  /* 0x4020001018987df0 */ /* 0x000fe20008001898 */
[----:B------:R-:W-:Y:S02]  /*14930*/  R2UR UR19, R29 ;  /* 0x000000001d1372ca */ /* 0x000fe400000e0000 */
[----:B------:R-:W-:Y:S02]  /*14940*/  WARPGROUP.DEPBAR.LE gsb0, 0x0 ;  /* 0x00008000000079c5 */ /* 0x000fe40000010000 */
[C---:B------:R-:W-:Y:S01]  /*14950*/  VIADD R24, R28.reuse, 0x1e0 ;  /* 0x000001e01c187836 */ /* 0x040fe20000000000 */
[----:B------:R-:W-:Y:S01]  /*14960*/  MOV R25, 0xc0000010 ;  /* 0xc000001000197802 */ /* 0x000fe20000000f00 */
[----:B------:R-:W-:Y:S01]  /*14970*/  IMAD.MOV.U32 R27, RZ, RZ, -0x3ffffff0 ;  /* 0xc0000010ff1b7424 */ /* 0x000fe200078e00ff */
[C---:B------:R-:W-:Y:S01]  /*14980*/  IADD3 R26, R28.reuse, 0x3e0, RZ ;  /* 0x000003e01c1a7810 */ /* 0x040fe20007ffe0ff */
[----:B------:R-:W-:Y:S01]  /*14990*/  VIADD R28, R28, 0x5e0 ;  /* 0x000005e01c1c7836 */ /* 0x000fe20000000000 */
[----:B------:R-:W-:-:S02]  /*149a0*/  R2UR UR6, R24 ;  /* 0x00000000180672ca */ /* 0x000fc400000e0000 */
[----:B------:R-:W-:Y:S02]  /*149b0*/  R2UR UR7, R25 ;  /* 0x00000000190772ca */ /* 0x000fe400000e0000 */
[----:B------:R-:W-:Y:S02]  /*149c0*/  R2UR UR10, R26 ;  /* 0x000000001a0a72ca */ /* 0x000fe400000e0000 */
[----:B------:R-:W-:Y:S02]  /*149d0*/  R2UR UR11, R27 ;  /* 0x000000001b0b72ca */ /* 0x000fe400000e0000 */
[----:B------:R-:W-:Y:S02]  /*149e0*/  F2FP.BF16.F32.PACK_AB R24, R145, R144 ;  /* 0x000000909118723e */ /* 0x000fe400000010ff */
[----:B------:R-:W-:Y:S02]  /*149f0*/  F2FP.BF16.F32.PACK_AB R25, R147, R146 ;  /* 0x000000929319723e */ /* 0x000fe400000010ff */
[----:B------:R-:W-:Y:S01]  /*14a00*/  F2FP.BF16.F32.PACK_AB R26, R15, R148 ;  /* 0x000000940f1a723e */ /* 0x000fe200000010ff */
[----:B------:R-:W-:Y:S01]  /*14a10*/  FADD R15, R53, R15 ;  /* 0x0000000f350f7221 */ /* 0x000fe20000000000 */
[----:B------:R-:W-:-:S02]  /*14a20*/  F2FP.BF16.F32.PACK_AB R27, R4, R150 ;  /* 0x00000096041b723e */ /* 0x000fc400000010ff */
[----:B------:R-:W-:Y:S02]  /*14a30*/  R2UR UR18, R28 ;  /* 0x000000001c1272ca */ /* 0x000fe400000e0000 */
        /* <DEDUP_REMOVED lines=9> */
[----:B------:R-:W-:-:S05]  /*14ad0*/  SEL R25, R7, RZ, P2 ;  /* 0x000000ff07197207 */ /* 0x000fca0001000000 */
[----:B------:R-:W-:-:S05]  /*14ae0*/  IMAD R7, R25, 0x8, R14 ;  /* 0x0000000819077824 */ /* 0x000fca00078e020e */
[----:B------:R-:W-:-:S04]  /*14af0*/  PRMT R7, RZ, 0x654, R7 ;  /* 0x00000654ff077816 */ /* 0x000fc80000000007 */
[----:B------:R1:W-:Y:S01]  /*14b00*/  SYNCS.ARRIVE.TRANS64.RED.A1T0 RZ, [R7+URZ], RZ ;  /* 0x000000ff07ff79a7 */ /* 0x0003e2000810043f */
[----:B------:R-:W-:Y:S05]  /*14b10*/  @P1 BRA `(.L_x_46) ;  /* 0x0000000000dc1947 */ /* 0x000fea0003800000 */
[----:B------:R-:W-:Y:S01]  /*14b20*/  ISETP.LT.OR P1, PT, R8, 0x1, !P0 ;  /* 0x000000010800780c */ /* 0x000fe20004721670 */
[----:B------:R-:W-:-:S12]  /*14b30*/  BSSY B0, `(.L_x_47) ;  /* 0x0000034000007945 */ /* 0x000fd80003800000 */
[----:B------:R-:W-:Y:S05]  /*14b40*/  @P1 BRA `(.L_x_48) ;  /* 0x0000000000c81947 */ /* 0x000fea0003800000 */
[----:B------:R-:W-:Y:S02]  /*14b50*/  ISETP.NE.AND P2, PT, R0, RZ, PT ;  /* 0x000000ff0000720c */ /* 0x000fe40003f45270 */
[----:B------:R-:W-:Y:S02]  /*14b60*/  LEA R4, R5, R2, 0x3 ;  /* 0x0000000205047211 */ /* 0x000fe400078e18ff */
[----:B-1----:R-:W-:-:S09]  /*14b70*/  SHF.L.U32 R7, R6, 0x1f, RZ ;  /* 0x0000001f06077819 */ /* 0x002fd200000006ff */
.L_x_49:
        /* <DEDUP_REMOVED lines=10> */
.L_x_50:
        /* <DEDUP_REMOVED lines=9> */
[----:B------:R-:W-:Y:S01]  /*14cb0*/  IADD3 R5, R5, 0x1, RZ ;  /* 0x0000000105057810 */ /* 0x000fe20007ffe0ff */
        /* <DEDUP_REMOVED lines=26> */
[----:B--2---:R-:W-:Y:S01]  /*14e60*/  NOP ;  /* 0x0000000000007918 */ /* 0x004fe20000000000 */
.L_x_48:
[----:B------:R-:W-:Y:S05]  /*14e70*/  BSYNC B0 ;  /* 0x0000000000007941 */ /* 0x000fea0003800000 */
.L_x_47:
[----:B------:R-:W-:-:S07]  /*14e80*/  IADD3 R8, R8, -0x1, RZ ;  /* 0xffffffff08087810 */ /* 0x000fce0007ffe0ff */
.L_x_46:
[C---:B------:R-:W-:Y:S01]  /*14e90*/  ISETP.GT.AND P3, PT, R20.reuse, 0x1, PT ;  /* 0x000000011400780c */ /* 0x040fe20003f64270 */
[----:B------:R-:W-:Y:S01]  /*14ea0*/  VIADD R17, R17, 0x1 ;  /* 0x0000000111117836 */ /* 0x000fe20000000000 */
[----:B-1----:R-:W-:Y:S01]  /*14eb0*/  IADD3 R7, R25, 0x1, RZ ;  /* 0x0000000119077810 */ /* 0x002fe20007ffe0ff */
[----:B------:R-:W-:Y:S01]  /*14ec0*/  VIADD R20, R20, 0xffffffff ;  /* 0xffffffff14147836 */ /* 0x000fe20000000000 */
[----:B------:R-:W-:Y:S01]  /*14ed0*/  IADD3 R12, R12, 0x100, RZ ;  /* 0x000001000c0c7810 */ /* 0x000fe20007ffe0ff */
[----:B------:R-:W-:Y:S01]  /*14ee0*/  IMAD.MOV.U32 R22, RZ, RZ, R19 ;  /* 0x000000ffff167224 */ /* 0x000fe200078e0013 */
[----:B------:R-:W-:Y:S02]  /*14ef0*/  ISETP.NE.AND P1, PT, R17, 0x4, PT ;  /* 0x000000041100780c */ /* 0x000fe40003f25270 */
[----:B------:R-:W-:Y:S02]  /*14f00*/  ISETP.NE.AND P2, PT, R7, 0x4, PT ;  /* 0x000000040700780c */ /* 0x000fe40003f45270 */
[----:B------:R-:W-:-:S02]  /*14f10*/  SEL R4, RZ, 0x1, P1 ;  /* 0x00000001ff047807 */ /* 0x000fc40000800000 */
[----:B------:R-:W-:Y:S02]  /*14f20*/  SEL R17, R17, RZ, P1 ;  /* 0x000000ff11117207 */ /* 0x000fe40000800000 */
[----:B------:R-:W-:Y:S02]  /*14f30*/  LOP3.LUT R4, R21, R4, RZ, 0x3c, !PT ;  /* 0x0000000415047212 */ /* 0x000fe400078e3cff */
[----:B------:R-:W-:Y:S02]  /*14f40*/  MOV R21, R18 ;  /* 0x0000001200157202 */ /* 0x000fe40000000f00 */
[----:B------:R-:W-:Y:S01]  /*14f50*/  SEL R7, R7, RZ, P2 ;  /* 0x000000ff07077207 */ /* 0x000fe20001000000 */
[----:B------:R-:W-:Y:S06]  /*14f60*/  @P3 BRA `(.L_x_51) ;  /* 0xffffff8c001c3947 */ /* 0x000fec000383ffff */
.L_x_37:
[----:B------:R-:W-:Y:S05]  /*14f70*/  WARPSYNC.ALL ;  /* 0x0000000000007948 */ /* 0x000fea0003800000 */
[----:B------:R-:W2:Y:S01]  /*14f80*/  SHFL.BFLY PT, R0, R15, 0x1, 0x1f ;  /* 0x0c201f000f007f89 */ /* 0x000ea200000e0000 */
[----:B------:R-:W-:Y:S01]  /*14f90*/  BSSY B0, `(.L_x_52) ;  /* 0x0000023000007945 */ /* 0x000fe20003800000 */
[----:B------:R-:W-:Y:S01]  /*14fa0*/  IMAD.MOV.U32 R7, RZ, RZ, 0x7f800000 ;  /* 0x7f800000ff077424 */ /* 0x000fe200078e00ff */
[----:B------:R-:W-:Y:S01]  /*14fb0*/  MOV R8, 0x3f800000 ;  /* 0x3f80000000087802 */ /* 0x000fe20000000f00 */
[----:B------:R-:W3:Y:S01]  /*14fc0*/  SHFL.BFLY PT, R4, R13, 0x1, 0x1f ;  /* 0x0c201f000d047f89 */ /* 0x000ee200000e0000 */
[----:B------:R-:W-:Y:S01]  /*14fd0*/  MOV R9, 0x7f800000 ;  /* 0x7f80000000097802 */ /* 0x000fe20000000f00 */
[----:B--2---:R-:W-:Y:S01]  /*14fe0*/  FADD R0, R0, R15 ;  /* 0x0000000f00007221 */ /* 0x004fe20000000000 */
[----:B---3--:R-:W-:-:S04]  /*14ff0*/  FADD R14, R4, R13 ;  /* 0x0000000d040e7221 */ /* 0x008fc80000000000 */
[----:B------:R-:W2:Y:S01]  /*15000*/  SHFL.BFLY PT, R3, R0, 0x2, 0x1f ;  /* 0x0c401f0000037f89 */ /* 0x000ea200000e0000 */
[----:B------:R-:W-:-:S03]  /*15010*/  IMAD.MOV.U32 R4, RZ, RZ, 0x3f800000 ;  /* 0x3f800000ff047424 */ /* 0x000fc600078e00ff */
[----:B------:R-:W3:Y:S01]  /*15020*/  SHFL.BFLY PT, R17, R14, 0x2, 0x1f ;  /* 0x0c401f000e117f89 */ /* 0x000ee200000e0000 */
[C---:B--2---:R-:W-:Y:S01]  /*15030*/  FSETP.NE.AND P0, PT, R0.reuse, -R3, PT ;  /* 0x800000030000720b */ /* 0x044fe20003f05000 */
[----:B------:R-:W-:Y:S01]  /*15040*/  FADD R3, R0, R3 ;  /* 0x0000000300037221 */ /* 0x000fe20000000000 */
[----:B---3--:R-:W-:-:S11]  /*15050*/  FADD R6, R14, R17 ;  /* 0x000000110e067221 */ /* 0x008fd60000000000 */
[----:B------:R-:W-:Y:S05]  /*15060*/  @!P0 BRA `(.L_x_53) ;  /* 0x0000000000548947 */ /* 0x000fea0003800000 */
[----:B------:R-:W-:Y:S01]  /*15070*/  VIADD R0, R3, 0x1800000 ;  /* 0x0180000003007836 */ /* 0x000fe20000000000 */
[----:B------:R-:W-:Y:S04]  /*15080*/  BSSY B1, `(.L_x_54) ;  /* 0x000000c000017945 */ /* 0x000fe80003800000 */
[----:B------:R-:W-:-:S04]  /*15090*/  LOP3.LUT R0, R0, 0x7f800000, RZ, 0xc0, !PT ;  /* 0x7f80000000007812 */ /* 0x000fc800078ec0ff */
[----:B------:R-:W-:-:S13]  /*150a0*/  ISETP.GT.U32.AND P0, PT, R0, 0x1ffffff, PT ;  /* 0x01ffffff0000780c */ /* 0x000fda0003f04070 */
[----:B------:R-:W-:Y:S05]  /*150b0*/  @P0 BRA `(.L_x_55) ;  /* 0x0000000000100947 */ /* 0x000fea0003800000 */
[----:B------:R-:W-:-:S07]  /*150c0*/  MOV R12, 0x150e0 ;  /* 0x000150e0000c7802 */ /* 0x000fce0000000f00 */
[----:B-1----:R-:W-:Y:S05]  /*150d0*/  CALL.REL.NOINC `($__internal_0_$__cuda_sm20_rcp_rn_f32_slowpath) ;  /* 0x0000001000547944 */ /* 0x002fea0003c00000 */
[----:B------:R-:W-:Y:S01]  /*150e0*/  MOV R4, R0 ;  /* 0x0000000000047202 */ /* 0x000fe20000000f00 */
[----:B------:R-:W-:Y:S06]  /*150f0*/  BRA `(.L_x_56) ;  /* 0x0000000000107947 */ /* 0x000fec0003800000 */
.L_x_55:
[----:B------:R-:W2:Y:S02]  /*15100*/  MUFU.RCP R4, R3 ;  /* 0x0000000300047308 */ /* 0x000ea40000001000 */
[----:B--2---:R-:W-:-:S04]  /*15110*/  FFMA R0, R3, R4, -1 ;  /* 0xbf80000003007423 */ /* 0x004fc80000000004 */
[----:B------:R-:W-:-:S04]  /*15120*/  FADD.FTZ R5, -R0, -RZ ;  /* 0x800000ff00057221 */ /* 0x000fc80000010100 */
[----:B------:R-:W-:-:S07]  /*15130*/  FFMA R4, R4, R5, R4 ;  /* 0x0000000504047223 */ /* 0x000fce0000000004 */
.L_x_56:
[----:B------:R-:W-:Y:S05]  /*15140*/  BSYNC B1 ;  /* 0x0000000000017941 */ /* 0x000fea0003800000 */
.L_x_54:
[----:B------:R-:W-:Y:S01]  /*15150*/  FSETP.GEU.AND P0, PT, |R3|, 1.175494350822287508e-38, PT ;  /* 0x008000000300780b */ /* 0x000fe20003f0e200 */
[----:B------:R-:W-:-:S12]  /*15160*/  ULDC UR6, c[0x0][0x600] ;  /* 0x0001800000067ab9 */ /* 0x000fd80000000800 */
[----:B------:R-:W-:-:S04]  /*15170*/  @!P0 FMUL R3, R3, 16777216 ;  /* 0x4b80000003038820 */ /* 0x000fc80000400000 */
[----:B------:R-:W2:Y:S02]  /*15180*/  MUFU.LG2 R0, R3 ;  /* 0x0000000300007308 */ /* 0x000ea40000000c00 */
[----:B--2---:R-:W-:-:S04]  /*15190*/  @!P0 FADD R0, R0, -24 ;  /* 0xc1c0000000008421 */ /* 0x004fc80000000000 */
[----:B------:R-:W-:-:S04]  /*151a0*/  FMUL R0, R0, 0.69314718246459960938 ;  /* 0x3f31721800007820 */ /* 0x000fc80000400000 */
[----:B------:R-:W-:-:S07]  /*151b0*/  FFMA R9, R19, UR6, R0 ;  /* 0x0000000613097c23 */ /* 0x000fce0008000000 */
.L_x_53:
[----:B------:R-:W-:Y:S05]  /*151c0*/  BSYNC B0 ;  /* 0x0000000000007941 */ /* 0x000fea0003800000 */
.L_x_52:
[----:B------:R-:W-:Y:S01]  /*151d0*/  FSETP.NE.AND P0, PT, R14, -R17, PT ;  /* 0x800000110e00720b */ /* 0x000fe20003f05000 */
[----:B------:R-:W-:Y:S01]  /*151e0*/  ULDC UR4, c[0x0][0x608] ;  /* 0x0001820000047ab9 */ /* 0x000fe20000000800 */
[----:B------:R-:W-:Y:S01]  /*151f0*/  BSSY B0, `(.L_x_57) ;  /* 0x0000025000007945 */ /* 0x000fe20003800000 */
[----:B------:R-:W-:-:S04]  /*15200*/  FMUL R4, R4, UR4 ;  /* 0x0000000404047c20 */ /* 0x000fc80008400000 */
        /* <DEDUP_REMOVED lines=12> */
[----:B------:R-:W-:Y:S06]  /*152d0*/  @!P0 BRA `(.L_x_58) ;  /* 0x0000000000588947 */ /* 0x000fec0003800000 */
[----:B------:R-:W-:Y:S01]  /*152e0*/  VIADD R0, R6, 0x1800000 ;  /* 0x0180000006007836 */ /* 0x000fe20000000000 */
[----:B------:R-:W-:Y:S04]  /*152f0*/  BSSY B1, `(.L_x_59) ;  /* 0x000000d000017945 */ /* 0x000fe80003800000 */
[----:B------:R-:W-:-:S04]  /*15300*/  LOP3.LUT R0, R0, 0x7f800000, RZ, 0xc0, !PT ;  /* 0x7f80000000007812 */ /* 0x000fc800078ec0ff */
[----:B------:R-:W-:-:S13]  /*15310*/  ISETP.GT.U32.AND P0, PT, R0, 0x1ffffff, PT ;  /* 0x01ffffff0000780c */ /* 0x000fda0003f04070 */
[----:B------:R-:W-:Y:S05]  /*15320*/  @P0 BRA `(.L_x_60) ;  /* 0x0000000000140947 */ /* 0x000fea0003800000 */
[----:B------:R-:W-:Y:S02]  /*15330*/  MOV R3, R6 ;  /* 0x0000000600037202 */ /* 0x000fe40000000f00 */
[----:B------:R-:W-:-:S07]  /*15340*/  MOV R12, 0x15360 ;  /* 0x00015360000c7802 */ /* 0x000fce0000000f00 */
[----:B-1----:R-:W-:Y:S05]  /*15350*/  CALL.REL.NOINC `($__internal_0_$__cuda_sm20_rcp_rn_f32_slowpath) ;  /* 0x0000000c00b47944 */ /* 0x002fea0003c00000 */
[----:B------:R-:W-:Y:S01]  /*15360*/  IMAD.MOV.U32 R8, RZ, RZ, R0 ;  /* 0x000000ffff087224 */ /* 0x000fe200078e0000 */
[----:B------:R-:W-:Y:S06]  /*15370*/  BRA `(.L_x_61) ;  /* 0x0000000000107947 */ /* 0x000fec0003800000 */
.L_x_60:
[----:B------:R-:W2:Y:S02]  /*15380*/  MUFU.RCP R3, R6 ;  /* 0x0000000600037308 */ /* 0x000ea40000001000 */
[----:B--2---:R-:W-:-:S04]  /*15390*/  FFMA R0, R6, R3, -1 ;  /* 0xbf80000006007423 */ /* 0x004fc80000000003 */
[----:B------:R-:W-:-:S04]  /*153a0*/  FADD.FTZ R0, -R0, -RZ ;  /* 0x800000ff00007221 */ /* 0x000fc80000010100 */
[----:B------:R-:W-:-:S07]  /*153b0*/  FFMA R8, R3, R0, R3 ;  /* 0x0000000003087223 */ /* 0x000fce0000000003 */
.L_x_61:
[----:B------:R-:W-:Y:S05]  /*153c0*/  BSYNC B1 ;  /* 0x0000000000017941 */ /* 0x000fea0003800000 */
.L_x_59:
[----:B------:R-:W-:Y:S01]  /*153d0*/  FSETP.GEU.AND P0, PT, |R6|, 1.175494350822287508e-38, PT ;  /* 0x008000000600780b */ /* 0x000fe20003f0e200 */
[----:B------:R-:W-:-:S12]  /*153e0*/  ULDC UR4, c[0x0][0x600] ;  /* 0x0001800000047ab9 */ /* 0x000fd80000000800 */
[----:B------:R-:W-:-:S04]  /*153f0*/  @!P0 FMUL R6, R6, 16777216 ;  /* 0x4b80000006068820 */ /* 0x000fc80000400000 */
[----:B------:R-:W2:Y:S02]  /*15400*/  MUFU.LG2 R0, R6 ;  /* 0x0000000600007308 */ /* 0x000ea40000000c00 */
[----:B--2---:R-:W-:-:S04]  /*15410*/  @!P0 FADD R0, R0, -24 ;  /* 0xc1c0000000008421 */ /* 0x004fc80000000000 */
[----:B------:R-:W-:-:S04]  /*15420*/  FMUL R7, R0, 0.69314718246459960938 ;  /* 0x3f31721800077820 */ /* 0x000fc80000400000 */
[----:B------:R-:W-:-:S07]  /*15430*/  FFMA R7, R18, UR4, R7 ;  /* 0x0000000412077c23 */ /* 0x000fce0008000007 */
.L_x_58:
[----:B------:R-:W-:Y:S05]  /*15440*/  BSYNC B0 ;  /* 0x0000000000007941 */ /* 0x000fea0003800000 */
.L_x_57:
[C---:B------:R-:W-:Y:S01]  /*15450*/  LOP3.LUT P0, R19, R16.reuse, 0x3, RZ, 0xc0, !PT ;  /* 0x0000000310137812 */ /* 0x040fe2000780c0ff */
[----:B------:R-:W-:Y:S01]  /*15460*/  ULDC UR4, c[0x0][0x608] ;  /* 0x0001820000047ab9 */ /* 0x000fe20000000800 */
[----:B------:R-:W-:Y:S01]  /*15470*/  LOP3.LUT R17, R16, 0x7f, RZ, 0xc0, !PT ;  /* 0x0000007f10117812 */ /* 0x000fe200078ec0ff */
[----:B------:R-:W-:Y:S01]  /*15480*/  ULDC.64 UR8, c[0x0][0x208] ;  /* 0x0000820000087ab9 */ /* 0x000fe20000000a00 */
[----:B------:R-:W-:Y:S01]  /*15490*/  FMUL R8, R8, UR4 ;  /* 0x0000000408087c20 */ /* 0x000fe20008400000 */
[----:B------:R-:W-:Y:S01]  /*154a0*/  BSSY B0, `(.L_x_62) ;  /* 0x0000018000007945 */ /* 0x000fe20003800000 */
[----:B------:R-:W-:-:S07]  /*154b0*/  SHF.R.U32.HI R18, RZ, 0x5, R17 ;  /* 0x00000005ff127819 */ /* 0x000fce0000011611 */
[----:B------:R-:W-:Y:S05]  /*154c0*/  @P0 BRA `(.L_x_63) ;  /* 0x0000000000540947 */ /* 0x000fea0003800000 */
[----:B------:R-:W2:Y:S01]  /*154d0*/  S2UR UR4, SR_CTAID.X ;  /* 0x00000000000479c3 */ /* 0x000ea20000002500 */
[----:B------:R-:W-:Y:S02]  /*154e0*/  SHF.R.U32.HI R0, RZ, 0x2, R16 ;  /* 0x00000002ff007819 */ /* 0x000fe40000011610 */
[----:B------:R-:W-:Y:S02]  /*154f0*/  SHF.L.U32 R3, R18, 0x4, RZ ;  /* 0x0000000412037819 */ /* 0x000fe400000006ff */
[----:B------:R-:W-:-:S04]  /*15500*/  LOP3.LUT R0, R0, 0x7, RZ, 0xc0, !PT ;  /* 0x0000000700007812 */ /* 0x000fc800078ec0ff */
[----:B------:R-:W-:Y:S01]  /*15510*/  LOP3.LUT R0, R3, 0xfffffff0, R0, 0xe2, !PT ;  /* 0xfffffff003007812 */ /* 0x000fe200078ee200 */
[----:B--2---:R-:W-:-:S03]  /*15520*/  USHF.L.U32 UR6, UR4, 0x6, URZ ;  /* 0x0000000604067899 */ /* 0x004fc6000800063f */
[----:B------:R-:W-:Y:S02]  /*15530*/  ULDC.64 UR4, c[0x0][0x688] ;  /* 0x0001a20000047ab9 */ /* 0x000fe40000000a00 */
[----:B------:R-:W-:Y:S02]  /*15540*/  UIMAD UR4, UR36, UR4, UR6 ;  /* 0x00000004240472a4 */ /* 0x000fe4000f8e0206 */
[----:B------:R-:W-:Y:S02]  /*15550*/  LOP3.LUT R3, R0, UR6, RZ, 0xfc, !PT ;  /* 0x0000000600037c12 */ /* 0x000fe4000f8efcff */
[----:B------:R-:W-:-:S03]  /*15560*/  UIMAD UR4, UR37, UR5, UR4 ;  /* 0x00000005250472a4 */ /* 0x000fc6000f8e0204 */
[C---:B------:R-:W-:Y:S01]  /*15570*/  VIADD R4, R3.reuse, 0x8 ;  /* 0x0000000803047836 */ /* 0x040fe20000000000 */
[----:B------:R-:W-:Y:S02]  /*15580*/  ULDC UR5, c[0x0][0x288] ;  /* 0x0000a20000057ab9 */ /* 0x000fe40000000800 */
[----:B------:R-:W-:Y:S02]  /*15590*/  ISETP.GE.U32.AND P0, PT, R3, UR5, PT ;  /* 0x0000000503007c0c */ /* 0x000fe4000bf06070 */
[----:B------:R-:W-:Y:S02]  /*155a0*/  IADD3 R0, P2, R0, UR4, RZ ;  /* 0x0000000400007c10 */ /* 0x000fe4000ff5e0ff */
[----:B------:R-:W-:Y:S01]  /*155b0*/  ISETP.GE.U32.AND P1, PT, R4, UR5, PT ;  /* 0x0000000504007c0c */ /* 0x000fe2000bf26070 */
[----:B------:R-:W-:Y:S01]  /*155c0*/  ULDC.64 UR4, c[0x0][0x680] ;  /* 0x0001a00000047ab9 */ /* 0x000fe20000000a00 */
[----:B------:R-:W-:Y:S02]  /*155d0*/  IADD3.X R3, RZ, RZ, RZ, P2, !PT ;  /* 0x000000ffff037210 */ /* 0x000fe400017fe4ff */
[----:B------:R-:W-:-:S04]  /*155e0*/  LEA R4, P2, R0, UR4, 0x2 ;  /* 0x0000000400047c11 */ /* 0x000fc8000f8410ff */
[----:B------:R-:W-:-:S05]  /*155f0*/  LEA.HI.X R5, R0, UR5, R3, 0x2, P2 ;  /* 0x0000000500057c11 */ /* 0x000fca00090f1403 */
[----:B------:R2:W-:Y:S04]  /*15600*/  @!P0 STG.E desc[UR8][R4.64], R9 ;  /* 0x0000000904008986 */ /* 0x0005e8000c101908 */
[----:B------:R2:W-:Y:S02]  /*15610*/  @!P1 STG.E desc[UR8][R4.64+0x20], R7 ;  /* 0x0000200704009986 */ /* 0x0005e4000c101908 */
.L_x_63:
[----:B------:R-:W-:Y:S05]  /*15620*/  BSYNC B0 ;  /* 0x0000000000007941 */ /* 0x000fea0003800000 */
.L_x_62:
[----:B------:R-:W-:Y:S01]  /*15630*/  ULDC.64 UR4, c[0x0][0x730] ;  /* 0x0001cc0000047ab9 */ /* 0x000fe20000000a00 */
[-C--:B------:R-:W-:Y:S01]  /*15640*/  FMUL R170, R170, R8.reuse ;  /* 0x00000008aaaa7220 */ /* 0x080fe20000400000 */
[----:B------:R-:W-:Y:S01]  /*15650*/  ISETP.NE.U32.AND P0, PT, RZ, UR4, PT ;  /* 0x00000004ff007c0c */ /* 0x000fe2000bf05070 */
[-C--:B------:R-:W-:Y:S01]  /*15660*/  FMUL R34, R171, R8.reuse ;  /* 0x00000008ab227220 */ /* 0x080fe20000400000 */
[-C--:B------:R-:W-:Y:S01]  /*15670*/  FMUL R174, R174, R8.reuse ;  /* 0x00000008aeae7220 */ /* 0x080fe20000400000 */
[-C--:B------:R-:W-:Y:S01]  /*15680*/  FMUL R36, R175, R8.reuse ;  /* 0x00000008af247220 */ /* 0x080fe20000400000 */
[----:B------:R-:W-:Y:S01]  /*15690*/  ISETP.NE.AND.EX P0, PT, RZ, UR5, PT, P0 ;  /* 0x00000005ff007c0c */ /* 0x000fe2000bf05300 */
[-C--:B------:R-:W-:Y:S01]  /*156a0*/  FMUL R162, R162, R8.reuse ;  /* 0x00000008a2a27220 */ /* 0x080fe20000400000 */
[-C--:B------:R-:W-:Y:S01]  /*156b0*/  FMUL R38, R163, R8.reuse ;  /* 0x00000008a3267220 */ /* 0x080fe20000400000 */
[-C--:B------:R-:W-:Y:S01]  /*156c0*/  FMUL R166, R166, R8.reuse ;  /* 0x00000008a6a67220 */ /* 0x080fe20000400000 */
[-C--:B------:R-:W-:Y:S01]  /*156d0*/  FMUL R40, R167, R8.reuse ;  /* 0x00000008a7287220 */ /* 0x080fe20000400000 */
[-C--:B------:R-:W-:Y:S01]  /*156e0*/  FMUL R154, R154, R8.reuse ;  /* 0x000000089a9a7220 */ /* 0x080fe20000400000 */
[-C--:B------:R-:W-:Y:S01]  /*156f0*/  FMUL R42, R155, R8.reuse ;  /* 0x000000089b2a7220 */ /* 0x080fe20000400000 */
[-C--:B------:R-:W-:Y:S01]  /*15700*/  FMUL R158, R158, R8.reuse ;  /* 0x000000089e9e7220 */ /* 0x080fe20000400000 */
[----:B------:R-:W-:-:S05]  /*15710*/  FMUL R44, R159, R8 ;  /* 0x000000089f2c7220 */ /* 0x000fca0000400000 */
[----:B------:R-:W-:Y:S05]  /*15720*/  @P0 BRA `(.L_x_64) ;  /* 0x0000000000200947 */ /* 0x000fea0003800000 */
[----:B------:R-:W-:Y:S02]  /*15730*/  ULDC.64 UR4, c[0x0][0x728] ;  /* 0x0001ca0000047ab9 */ /* 0x000fe40000000a00 */
[----:B------:R-:W-:-:S04]  /*15740*/  ISETP.NE.U32.AND P0, PT, RZ, UR4, PT ;  /* 0x00000004ff007c0c */ /* 0x000fc8000bf05070 */
[----:B------:R-:W-:-:S13]  /*15750*/  ISETP.NE.AND.EX P0, PT, RZ, UR5, PT, P0 ;  /* 0x00000005ff007c0c */ /* 0x000fda000bf05300 */
[----:B------:R-:W-:Y:S05]  /*15760*/  @!P0 BRA `(.L_x_65) ;  /* 0x00000000000c8947 */ /* 0x000fea0003800000 */
[----:B--2---:R-:W2:Y:S02]  /*15770*/  LDC.64 R4, c[0x0][0x728] ;  /* 0x0001ca00ff047b82 */ /* 0x004ea40000000a00 */
[----:B--2---:R4:W5:Y:S01]  /*15780*/  LDG.E R4, desc[UR8][R4.64] ;  /* 0x0000000804047981 */ /* 0x004962000c1e1900 */
[----:B------:R-:W-:Y:S05]  /*15790*/  BRA `(.L_x_64) ;  /* 0x0000000000047947 */ /* 0x000fea0003800000 */
.L_x_65:
[----:B--2---:R-:W3:Y:S02]  /*157a0*/  LDC R4, c[0x0][0x720] ;  /* 0x0001c800ff047b82 */ /* 0x004ee40000000800 */
.L_x_64:
[----:B------:R-:W-:Y:S01]  /*157b0*/  MOV R0, RZ ;  /* 0x000000ff00007202 */ /* 0x000fe20000000f00 */
[----:B---3-5:R-:W-:-:S03]  /*157c0*/  IMAD.MOV.U32 R27, RZ, RZ, R4 ;  /* 0x000000ffff1b7224 */ /* 0x028fc600078e0004 */
[----:B------:R-:W-:-:S13]  /*157d0*/  LOP3.LUT P0, RZ, R0, 0x9f, RZ, 0xc0, !PT ;  /* 0x0000009f00ff7812 */ /* 0x000fda000780c0ff */
[----:B------:R-:W-:Y:S05]  /*157e0*/  @!P0 BRA `(.L_x_66) ;  /* 0x0000000000408947 */ /* 0x000fea0003800000 */
[----:B------:R-:W-:Y:S01]  /*157f0*/  MOV R0, 0x0 ;  /* 0x0000000000007802 */ /* 0x000fe20000000f00 */
[----:B------:R-:W-:Y:S01]  /*15800*/  ULDC.64 UR4, c[0x4][0x70] ;  /* 0x01001c0000047ab9 */ /* 0x000fe20000000a00 */
[----:B------:R-:W-:Y:S01]  /*15810*/  ULDC.64 UR6, c[0x4][0x8] ;  /* 0x0100020000067ab9 */ /* 0x000fe20000000a00 */
[----:B--2---:R-:W-:Y:S01]  /*15820*/  MOV R4, UR4 ;  /* 0x0000000400047c02 */ /* 0x004fe20008000f00 */
[----:B------:R2:W3:Y:S01]  /*15830*/  LDC.64 R14, c[0x4][R0] ;  /* 0x01000000000e7b82 */ /* 0x0004e20000000a00 */
[----:B----4-:R-:W-:Y:S01]  /*15840*/  IMAD.U32 R5, RZ, RZ, UR5 ;  /* 0x00000005ff057e24 */ /* 0x010fe2000f8e00ff */
[----:B------:R-:W-:Y:S01]  /*15850*/  ULDC.64 UR4, c[0x4][0x78] ;  /* 0x01001e0000047ab9 */ /* 0x000fe20000000a00 */
[----:B------:R-:W-:Y:S01]  /*15860*/  MOV R10, UR6 ;  /* 0x00000006000a7c02 */ /* 0x000fe20008000f00 */
[----:B------:R-:W-:Y:S01]  /*15870*/  IMAD.U32 R7, RZ, RZ, UR5 ;  /* 0x00000005ff077e24 */ /* 0x000fe2000f8e00ff */
[----:B------:R-:W-:Y:S01]  /*15880*/  MOV R6, UR4 ;  /* 0x0000000400067c02 */ /* 0x000fe20008000f00 */
[----:B------:R-:W-:Y:S01]  /*15890*/  IMAD.U32 R11, RZ, RZ, UR7 ;  /* 0x00000007ff0b7e24 */ /* 0x000fe2000f8e00ff */
[----:B------:R-:W-:Y:S01]  /*158a0*/  MOV R8, 0x70 ;  /* 0x0000007000087802 */ /* 0x000fe20000000f00 */
[----:B------:R-:W-:Y:S01]  /*158b0*/  IMAD.MOV.U32 R12, RZ, RZ, 0x1 ;  /* 0x00000001ff0c7424 */ /* 0x000fe200078e00ff */
[----:B--2---:R-:W-:-:S07]  /*158c0*/  MOV R13, RZ ;  /* 0x000000ff000d7202 */ /* 0x004fce0000000f00 */
[----:B-1----:R-:W-:-:S07]  /*158d0*/  LEPC R20, `(.L_x_66) ;  /* 0x000000001014794e */ /* 0x002fce0000000000 */
[----:B---3--:R-:W-:Y:S05]  /*158e0*/  CALL.ABS.NOINC R14 ;  /* 0x000000000e007343 */ /* 0x008fea0003c00000 */
.L_x_66:
[----:B------:R-:W-:-:S13]  /*158f0*/  LOP3.LUT P0, RZ, R2, 0x9f, RZ, 0xc0, !PT ;  /* 0x0000009f02ff7812 */ /* 0x000fda000780c0ff */
[----:B------:R-:W-:Y:S05]  /*15900*/  @!P0 BRA `(.L_x_67) ;  /* 0x0000000000408947 */ /* 0x000fea0003800000 */
[----:B------:R-:W-:Y:S01]  /*15910*/  MOV R0, 0x0 ;  /* 0x0000000000007802 */ /* 0x000fe20000000f00 */
[----:B------:R-:W-:Y:S01]  /*15920*/  ULDC.64 UR4, c[0x4][0x70] ;  /* 0x01001c0000047ab9 */ /* 0x000fe20000000a00 */
[----:B------:R-:W-:Y:S01]  /*15930*/  ULDC.64 UR6, c[0x4][0x78] ;  /* 0x01001e0000067ab9 */ /* 0x000fe20000000a00 */
[----:B--2---:R-:W-:Y:S01]  /*15940*/  IMAD.U32 R4, RZ, RZ, UR4 ;  /* 0x00000004ff047e24 */ /* 0x004fe2000f8e00ff */
[----:B------:R2:W3:Y:S01]  /*15950*/  LDC.64 R14, c[0x4][R0] ;  /* 0x01000000000e7b82 */ /* 0x0004e20000000a00 */
[----:B----4-:R-:W-:Y:S01]  /*15960*/  MOV R5, UR5 ;  /* 0x0000000500057c02 */ /* 0x010fe20008000f00 */
[----:B------:R-:W-:Y:S01]  /*15970*/  ULDC.64 UR4, c[0x4][0x10] ;  /* 0x0100040000047ab9 */ /* 0x000fe20000000a00 */
[----:B------:R-:W-:Y:S01]  /*15980*/  IMAD.U32 R6, RZ, RZ, UR6 ;  /* 0x00000006ff067e24 */ /* 0x000fe2000f8e00ff */
[----:B------:R-:W-:Y:S01]  /*15990*/  MOV R7, UR7 ;  /* 0x0000000700077c02 */ /* 0x000fe20008000f00 */
[----:B------:R-:W-:Y:S01]  /*159a0*/  IMAD.U32 R10, RZ, RZ, UR4 ;  /* 0x00000004ff0a7e24 */ /* 0x000fe2000f8e00ff */
[----:B------:R-:W-:Y:S01]  /*159b0*/  MOV R11, UR5 ;  /* 0x00000005000b7c02 */ /* 0x000fe20008000f00 */
[----:B------:R-:W-:Y:S01]  /*159c0*/  IMAD.MOV.U32 R8, RZ, RZ, 0x70 ;  /* 0x00000070ff087424 */ /* 0x000fe200078e00ff */
[----:B------:R-:W-:Y:S01]  /*159d0*/  MOV R12, 0x1 ;  /* 0x00000001000c7802 */ /* 0x000fe20000000f00 */
[----:B--2---:R-:W-:-:S07]  /*159e0*/  IMAD.MOV.U32 R13, RZ, RZ, RZ ;  /* 0x000000ffff0d7224 */ /* 0x004fce00078e00ff */
[----:B-1----:R-:W-:-:S07]  /*159f0*/  LEPC R20, `(.L_x_67) ;  /* 0x000000001014794e */ /* 0x002fce0000000000 */
[----:B---3--:R-:W-:Y:S05]  /*15a00*/  CALL.ABS.NOINC R14 ;  /* 0x000000000e007343 */ /* 0x008fea0003c00000 */
.L_x_67:
[----:B------:R-:W-:Y:S01]  /*15a10*/  ULDC.64 UR4, c[0x0][0x730] ;  /* 0x0001cc0000047ab9 */ /* 0x000fe20000000a00 */
[----:B------:R-:W-:Y:S01]  /*15a20*/  SHF.L.U32 R0, R16, 0x4, RZ ;  /* 0x0000000410007819 */ /* 0x000fe200000006ff */
[----:B------:R-:W-:Y:S01]  /*15a30*/  IMAD R19, R18, 0x10, R19 ;  /* 0x0000001012137824 */ /* 0x000fe200078e0213 */
[----:B------:R-:W-:Y:S02]  /*15a40*/  ISETP.NE.U32.AND P0, PT, RZ, UR4, PT ;  /* 0x00000004ff007c0c */ /* 0x000fe4000bf05070 */
[----:B------:R-:W-:Y:S02]  /*15a50*/  SHF.R.U32.HI R3, RZ, 0x1, R16 ;  /* 0x00000001ff037819 */ /* 0x000fe40000011610 */
[----:B------:R-:W-:Y:S02]  /*15a60*/  ISETP.NE.AND.EX P0, PT, RZ, UR5, PT, P0 ;  /* 0x00000005ff007c0c */ /* 0x000fe4000bf05300 */
[----:B--2---:R-:W-:Y:S02]  /*15a70*/  LOP3.LUT R4, R0, 0x40, RZ, 0xc0, !PT ;  /* 0x0000004000047812 */ /* 0x004fe400078ec0ff */
[----:B------:R-:W-:-:S02]  /*15a80*/  IADD3 R17, R17, 0x1f, RZ ;  /* 0x0000001f11117810 */ /* 0x000fc40007ffe0ff */
[----:B------:R-:W-:Y:S02]  /*15a90*/  LOP3.LUT R0, R0, 0x80, RZ, 0xc0, !PT ;  /* 0x0000008000007812 */ /* 0x000fe400078ec0ff */
[----:B------:R-:W-:Y:S02]  /*15aa0*/  LOP3.LUT R3, R4, 0x8, R3, 0xf8, !PT ;  /* 0x0000000804037812 */ /* 0x000fe400078ef803 */
[----:B------:R-:W-:Y:S01]  /*15ab0*/  SHF.L.U32 R16, R16, 0x1, RZ ;  /* 0x0000000110107819 */ /* 0x000fe200000006ff */
[----:B------:R-:W-:Y:S02]  /*15ac0*/  IMAD.U32 R0, R19, 0x10, R0 ;  /* 0x0000001013007824 */ /* 0x000fe400078e0000 */
[----:B------:R-:W2:Y:S01]  /*15ad0*/  @P0 LDC R27, c[0x0][0x720] ;  /* 0x0001c800ff1b0b82 */ /* 0x000ea20000000800 */
[----:B------:R-:W-:Y:S02]  /*15ae0*/  ISETP.GT.U32.AND P0, PT, R17, 0x3e, PT ;  /* 0x0000003e1100780c */ /* 0x000fe40003f04070 */
[----:B------:R-:W-:-:S05]  /*15af0*/  LOP3.LUT R3, R3, 0x8, R16, 0x78, !PT ;  /* 0x0000000803037812 */ /* 0x000fca00078e7810 */
[----:B------:R-:W-:Y:S02]  /*15b00*/  IMAD.IADD R11, R0, 0x1, R3 ;  /* 0x00000001000b7824 */ /* 0x000fe400078e0203 */
[-C--:B--2---:R-:W-:Y:S01]  /*15b10*/  FMUL R0, R168, R27.reuse ;  /* 0x0000001ba8007220 */ /* 0x084fe20000400000 */
[-C--:B------:R-:W-:Y:S01]  /*15b20*/  FMUL R3, R22, R27.reuse ;  /* 0x0000001b16037220 */ /* 0x080fe20000400000 */
[-C--:B------:R-:W-:Y:S01]  /*15b30*/  FMUL R4, R170, R27.reuse ;  /* 0x0000001baa047220 */ /* 0x080fe20000400000 */
[-C--:B----4-:R-:W-:Y:S01]  /*15b40*/  FMUL R5, R34, R27.reuse ;  /* 0x0000001b22057220 */ /* 0x090fe20000400000 */
        /* <DEDUP_REMOVED lines=13> */
[-C--:B-1----:R-:W-:Y:S01]  /*15c20*/  FMUL R21, R152, R27.reuse ;  /* 0x0000001b98157220 */ /* 0x082fe20000400000 */
[-C--:B------:R-:W-:Y:S01]  /*15c30*/  FMUL R20, R42, R27.reuse ;  /* 0x0000001b2a147220 */ /* 0x080fe20000400000 */
[-C--:B------:R-:W-:Y:S01]  /*15c40*/  FMUL R23, R154, R27.reuse ;  /* 0x0000001b9a177220 */ /* 0x080fe20000400000 */
[-C--:B------:R-:W-:Y:S01]  /*15c50*/  FMUL R22, R32, R27.reuse ;  /* 0x0000001b20167220 */ /* 0x080fe20000400000 */
[-C--:B------:R-:W-:Y:S01]  /*15c60*/  FMUL R25, R156, R27.reuse ;  /* 0x0000001b9c197220 */ /* 0x080fe20000400000 */
[-C--:B------:R-:W-:Y:S01]  /*15c70*/  FMUL R24, R44, R27.reuse ;  /* 0x0000001b2c187220 */ /* 0x080fe20000400000 */
[----:B------:R-:W-:Y:S01]  /*15c80*/  FMUL R27, R158, R27 ;  /* 0x0000001b9e1b7220 */ /* 0x000fe20000400000 */
[----:B------:R-:W-:-:S02]  /*15c90*/  F2FP.BF16.F32.PACK_AB R28, R3, R0 ;  /* 0x00000000031c723e */ /* 0x000fc400000010ff */
[----:B------:R-:W-:Y:S02]  /*15ca0*/  F2FP.BF16.F32.PACK_AB R29, R5, R4 ;  /* 0x00000004051d723e */ /* 0x000fe400000010ff */
[----:B------:R-:W-:Y:S02]  /*15cb0*/  F2FP.BF16.F32.PACK_AB R30, R7, R6 ;  /* 0x00000006071e723e */ /* 0x000fe400000010ff */
[----:B------:R-:W-:Y:S01]  /*15cc0*/  F2FP.BF16.F32.PACK_AB R31, R9, R8 ;  /* 0x00000008091f723e */ /* 0x000fe200000010ff */
[----:B------:R-:W-:Y:S06]  /*15cd0*/  @P0 BRA `(.L_x_68) ;  /* 0x0000000000040947 */ /* 0x000fec0003800000 */
[----:B------:R-:W-:-:S04]  /*15ce0*/  DEPBAR.LE SB0, 0x1 ;  /* 0x000080400000791a */ /* 0x000fc80000000000 */
.L_x_68:
[----:B------:R-:W-:Y:S05]  /*15cf0*/  WARPSYNC.ALL ;  /* 0x0000000000007948 */ /* 0x000fea0003800000 */
[----:B------:R-:W-:Y:S01]  /*15d00*/  BAR.SYNC.DEFER_BLOCKING 0x1, 0x80 ;  /* 0x0042000000007b1d */ /* 0x000fe20000010000 */
[----:B------:R-:W-:Y:S02]  /*15d10*/  LEA R11, R11, R2, 0x1 ;  /* 0x000000020b0b7211 */ /* 0x000fe400078e08ff */
[----:B------:R-:W-:Y:S02]  /*15d20*/  F2FP.BF16.F32.PACK_AB R4, R10, R13 ;  /* 0x0000000d0a04723e */ /* 0x000fe400000010ff */
[----:B------:R-:W-:Y:S01]  /*15d30*/  F2FP.BF16.F32.PACK_AB R5, R12, R15 ;  /* 0x0000000f0c05723e */ /* 0x000fe200000010ff */
[----:B------:R-:W-:Y:S01]  /*15d40*/  BSSY B0, `(.L_x_69) ;  /* 0x0000018000007945 */ /* 0x000fe20003800000 */
[----:B------:R-:W-:-:S02]  /*15d50*/  F2FP.BF16.F32.PACK_AB R6, R14, R17 ;  /* 0x000000110e06723e */ /* 0x000fc400000010ff */
[----:B------:R-:W-:Y:S01]  /*15d60*/  F2FP.BF16.F32.PACK_AB R7, R16, R19 ;  /* 0x000000131007723e */ /* 0x000fe200000010ff */
[----:B------:R1:W-:Y:S01]  /*15d70*/  STSM.16.M88.4 [R11], R28 ;  /* 0x0000001c0b007844 */ /* 0x0003e20000000200 */
[----:B------:R-:W-:Y:S01]  /*15d80*/  @!PT LDS RZ, [RZ] ;  /* 0x00000000fffff984 */ /* 0x000fe20000000800 */
[----:B------:R-:W-:Y:S01]  /*15d90*/  @!PT LDS RZ, [RZ] ;  /* 0x00000000fffff984 */ /* 0x000fe20000000800 */
[----:B------:R-:W-:Y:S01]  /*15da0*/  @!PT LDS RZ, [RZ] ;  /* 0x00000000fffff984 */ /* 0x000fe20000000800 */
[----:B------:R-:W-:Y:S01]  /*15db0*/  @!PT LDS RZ, [RZ] ;  /* 0x00000000fffff984 */ /* 0x000fe20000000800 */
[----:B------:R2:W-:Y:S06]  /*15dc0*/  MEMBAR.ALL.CTA ;  /* 0x0000000000007992 */ /* 0x0005ec0000008000 */
[----:B--2---:R-:W2:Y:S02]  /*15dd0*/  FENCE.VIEW.ASYNC.S ;  /* 0x00000000000073c6 */ /* 0x004ea40000000000 */
[----:B--2---:R-:W-:Y:S06]  /*15de0*/  BAR.SYNC.DEFER_BLOCKING 0x1, 0x80 ;  /* 0x0042000000007b1d */ /* 0x004fec0000010000 */
[----:B------:R-:W-:Y:S05]  /*15df0*/  @P0 BRA `(.L_x_70) ;  /* 0x0000000000300947 */ /* 0x000fea0003800000 */
[----:B------:R-:W2:Y:S01]  /*15e00*/  S2UR UR10, SR_CTAID.X ;  /* 0x00000000000a79c3 */ /* 0x000ea20000002500 */
[----:B------:R-:W-:Y:S01]  /*15e10*/  ULDC.64 UR4, c[0x0][0x198] ;  /* 0x0000660000047ab9 */ /* 0x000fe20000000a00 */
[----:B------:R-:W-:Y:S01]  /*15e20*/  R2UR UR8, R2 ;  /* 0x00000000020872ca */ /* 0x000fe200000e0000 */
[----:B------:R-:W-:Y:S01]  /*15e30*/  UIADD3 UR4, UP0, UR4, 0x670, URZ ;  /* 0x0000067004047890 */ /* 0x000fe2000ff1e03f */
[----:B------:R-:W-:Y:S01]  /*15e40*/  UMOV UR9, URZ ;  /* 0x0000003f00097c82 */ /* 0x000fe20008000000 */
[----:B------:R-:W-:Y:S02]  /*15e50*/  UMOV UR11, UR36 ;  /* 0x00000024000b7c82 */ /* 0x000fe40008000000 */
[----:B------:R-:W-:Y:S01]  /*15e60*/  UIADD3.X UR5, URZ, UR5, URZ, UP0, !UPT ;  /* 0x000000053f057290 */ /* 0x000fe200087fe43f */
[----:B------:R-:W-:Y:S01]  /*15e70*/  UMOV UR12, UR37 ;  /* 0x00000025000c7c82 */ /* 0x000fe20008000000 */
[----:B--2---:R-:W-:-:S09]  /*15e80*/  USHF.L.U32 UR10, UR10, 0x6, URZ ;  /* 0x000000060a0a7899 */ /* 0x004fd2000800063f */
[----:B------:R2:W-:Y:S01]  /*15e90*/  UTMASTG.4D [UR8], [UR4] ;  /* 0x00000008040073b5 */ /* 0x0005e20008018000 */
[----:B------:R0:W-:Y:S01]  /*15ea0*/  UTMACMDFLUSH ;  /* 0x00000000000079b7 */ /* 0x0001e20000000000 */
[----:B--2---:R-:W-:-:S04]  /*15eb0*/  DEPBAR.LE SB0, 0x1 ;  /* 0x000080400000791a */ /* 0x004fc80000000000 */
.L_x_70:
[----:B------:R-:W-:Y:S05]  /*15ec0*/  BSYNC B0 ;  /* 0x0000000000007941 */ /* 0x000fea0003800000 */
.L_x_69:
[----:B------:R-:W-:Y:S01]  /*15ed0*/  BAR.SYNC.DEFER_BLOCKING 0x1, 0x80 ;  /* 0x0042000000007b1d */ /* 0x000fe20000010000 */
[----:B------:R-:W-:Y:S02]  /*15ee0*/  F2FP.BF16.F32.PACK_AB R12, R18, R21 ;  /* 0x00000015120c723e */ /* 0x000fe400000010ff */
[----:B------:R-:W-:Y:S02]  /*15ef0*/  F2FP.BF16.F32.PACK_AB R13, R20, R23 ;  /* 0x00000017140d723e */ /* 0x000fe400000010ff */
[----:B------:R-:W-:Y:S01]  /*15f00*/  F2FP.BF16.F32.PACK_AB R14, R22, R25 ;  /* 0x00000019160e723e */ /* 0x000fe200000010ff */
[----:B------:R-:W-:Y:S01]  /*15f10*/  BSSY B0, `(.L_x_71) ;  /* 0x0000018000007945 */ /* 0x000fe20003800000 */
[----:B------:R-:W-:Y:S01]  /*15f20*/  F2FP.BF16.F32.PACK_AB R15, R24, R27 ;  /* 0x0000001b180f723e */ /* 0x000fe200000010ff */
[----:B------:R2:W-:Y:S01]  /*15f30*/  STSM.16.M88.4 [R11+0x800], R4 ;  /* 0x000800040b007844 */ /* 0x0005e20000000200 */
[----:B------:R-:W-:Y:S01]  /*15f40*/  @!PT LDS RZ, [RZ] ;  /* 0x00000000fffff984 */ /* 0x000fe20000000800 */
[----:B------:R-:W-:Y:S01]  /*15f50*/  @!PT LDS RZ, [RZ] ;  /* 0x00000000fffff984 */ /* 0x000fe20000000800 */
[----:B------:R-:W-:Y:S01]  /*15f60*/  @!PT LDS RZ, [RZ] ;  /* 0x00000000fffff984 */ /* 0x000fe20000000800 */
[----:B------:R-:W-:Y:S01]  /*15f70*/  @!PT LDS RZ, [RZ] ;  /* 0x00000000fffff984 */ /* 0x000fe20000000800 */
[----:B------:R3:W-:Y:S06]  /*15f80*/  MEMBAR.ALL.CTA ;  /* 0x0000000000007992 */ /* 0x0007ec0000008000 */
[----:B---3--:R-:W3:Y:S02]  /*15f90*/  FENCE.VIEW.ASYNC.S ;  /* 0x00000000000073c6 */ /* 0x008ee40000000000 */
[----:B---3--:R-:W-:Y:S06]  /*15fa0*/  BAR.SYNC.DEFER_BLOCKING 0x1, 0x80 ;  /* 0x0042000000007b1d */ /* 0x008fec0000010000 */
[----:B------:R-:W-:Y:S05]  /*15fb0*/  @P0 BRA `(.L_x_72) ;  /* 0x0000000000340947 */ /* 0x000fea0003800000 */
[----:B------:R-:W3:Y:S01]  /*15fc0*/  S2UR UR10, SR_CTAID.X ;  /* 0x00000000000a79c3 */ /* 0x000ee20000002500 */
[----:B------:R-:W-:Y:S01]  /*15fd0*/  R2UR UR8, R2 ;  /* 0x00000000020872ca */ /* 0x000fe200000e0000 */
[----:B------:R-:W-:Y:S01]  /*15fe0*/  ULDC.64 UR4, c[0x0][0x198] ;  /* 0x0000660000047ab9 */ /* 0x000fe20000000a00 */
[----:B------:R-:W-:Y:S01]  /*15ff0*/  UMOV UR9, 0x10 ;  /* 0x0000001000097882 */ /* 0x000fe20000000000 */
[----:B------:R-:W-:Y:S01]  /*16000*/  UIADD3 UR4, UP0, UR4, 0x670, URZ ;  /* 0x0000067004047890 */ /* 0x000fe2000ff1e03f */
[----:B------:R-:W-:Y:S01]  /*16010*/  UMOV UR11, UR36 ;  /* 0x00000024000b7c82 */ /* 0x000fe20008000000 */
[----:B------:R-:W-:Y:S02]  /*16020*/  UMOV UR12, UR37 ;  /* 0x00000025000c7c82 */ /* 0x000fe40008000000 */
[----:B------:R-:W-:-:S06]  /*16030*/  UIADD3.X UR5, URZ, UR5, URZ, UP0, !UPT ;  /* 0x000000053f057290 */ /* 0x000fcc00087fe43f */
[----:B------:R-:W-:Y:S02]  /*16040*/  UIADD3 UR8, UR8, 0x800, URZ ;  /* 0x0000080008087890 */ /* 0x000fe4000fffe03f */
[----:B---3--:R-:W-:-:S09]  /*16050*/  USHF.L.U32 UR10, UR10, 0x6, URZ ;  /* 0x000000060a0a7899 */ /* 0x008fd2000800063f */
[----:B------:R3:W-:Y:S01]  /*16060*/  UTMASTG.4D [UR8], [UR4] ;  /* 0x00000008040073b5 */ /* 0x0007e20008018000 */
[----:B------:R0:W-:Y:S01]  /*16070*/  UTMACMDFLUSH ;  /* 0x00000000000079b7 */ /* 0x0001e20000000000 */
[----:B---3--:R-:W-:-:S04]  /*16080*/  DEPBAR.LE SB0, 0x1 ;  /* 0x000080400000791a */ /* 0x008fc80000000000 */
.L_x_72:
[----:B------:R-:W-:Y:S05]  /*16090*/  BSYNC B0 ;  /* 0x0000000000007941 */ /* 0x000fea0003800000 */
.L_x_71:
[----:B------:R-:W-:Y:S06]  /*160a0*/  BAR.SYNC.DEFER_BLOCKING 0x1, 0x80 ;  /* 0x0042000000007b1d */ /* 0x000fec0000010000 */
[----:B------:R-:W-:Y:S01]  /*160b0*/  BSSY B0, `(.L_x_73) ;  /* 0x0000015000007945 */ /* 0x000fe20003800000 */
[----:B------:R3:W-:Y:S01]  /*160c0*/  STSM.16.M88.4 [R11], R12 ;  /* 0x0000000c0b007844 */ /* 0x0007e20000000200 */
[----:B------:R-:W-:Y:S01]  /*160d0*/  @!PT LDS RZ, [RZ] ;  /* 0x00000000fffff984 */ /* 0x000fe20000000800 */
[----:B------:R-:W-:Y:S01]  /*160e0*/  @!PT LDS RZ, [RZ] ;  /* 0x00000000fffff984 */ /* 0x000fe20000000800 */
[----:B------:R-:W-:Y:S01]  /*160f0*/  @!PT LDS RZ, [RZ] ;  /* 0x00000000fffff984 */ /* 0x000fe20000000800 */
[----:B------:R-:W-:Y:S01]  /*16100*/  @!PT LDS RZ, [RZ] ;  /* 0x00000000fffff984 */ /* 0x000fe20000000800 */
[----:B------:R4:W-:Y:S06]  /*16110*/  MEMBAR.ALL.CTA ;  /* 0x0000000000007992 */ /* 0x0009ec0000008000 */
[----:B----4-:R-:W4:Y:S02]  /*16120*/  FENCE.VIEW.ASYNC.S ;  /* 0x00000000000073c6 */ /* 0x010f240000000000 */
[----:B----4-:R-:W-:Y:S06]  /*16130*/  BAR.SYNC.DEFER_BLOCKING 0x1, 0x80 ;  /* 0x0042000000007b1d */ /* 0x010fec0000010000 */
[----:B------:R-:W-:Y:S05]  /*16140*/  @P0 BRA `(.L_x_74) ;  /* 0x00000000002c0947 */ /* 0x000fea0003800000 */
[----:B------:R-:W4:Y:S01]  /*16150*/  S2UR UR10, SR_CTAID.X ;  /* 0x00000000000a79c3 */ /* 0x000f220000002500 */
[----:B------:R-:W-:Y:S01]  /*16160*/  ULDC.64 UR4, c[0x0][0x198] ;  /* 0x0000660000047ab9 */ /* 0x000fe20000000a00 */
[----:B------:R-:W-:Y:S01]  /*16170*/  R2UR UR8, R2 ;  /* 0x00000000020872ca */ /* 0x000fe200000e0000 */
[----:B------:R-:W-:Y:S01]  /*16180*/  UIADD3 UR4, UP0, UR4, 0x670, URZ ;  /* 0x0000067004047890 */ /* 0x000fe2000ff1e03f */
[----:B------:R-:W-:Y:S01]  /*16190*/  UMOV UR9, 0x20 ;  /* 0x0000002000097882 */ /* 0x000fe20000000000 */
[----:B------:R-:W-:Y:S02]  /*161a0*/  UMOV UR11, UR36 ;  /* 0x00000024000b7c82 */ /* 0x000fe40008000000 */
[----:B------:R-:W-:Y:S01]  /*161b0*/  UIADD3.X UR5, URZ, UR5, URZ, UP0, !UPT ;  /* 0x000000053f057290 */ /* 0x000fe200087fe43f */
[----:B------:R-:W-:Y:S01]  /*161c0*/  UMOV UR12, UR37 ;  /* 0x00000025000c7c82 */ /* 0x000fe20008000000 */
[----:B----4-:R-:W-:-:S09]  /*161d0*/  USHF.L.U32 UR10, UR10, 0x6, URZ ;  /* 0x000000060a0a7899 */ /* 0x010fd2000800063f */
[----:B------:R4:W-:Y:S02]  /*161e0*/  UTMASTG.4D [UR8], [UR4] ;  /* 0x00000008040073b5 */ /* 0x0009e40008018000 */
[----:B----4-:R0:W-:Y:S02]  /*161f0*/  UTMACMDFLUSH ;  /* 0x00000000000079b7 */ /* 0x0101e40000000000 */
.L_x_74:
[----:B------:R-:W-:Y:S05]  /*16200*/  BSYNC B0 ;  /* 0x0000000000007941 */ /* 0x000fea0003800000 */
.L_x_73:
[----:B------:R-:W-:-:S04]  /*16210*/  DEPBAR.LE SB0, 0x0 ;  /* 0x000080000000791a */ /* 0x000fc80000000000 */
[----:B------:R-:W-:Y:S05]  /*16220*/  EXIT ;  /* 0x000000000000794d */ /* 0x000fea0003800000 */
        .weak           $__internal_0_$__cuda_sm20_rcp_rn_f32_slowpath
        .type           $__internal_0_$__cuda_sm20_rcp_rn_f32_slowpath,@function
        .size           $__internal_0_$__cuda_sm20_rcp_rn_f32_slowpath,(.L_x_80 - $__internal_0_$__cuda_sm20_rcp_rn_f32_slowpath)
$__internal_0_$__cuda_sm20_rcp_rn_f32_slowpath:
[----:B------:R-:W-:Y:S01]  /*16230*/  IMAD.SHL.U32 R0, R3, 0x2, RZ ;  /* 0x0000000203007824 */ /* 0x000fe200078e00ff */
[----:B------:R-:W-:Y:S04]  /*16240*/  BSSY B2, `(.L_x_75) ;  /* 0x0000030000027945 */ /* 0x000fe80003800000 */
[----:B------:R-:W-:-:S04]  /*16250*/  SHF.R.U32.HI R13, RZ, 0x18, R0 ;  /* 0x00000018ff0d7819 */ /* 0x000fc80000011600 */
[----:B------:R-:W-:-:S13]  /*16260*/  ISETP.NE.U32.AND P0, PT, R13, RZ, PT ;  /* 0x000000ff0d00720c */ /* 0x000fda0003f05070 */
[----:B------:R-:W-:Y:S05]  /*16270*/  @P0 BRA `(.L_x_76) ;  /* 0x0000000000280947 */ /* 0x000fea0003800000 */
[----:B------:R-:W-:-:S04]  /*16280*/  SHF.L.U32 R0, R3, 0x1, RZ ;  /* 0x0000000103007819 */ /* 0x000fc800000006ff */
[----:B------:R-:W-:-:S13]  /*16290*/  ISETP.NE.AND P0, PT, R0, RZ, PT ;  /* 0x000000ff0000720c */ /* 0x000fda0003f05270 */
[----:B------:R-:W-:Y:S01]  /*162a0*/  @P0 FFMA R5, R3, 1.84467440737095516160e+19, RZ ;  /* 0x5f80000003050823 */ /* 0x000fe200000000ff */
[----:B------:R-:W-:Y:S08]  /*162b0*/  @!P0 MUFU.RCP R4, R3 ;  /* 0x0000000300048308 */ /* 0x000ff00000001000 */
[----:B------:R-:W1:Y:S02]  /*162c0*/  @P0 MUFU.RCP R0, R5 ;  /* 0x0000000500000308 */ /* 0x000e640000001000 */
[----:B-1----:R-:W-:-:S04]  /*162d0*/  @P0 FFMA R10, R5, R0, -1 ;  /* 0xbf800000050a0423 */ /* 0x002fc80000000000 */
[----:B------:R-:W-:-:S04]  /*162e0*/  @P0 FADD.FTZ R11, -R10, -RZ ;  /* 0x800000ff0a0b0221 */ /* 0x000fc80000010100 */
[----:B------:R-:W-:-:S04]  /*162f0*/  @P0 FFMA R0, R0, R11, R0 ;  /* 0x0000000b00000223 */ /* 0x000fc80000000000 */
[----:B------:R-:W-:Y:S01]  /*16300*/  @P0 FFMA R4, R0, 1.84467440737095516160e+19, RZ ;  /* 0x5f80000000040823 */ /* 0x000fe200000000ff */
[----:B------:R-:W-:Y:S06]  /*16310*/  BRA `(.L_x_77) ;  /* 0x0000000000887947 */ /* 0x000fec0003800000 */
.L_x_76:
[----:B------:R-:W-:-:S05]  /*16320*/  VIADD R20, R13, 0xffffff03 ;  /* 0xffffff030d147836 */ /* 0x000fca0000000000 */
[----:B------:R-:W-:-:S13]  /*16330*/  ISETP.GT.U32.AND P0, PT, R20, 0x1, PT ;  /* 0x000000011400780c */ /* 0x000fda0003f04070 */
[----:B------:R-:W-:Y:S05]  /*16340*/  @P0 BRA `(.L_x_78) ;  /* 0x0000000000780947 */ /* 0x000fea0003800000 */
[----:B------:R-:W-:Y:S02]  /*16350*/  LOP3.LUT R0, R3, 0x7fffff, RZ, 0xc0, !PT ;  /* 0x007fffff03007812 */ /* 0x000fe400078ec0ff */
[----:B------:R-:W-:Y:S02]  /*16360*/  MOV R11, 0x3 ;  /* 0x00000003000b7802 */ /* 0x000fe40000000f00 */
[----:B------:R-:W-:Y:S02]  /*16370*/  LOP3.LUT R0, R0, 0x3f800000, RZ, 0xfc, !PT ;  /* 0x3f80000000007812 */ /* 0x000fe400078efcff */
[----:B------:R-:W-:Y:S02]  /*16380*/  SHF.L.U32 R11, R11, R20, RZ ;  /* 0x000000140b0b7219 */ /* 0x000fe400000006ff */
[----:B------:R-:W1:Y:S02]  /*16390*/  MUFU.RCP R5, R0 ;  /* 0x0000000000057308 */ /* 0x000e640000001000 */
[----:B-1----:R-:W-:-:S04]  /*163a0*/  FFMA R4, R0, R5, -1 ;  /* 0xbf80000000047423 */ /* 0x002fc80000000005 */
[----:B------:R-:W-:-:S04]  /*163b0*/  FADD.FTZ R4, -R4, -RZ ;  /* 0x800000ff04047221 */ /* 0x000fc80000010100 */
[CCC-:B------:R-:W-:Y:S01]  /*163c0*/  FFMA.RM R10, R5.reuse, R4.reuse, R5.reuse ;  /* 0x00000004050a7223 */ /* 0x1c0fe20000004005 */
[----:B------:R-:W-:-:S04]  /*163d0*/  FFMA.RP R5, R5, R4, R5 ;  /* 0x0000000405057223 */ /* 0x000fc80000008005 */
[C---:B------:R-:W-:Y:S02]  /*163e0*/  LOP3.LUT R4, R10.reuse, 0x7fffff, RZ, 0xc0, !PT ;  /* 0x007fffff0a047812 */ /* 0x040fe400078ec0ff */
[----:B------:R-:W-:Y:S02]  /*163f0*/  FSETP.NEU.FTZ.AND P0, PT, R10, R5, PT ;  /* 0x000000050a00720b */ /* 0x000fe40003f1d000 */
[----:B------:R-:W-:Y:S02]  /*16400*/  LOP3.LUT R4, R4, 0x800000, RZ, 0xfc, !PT ;  /* 0x0080000004047812 */ /* 0x000fe400078efcff */
[----:B------:R-:W-:Y:S02]  /*16410*/  SEL R5, RZ, 0xffffffff, !P0 ;  /* 0xffffffffff057807 */ /* 0x000fe40004000000 */
[----:B------:R-:W-:-:S03]  /*16420*/  LOP3.LUT R11, R11, R4, RZ, 0xc0, !PT ;  /* 0x000000040b0b7212 */ /* 0x000fc600078ec0ff */
[----:B------:R-:W-:Y:S01]  /*16430*/  IMAD.MOV R5, RZ, RZ, -R5 ;  /* 0x000000ffff057224 */ /* 0x000fe200078e0a05 */
[----:B------:R-:W-:-:S04]  /*16440*/  SHF.R.U32.HI R11, RZ, R20, R11 ;  /* 0x00000014ff0b7219 */ /* 0x000fc8000001160b */
[--C-:B------:R-:W-:Y:S01]  /*16450*/  LOP3.LUT P1, RZ, R5, R20, R4.reuse, 0xf8, !PT ;  /* 0x0000001405ff7212 */ /* 0x100fe2000782f804 */
[----:B------:R-:W-:Y:S01]  /*16460*/  VIADD R5, R13, 0xffffff04 ;  /* 0xffffff040d057836 */ /* 0x000fe20000000000 */
[C---:B------:R-:W-:Y:S02]  /*16470*/  LOP3.LUT P0, RZ, R11.reuse, 0x1, RZ, 0xc0, !PT ;  /* 0x000000010bff7812 */ /* 0x040fe4000780c0ff */
[----:B------:R-:W-:Y:S02]  /*16480*/  LOP3.LUT P2, RZ, R11, 0x2, RZ, 0xc0, !PT ;  /* 0x000000020bff7812 */ /* 0x000fe4000784c0ff */
[----:B------:R-:W-:Y:S02]  /*16490*/  SHF.R.U32.HI R4, RZ, R5, R4 ;  /* 0x00000005ff047219 */ /* 0x000fe40000011604 */
[----:B------:R-:W-:Y:S02]  /*164a0*/  PLOP3.LUT P0, PT, P0, P1, P2, 0xe0, 0x0 ;  /* 0x000000000000781c */ /* 0x000fe40000703c20 */
[----:B------:R-:W-:-:S02]  /*164b0*/  LOP3.LUT P1, RZ, R3, 0x7fffff, RZ, 0xc0, !PT ;  /* 0x007fffff03ff7812 */ /* 0x000fc4000782c0ff */
[----:B------:R-:W-:-:S04]  /*164c0*/  SEL R0, RZ, 0x1, !P0 ;  /* 0x00000001ff007807 */ /* 0x000fc80004000000 */
[----:B------:R-:W-:-:S04]  /*164d0*/  IADD3 R0, -R0, RZ, RZ ;  /* 0x000000ff00007210 */ /* 0x000fc80007ffe1ff */
[----:B------:R-:W-:-:S13]  /*164e0*/  ISETP.GE.AND P0, PT, R0, RZ, PT ;  /* 0x000000ff0000720c */ /* 0x000fda0003f06270 */
[----:B------:R-:W-:-:S05]  /*164f0*/  @!P0 IADD3 R4, R4, 0x1, RZ ;  /* 0x0000000104048810 */ /* 0x000fca0007ffe0ff */
[----:B------:R-:W-:-:S05]  /*16500*/  @!P1 IMAD.SHL.U32 R4, R4, 0x2, RZ ;  /* 0x0000000204049824 */ /* 0x000fca00078e00ff */
[----:B------:R-:W-:Y:S01]  /*16510*/  LOP3.LUT R4, R4, 0x80000000, R3, 0xf8, !PT ;  /* 0x8000000004047812 */ /* 0x000fe200078ef803 */
[----:B------:R-:W-:Y:S06]  /*16520*/  BRA `(.L_x_77) ;  /* 0x0000000000047947 */ /* 0x000fec0003800000 */
.L_x_78:
[----:B------:R1:W2:Y:S02]  /*16530*/  MUFU.RCP R4, R3 ;  /* 0x0000000300047308 */ /* 0x0002a40000001000 */
.L_x_77:
[----:B------:R-:W-:Y:S05]  /*16540*/  BSYNC B2 ;  /* 0x0000000000027941 */ /* 0x000fea0003800000 */
.L_x_75:
[----:B--2---:R-:W-:Y:S01]  /*16550*/  MOV R0, R4 ;  /* 0x0000000400007202 */ /* 0x004fe20000000f00 */
[----:B------:R-:W-:Y:S01]  /*16560*/  IMAD.MOV.U32 R4, RZ, RZ, R12 ;  /* 0x000000ffff047224 */ /* 0x000fe200078e000c */
[----:B------:R-:W-:-:S04]  /*16570*/  MOV R5, 0x0 ;  /* 0x0000000000057802 */ /* 0x000fc80000000f00 */
[----:B-1----:R-:W-:Y:S05]  /*16580*/  RET.REL.NODEC R4 `(_ZN7cutlass13device_kernelINS_4fmha6kernel13FmhaKernelTmaINS1_10collective15FmhaMainloopTmaINS_10bfloat16_tEfN4cute5tupleIJNS7_1CILi64EEENS9_ILi256EEENS9_ILi48EEEEEENS4_12CausalFusionEJEEENS4_15FmhaFwdEpilogueIS6_fNS8_IJSA_SC_SB_EEEEEJEEEEEvNT_6ParamsE) ;  /* 0xfffffe98049c7950 */ /* 0x002fea0003c3ffff */
.L_x_79:
[----:B------:R-:W-:-:S00]  /*16590*/  BRA `(.L_x_79) ;  /* 0xfffffffc00fc7947 */ /* 0x000fc0000383ffff */
[----:B------:R-:W-:-:S00]  /*165a0*/  NOP ;  /* 0x0000000000007918 */ /* 0x000fc00000000000 */
        /* <DEDUP_REMOVED lines=13> */
.L_x_80:


//--------------------- .nv.global.init           --------------------------
	.section	.nv.global.init,"aw",@progbits
.nv.global.init:
	.type		$str$23,@object
	.size		$str$23,($str$24 - $str$23)
$str$23:
        /*0000*/ 	.byte	0x28, 0x61, 0x64, 0x64, 0x72, 0x65, 0x73, 0x73, 0x20, 0x26, 0x20, 0x6d, 0x61, 0x73, 0x6b, 0x29
        /*0010*/ 	.byte	0x20, 0x3d, 0x3d, 0x20, 0x30, 0x00
	.type		$str$24,@object
	.size		$str$24,(__unnamed_1 - $str$24)
$str$24:
        /*0016*/ 	.byte	0x2f, 0x74, 0x6d, 0x70, 0x2f, 0x63, 0x75, 0x74, 0x6c, 0x61, 0x73, 0x73, 0x5f, 0x73, 0x77, 0x65
        /*0026*/ 	.byte	0x65, 0x70, 0x5f, 0x73, 0x72, 0x63, 0x2f, 0x69, 0x6e, 0x63, 0x6c, 0x75, 0x64, 0x65, 0x2f, 0x63
        /*0036*/ 	.byte	0x75, 0x74, 0x65, 0x2f, 0x70, 0x6f, 0x69, 0x6e, 0x74, 0x65, 0x72, 0x5f, 0x66, 0x6c, 0x61, 0x67
        /*0046*/ 	.byte	0x67, 0x65, 0x64, 0x2e, 0x68, 0x70, 0x70, 0x00
	.type		__unnamed_1,@object
	.size		__unnamed_1,(__unnamed_2 - __unnamed_1)
__unnamed_1:
        /*004e*/ 	.byte	0x61, 0x75, 0x74, 0x6f, 0x20, 0x63, 0x75, 0x74, 0x65, 0x3a, 0x3a, 0x61, 0x73, 0x5f, 0x70, 0x6f
        /* <DEDUP_REMOVED lines=27> */
        /*020e*/ 	.byte	0x31, 0x30, 0x32, 0x34, 0x3e, 0x3e, 0x3e, 0x3e, 0x3e, 0x5d, 0x00
	.type		__unnamed_2,@object
	.size		__unnamed_2,(.L_1 - __unnamed_2)
__unnamed_2:
        /* <DEDUP_REMOVED lines=29> */
.L_1:


//--------------------- .nv.shared._ZN7cutlass13device_kernelINS_4fmha6kernel13FmhaKernelTmaINS1_10collective15FmhaMainloopTmaINS_10bfloat16_tEfN4cute5tupleIJNS7_1CILi64EEENS9_ILi256EEENS9_ILi48EEEEEENS4_12CausalFusionEJEEENS4_15FmhaFwdEpilogueIS6_fNS8_IJSA_SC_SB_EEEEEJEEEEEvNT_6ParamsE --------------------------
	.section	.nv.shared._ZN7cutlass13device_kernelINS_4fmha6kernel13FmhaKernelTmaINS1_10collective15FmhaMainloopTmaINS_10bfloat16_tEfN4cute5tupleIJNS7_1CILi64EEENS9_ILi256EEENS9_ILi48EEEEEENS4_12CausalFusionEJEEENS4_15FmhaFwdEpilogueIS6_fNS8_IJSA_SC_SB_EEEEEJEEEEEvNT_6ParamsE,"aw",@nobits
	.sectionflags	@""
	.align	16
	.zero		1024


//--------------------- .nv.shared.reserved.0     --------------------------
	.section	.nv.shared.reserved.0,"aw",@nobits
	.weak		__nv_reservedSMEM_offset_0_alias
	.size		__nv_reservedSMEM_offset_0_alias, 0, 0
	.other		__nv_reservedSMEM_offset_0_alias,@"STO_CUDA_RESERVED_SHARED STV_DEFAULT"
__nv_reservedSMEM_offset_0_alias:
	.zero		0


//--------------------- .nv.global                --------------------------
	.section	.nv.global,"aw",@nobits
.nv.global:
	.type		_ZN39_INTERNAL_22e4a64a_4_k_cu_cf365eac_29654cute1_E,@object
	.size		_ZN39_INTERNAL_22e4a64a_4_k_cu_cf365eac_29654cute1_E,(_ZN39_INTERNAL_22e4a64a_4_k_cu_cf365eac_29654cuda3std3__45__cpo6cbeginE - _ZN39_INTERNAL_22e4a64a_4_k_cu_cf365eac_29654cute1_E)
_ZN39_INTERNAL_22e4a64a_4_k_cu_cf365eac_29654cute1_E:
	.zero		1
	.type		_ZN39_INTERNAL_22e4a64a_4_k_cu_cf365eac_29654cuda3std3__45__cpo6cbeginE,@object
	.size		_ZN39_INTERNAL_22e4a64a_4_k_cu_cf365eac_29654cuda3std3__45__cpo6cbeginE,(_ZN39_INTERNAL_22e4a64a_4_k_cu_cf365eac_29654cuda3std3__48in_placeE - _ZN39_INTERNAL_22e4a64a_4_k_cu_cf365eac_29654cuda3std3__45__cpo6cbeginE)
_ZN39_INTERNAL_22e4a64a_4_k_cu_cf365eac_29654cuda3std3__45__cpo6cbeginE:
	.zero		1
	.type		_ZN39_INTERNAL_22e4a64a_4_k_cu_cf365eac_29654cuda3std3__48in_placeE,@object
	.size		_ZN39_INTERNAL_22e4a64a_4_k_cu_cf365eac_29654cuda3std3__48in_placeE,(_ZN39_INTERNAL_22e4a64a_4_k_cu_cf365eac_29654cuda3std6ranges3__45__cpo9iter_moveE - _ZN39_INTERNAL_22e4a64a_4_k_cu_cf365eac_29654cuda3std3__48in_placeE)
_ZN39_INTERNAL_22e4a64a_4_k_cu_cf365eac_29654cuda3std3__48in_placeE:
	.zero		1
	.type		_ZN39_INTERNAL_22e4a64a_4_k_cu_cf365eac_29654cuda3std6ranges3__45__cpo9iter_moveE,@object
	.size		_ZN39_INTERNAL_22e4a64a_4_k_cu_cf365eac_29654cuda3std6ranges3__45__cpo9iter_moveE,(_ZN39_INTERNAL_22e4a64a_4_k_cu_cf365eac_29654cuda3std3__45__cpo5beginE - _ZN39_INTERNAL_22e4a64a_4_k_cu_cf365eac_29654cuda3std6ranges3__45__cpo9iter_moveE)
_ZN39_INTERNAL_22e4a64a_4_k_cu_cf365eac_29654cuda3std6ranges3__45__cpo9iter_moveE:
	.zero		1
	.type		_ZN39_INTERNAL_22e4a64a_4_k_cu_cf365eac_29654cuda3std3__45__cpo5beginE,@object
	.size		_ZN39_INTERNAL_22e4a64a_4_k_cu_cf365eac_29654cuda3std3__45__cpo5beginE,(_ZN39_INTERNAL_22e4a64a_4_k_cu_cf365eac_29654cuda3std3__441_GLOBAL__N__22e4a64a_4_k_cu_cf365eac_29656ignoreE - _ZN39_INTERNAL_22e4a64a_4_k_cu_cf365eac_29654cuda3std3__45__cpo5beginE)
_ZN39_INTERNAL_22e4a64a_4_k_cu_cf365eac_29654cuda3std3__45__cpo5beginE:
	.zero		1
	.type		_ZN39_INTERNAL_22e4a64a_4_k_cu_cf365eac_29654cuda3std3__441_GLOBAL__N__22e4a64a_4_k_cu_cf365eac_29656ignoreE,@object
	.size		_ZN39_INTERNAL_22e4a64a_4_k_cu_cf365eac_29654cuda3std3__441_GLOBAL__N__22e4a64a_4_k_cu_cf365eac_29656ignoreE,(_ZN39_INTERNAL_22e4a64a_4_k_cu_cf365eac_29654cute7productE - _ZN39_INTERNAL_22e4a64a_4_k_cu_cf365eac_29654cuda3std3__441_GLOBAL__N__22e4a64a_4_k_cu_cf365eac_29656ignoreE)
_ZN39_INTERNAL_22e4a64a_4_k_cu_cf365eac_29654cuda3std3__441_GLOBAL__N__22e4a64a_4_k_cu_cf365eac_29656ignoreE:
	.zero		1
	.type		_ZN39_INTERNAL_22e4a64a_4_k_cu_cf365eac_29654cute7productE,@object
	.size		_ZN39_INTERNAL_22e4a64a_4_k_cu_cf365eac_29654cute7productE,(_ZN39_INTERNAL_22e4a64a_4_k_cu_cf365eac_29654cuda3std3__45__cpo3endE - _ZN39_INTERNAL_22e4a64a_4_k_cu_cf365eac_29654cute7productE)
_ZN39_INTERNAL_22e4a64a_4_k_cu_cf365eac_29654cute7productE:
	.zero		1
	.type		_ZN39_INTERNAL_22e4a64a_4_k_cu_cf365eac_29654cuda3std3__45__cpo3endE,@object
	.size		_ZN39_INTERNAL_22e4a64a_4_k_cu_cf365eac_29654cuda3std3__45__cpo3endE,(_ZN39_INTERNAL_22e4a64a_4_k_cu_cf365eac_29654cuda3std3__419piecewise_constructE - _ZN39_INTERNAL_22e4a64a_4_k_cu_cf365eac_29654cuda3std3__45__cpo3endE)
_ZN39_INTERNAL_22e4a64a_4_k_cu_cf365eac_29654cuda3std3__45__cpo3endE:
	.zero		1
	.type		_ZN39_INTERNAL_22e4a64a_4_k_cu_cf365eac_29654cuda3std3__419piecewise_constructE,@object
	.size		_ZN39_INTERNAL_22e4a64a_4_k_cu_cf365eac_29654cuda3std3__419piecewise_constructE,(_ZN39_INTERNAL_22e4a64a_4_k_cu_cf365eac_29654cuda3std3__45__cpo4cendE - _ZN39_INTERNAL_22e4a64a_4_k_cu_cf365eac_29654cuda3std3__419piecewise_constructE)
_ZN39_INTERNAL_22e4a64a_4_k_cu_cf365eac_29654cuda3std3__419piecewise_constructE:
	.zero		1
	.type		_ZN39_INTERNAL_22e4a64a_4_k_cu_cf365eac_29654cuda3std3__45__cpo4cendE,@object
	.size		_ZN39_INTERNAL_22e4a64a_4_k_cu_cf365eac_29654cuda3std3__45__cpo4cendE,(_ZN39_INTERNAL_22e4a64a_4_k_cu_cf365eac_29654cuda3std6ranges3__45__cpo4swapE - _ZN39_INTERNAL_22e4a64a_4_k_cu_cf365eac_29654cuda3std3__45__cpo4cendE)
_ZN39_INTERNAL_22e4a64a_4_k_cu_cf365eac_29654cuda3std3__45__cpo4cendE:
	.zero		1
	.type		_ZN39_INTERNAL_22e4a64a_4_k_cu_cf365eac_29654cuda3std6ranges3__45__cpo4swapE,@object
	.size		_ZN39_INTERNAL_22e4a64a_4_k_cu_cf365eac_29654cuda3std6ranges3__45__cpo4swapE,(.L_9 - _ZN39_INTERNAL_22e4a64a_4_k_cu_cf365eac_29654cuda3std6ranges3__45__cpo4swapE)
_ZN39_INTERNAL_22e4a64a_4_k_cu_cf365eac_29654cuda3std6ranges3__45__cpo4swapE:
	.zero		1
.L_9:


//--------------------- .nv.constant0._ZN7cutlass13device_kernelINS_4fmha6kernel13FmhaKernelTmaINS1_10collective15FmhaMainloopTmaINS_10bfloat16_tEfN4cute5tupleIJNS7_1CILi64EEENS9_ILi256EEENS9_ILi48EEEEEENS4_12CausalFusionEJEEENS4_15FmhaFwdEpilogueIS6_fNS8_IJSA_SC_SB_EEEEEJEEEEEvNT_6ParamsE --------------------------
	.section	.nv.constant0._ZN7cutlass13device_kernelINS_4fmha6kernel13FmhaKernelTmaINS1_10collective15FmhaMainloopTmaINS_10bfloat16_tEfN4cute5tupleIJNS7_1CILi64EEENS9_ILi256EEENS9_ILi48EEEEEENS4_12CausalFusionEJEEENS4_15FmhaFwdEpilogueIS6_fNS8_IJSA_SC_SB_EEEEEJEEEEEvNT_6ParamsE,"a",@progbits
	.sectionflags	@""
	.align	4
.nv.constant0._ZN7cutlass13device_kernelINS_4fmha6kernel13FmhaKernelTmaINS1_10collective15FmhaMainloopTmaINS_10bfloat16_tEfN4cute5tupleIJNS7_1CILi64EEENS9_ILi256EEENS9_ILi48EEEEEENS4_12CausalFusionEJEEENS4_15FmhaFwdEpilogueIS6_fNS8_IJSA_SC_SB_EEEEEJEEEEEvNT_6ParamsE:
	.zero		2688


//--------------------- SYMBOLS --------------------------

	.type		.nv.reservedSmem.offset0,@object
	.size		.nv.reservedSmem.offset0,0x4
	.type		__assertfail,@function
